	.target	sm_90a

	.elftype	@"ET_EXEC"


//--------------------- .note.nv.tkinfo           --------------------------
	.section	.note.nv.tkinfo,"",@"SHT_NOTE"
	.sectionflags	@"SHF_NOTE_NV_TKINFO"
	.tkinfo
        /*0018*/ 	.word	0x00000002
        /*0030*/ 	.string	""
        /*0030*/ 	.string	"ptxas"
        /*0030*/ 	.string	"Cuda compilation tools, release 13.0, V13.0.88"
        /*0030*/ 	.string	"Build cuda_13.0.r13.0/compiler.36424714_0"
        /*0030*/ 	.string	"-v  -suppress-debug-info  -lineinfo  -arch sm_90a "



//--------------------- .note.nv.cuinfo           --------------------------
	.section	.note.nv.cuinfo,"",@"SHT_NOTE"
	.sectionflags	@"SHF_NOTE_NV_CUINFO"
        /*0018*/ 	.short	0x0002
        /*001a*/ 	.short	0x005a
        /*001c*/ 	.short	0x0082
	.zero		2


//--------------------- .nv.info                  --------------------------
	.section	.nv.info,"",@"SHT_CUDA_INFO"
	.align	4


	//----- nvinfo : EIATTR_REGCOUNT
	.align		4
        /*0000*/ 	.byte	0x04, 0x2f
        /*0002*/ 	.short	(.L_1 - .L_0)
	.align		4
.L_0:
        /*0004*/ 	.word	index@(matmul_kernel)
        /*0008*/ 	.word	0x000000ff


	//----- nvinfo : EIATTR_FRAME_SIZE
	.align		4
.L_1:
        /*000c*/ 	.byte	0x04, 0x11
        /*000e*/ 	.short	(.L_3 - .L_2)
	.align		4
.L_2:
        /*0010*/ 	.word	index@(matmul_kernel)
        /*0014*/ 	.word	0x00001fb8


	//----- nvinfo : EIATTR_MIN_STACK_SIZE
	.align		4
.L_3:
        /*0018*/ 	.byte	0x04, 0x12
        /*001a*/ 	.short	(.L_5 - .L_4)
	.align		4
.L_4:
        /*001c*/ 	.word	index@(matmul_kernel)
        /*0020*/ 	.word	0x00001fb8
.L_5:


//--------------------- .nv.compat                --------------------------
	.section	.nv.compat,"",@"SHT_CUDA_COMPAT_INFO"
	.align	4
        /*0000*/ 	.byte	0x02, 0x09, 0x01, 0x00, 0x02, 0x02, 0x04, 0x00, 0x02, 0x05, 0x05, 0x00, 0x03, 0x07, 0x01, 0x01
        /*0010*/ 	.byte	0x02, 0x03, 0x00, 0x00, 0x02, 0x06, 0x01, 0x00, 0x04, 0x0b, 0x08, 0x00, 0x00, 0x00, 0x00, 0x00
        /*0020*/ 	.byte	0x00, 0x00, 0x00, 0x00


//--------------------- .nv.info.matmul_kernel    --------------------------
	.section	.nv.info.matmul_kernel,"",@"SHT_CUDA_INFO"
	.sectionflags	@""
	.align	4


	//----- nvinfo : EIATTR_CUDA_API_VERSION
	.align		4
        /*0000*/ 	.byte	0x04, 0x37
        /*0002*/ 	.short	(.L_7 - .L_6)
.L_6:
        /*0004*/ 	.word	0x00000082


	//----- nvinfo : EIATTR_KPARAM_INFO
	.align		4
.L_7:
        /*0008*/ 	.byte	0x04, 0x17
        /*000a*/ 	.short	(.L_9 - .L_8)
.L_8:
        /*000c*/ 	.word	0x00000000
        /*0010*/ 	.short	0x000d
        /*0012*/ 	.short	0x0048
        /*0014*/ 	.byte	0x00, 0xf4, 0x21, 0x00


	//----- nvinfo : EIATTR_KPARAM_INFO
	.align		4
.L_9:
        /*0018*/ 	.byte	0x04, 0x17
        /*001a*/ 	.short	(.L_11 - .L_10)
.L_10:
        /*001c*/ 	.word	0x00000000
        /*0020*/ 	.short	0x000c
        /*0022*/ 	.short	0x0040
        /*0024*/ 	.byte	0x00, 0xf4, 0x21, 0x00


	//----- nvinfo : EIATTR_KPARAM_INFO
	.align		4
.L_11:
        /*0028*/ 	.byte	0x04, 0x17
        /*002a*/ 	.short	(.L_13 - .L_12)
.L_12:
        /*002c*/ 	.word	0x00000000
        /*0030*/ 	.short	0x000b
        /*0032*/ 	.short	0x0038
        /*0034*/ 	.byte	0x00, 0xf0, 0x11, 0x00


	//----- nvinfo : EIATTR_KPARAM_INFO
	.align		4
.L_13:
        /*0038*/ 	.byte	0x04, 0x17
        /*003a*/ 	.short	(.L_15 - .L_14)
.L_14:
        /*003c*/ 	.word	0x00000000
        /*0040*/ 	.short	0x000a
        /*0042*/ 	.short	0x0034
        /*0044*/ 	.byte	0x00, 0xf0, 0x11, 0x00


	//----- nvinfo : EIATTR_KPARAM_INFO
	.align		4
.L_15:
        /*0048*/ 	.byte	0x04, 0x17
        /*004a*/ 	.short	(.L_17 - .L_16)
.L_16:
        /*004c*/ 	.word	0x00000000
        /*0050*/ 	.short	0x0009
        /*0052*/ 	.short	0x0030
        /*0054*/ 	.byte	0x00, 0xf0, 0x11, 0x00


	//----- nvinfo : EIATTR_KPARAM_INFO
	.align		4
.L_17:
        /*0058*/ 	.byte	0x04, 0x17
        /*005a*/ 	.short	(.L_19 - .L_18)
.L_18:
        /*005c*/ 	.word	0x00000000
        /*0060*/ 	.short	0x0008
        /*0062*/ 	.short	0x002c
        /*0064*/ 	.byte	0x00, 0xf0, 0x11, 0x00


	//----- nvinfo : EIATTR_KPARAM_INFO
	.align		4
.L_19:
        /*0068*/ 	.byte	0x04, 0x17
        /*006a*/ 	.short	(.L_21 - .L_20)
.L_20:
        /*006c*/ 	.word	0x00000000
        /*0070*/ 	.short	0x0007
        /*0072*/ 	.short	0x0028
        /*0074*/ 	.byte	0x00, 0xf0, 0x11, 0x00


	//----- nvinfo : EIATTR_KPARAM_INFO
	.align		4
.L_21:
        /*0078*/ 	.byte	0x04, 0x17
        /*007a*/ 	.short	(.L_23 - .L_22)
.L_22:
        /*007c*/ 	.word	0x00000000
        /*0080*/ 	.short	0x0006
        /*0082*/ 	.short	0x0024
        /*0084*/ 	.byte	0x00, 0xf0, 0x11, 0x00


	//----- nvinfo : EIATTR_KPARAM_INFO
	.align		4
.L_23:
        /*0088*/ 	.byte	0x04, 0x17
        /*008a*/ 	.short	(.L_25 - .L_24)
.L_24:
        /*008c*/ 	.word	0x00000000
        /*0090*/ 	.short	0x0005
        /*0092*/ 	.short	0x0020
        /*0094*/ 	.byte	0x00, 0xf0, 0x11, 0x00


	//----- nvinfo : EIATTR_KPARAM_INFO
	.align		4
.L_25:
        /*0098*/ 	.byte	0x04, 0x17
        /*009a*/ 	.short	(.L_27 - .L_26)
.L_26:
        /*009c*/ 	.word	0x00000000
        /*00a0*/ 	.short	0x0004
        /*00a2*/ 	.short	0x001c
        /*00a4*/ 	.byte	0x00, 0xf0, 0x11, 0x00


	//----- nvinfo : EIATTR_KPARAM_INFO
	.align		4
.L_27:
        /*00a8*/ 	.byte	0x04, 0x17
        /*00aa*/ 	.short	(.L_29 - .L_28)
.L_28:
        /*00ac*/ 	.word	0x00000000
        /*00b0*/ 	.short	0x0003
        /*00b2*/ 	.short	0x0018
        /*00b4*/ 	.byte	0x00, 0xf0, 0x11, 0x00


	//----- nvinfo : EIATTR_KPARAM_INFO
	.align		4
.L_29:
        /*00b8*/ 	.byte	0x04, 0x17
        /*00ba*/ 	.short	(.L_31 - .L_30)
.L_30:
        /*00bc*/ 	.word	0x00000000
        /*00c0*/ 	.short	0x0002
        /*00c2*/ 	.short	0x0010
        /*00c4*/ 	.byte	0x00, 0xf4, 0x21, 0x00


	//----- nvinfo : EIATTR_KPARAM_INFO
	.align		4
.L_31:
        /*00c8*/ 	.byte	0x04, 0x17
        /*00ca*/ 	.short	(.L_33 - .L_32)
.L_32:
        /*00cc*/ 	.word	0x00000000
        /*00d0*/ 	.short	0x0001
        /*00d2*/ 	.short	0x0008
        /*00d4*/ 	.byte	0x00, 0xf4, 0x21, 0x00


	//----- nvinfo : EIATTR_KPARAM_INFO
	.align		4
.L_33:
        /*00d8*/ 	.byte	0x04, 0x17
        /*00da*/ 	.short	(.L_35 - .L_34)
.L_34:
        /*00dc*/ 	.word	0x00000000
        /*00e0*/ 	.short	0x0000
        /*00e2*/ 	.short	0x0000
        /*00e4*/ 	.byte	0x00, 0xf4, 0x21, 0x00


	//----- nvinfo : EIATTR_SPARSE_MMA_MASK
	.align		4
.L_35:
        /*00e8*/ 	.byte	0x03, 0x50
        /*00ea*/ 	.short	0x0000


	//----- nvinfo : EIATTR_MAXREG_COUNT
	.align		4
        /*00ec*/ 	.byte	0x03, 0x1b
        /*00ee*/ 	.short	0x00ff


	//----- nvinfo : EIATTR_NUM_BARRIERS
	.align		4
        /*00f0*/ 	.byte	0x02, 0x4c
        /*00f2*/ 	.byte	0x01
	.zero		1


	//----- nvinfo : EIATTR_ANNOTATIONS
	.align		4
        /*00f4*/ 	.byte	0x04, 0x55
        /*00f6*/ 	.short	(.L_37 - .L_36)


	//   ....[0]....
.L_36:
        /*00f8*/ 	.word	0x00000001
        /*00fc*/ 	.byte	0x60, 0x09, 0x00, 0x00, 0x01, 0x00, 0x00, 0x00, 0x80, 0x09, 0x00, 0x00, 0x01, 0x00, 0x00, 0x00
        /* <DEDUP_REMOVED lines=3895> */
        /*f47c*/ 	.byte	0xf0, 0x1f, 0x05, 0x00, 0x01, 0x00, 0x00, 0x00, 0xd0, 0x20, 0x05, 0x00


	//----- nvinfo : EIATTR_MERCURY_ISA_VERSION
	.align		4
.L_37:
        /*f488*/ 	.byte	0x03, 0x5f
        /*f48a*/ 	.short	0x0101


	//----- nvinfo : EIATTR_EXIT_INSTR_OFFSETS
	.align		4
        /*f48c*/ 	.byte	0x04, 0x1c
        /*f48e*/ 	.short	(.L_39 - .L_38)


	//   ....[0]....
.L_38:
        /*f490*/ 	.word	0x0005d900


	//   ....[1]....
        /*f494*/ 	.word	0x0005d920


	//----- nvinfo : EIATTR_REQNTID
	.align		4
.L_39:
        /*f498*/ 	.byte	0x04, 0x10
        /*f49a*/ 	.short	(.L_41 - .L_40)
.L_40:
        /*f49c*/ 	.word	0x00000080
        /*f4a0*/ 	.word	0x00000001
        /*f4a4*/ 	.word	0x00000001


	//----- nvinfo : EIATTR_CBANK_PARAM_SIZE
	.align		4
.L_41:
        /*f4a8*/ 	.byte	0x03, 0x19
        /*f4aa*/ 	.short	0x0050


	//----- nvinfo : EIATTR_PARAM_CBANK
	.align		4
        /*f4ac*/ 	.byte	0x04, 0x0a
        /*f4ae*/ 	.short	(.L_43 - .L_42)
	.align		4
.L_42:
        /*f4b0*/ 	.word	index@(.nv.constant0.matmul_kernel)
        /*f4b4*/ 	.short	0x0210
        /*f4b6*/ 	.short	0x0050


	//----- nvinfo : EIATTR_SW_WAR
	.align		4
.L_43:
        /*f4b8*/ 	.byte	0x04, 0x36
        /*f4ba*/ 	.short	(.L_45 - .L_44)
.L_44:
        /*f4bc*/ 	.word	0x00000008
.L_45:


//--------------------- .nv.callgraph             --------------------------
	.section	.nv.callgraph,"",@"SHT_CUDA_CALLGRAPH"
	.align	4
	.sectionentsize	8
	.align		4
        /*0000*/ 	.word	0x00000000
	.align		4
        /*0004*/ 	.word	0xffffffff
	.align		4
        /*0008*/ 	.word	0x00000000
	.align		4
        /*000c*/ 	.word	0xfffffffe
	.align		4
        /*0010*/ 	.word	0x00000000
	.align		4
        /*0014*/ 	.word	0xfffffffd
	.align		4
        /*0018*/ 	.word	0x00000000
	.align		4
        /*001c*/ 	.word	0xfffffffc


//--------------------- .text.matmul_kernel       --------------------------
	.section	.text.matmul_kernel,"ax",@progbits
	.align	128
        .global         matmul_kernel
        .type           matmul_kernel,@function
        .size           matmul_kernel,(.L_x_4 - matmul_kernel)
        .other          matmul_kernel,@"STO_CUDA_ENTRY STV_DEFAULT"
matmul_kernel:
.text.matmul_kernel:
[----:B------:R-:W0:Y:S08]  /*0000*/  LDC R1, c[0x0][0x28] ;  /* 0x00000a00ff017b82 */ /* 0x000e300000000800 */
[----:B------:R-:W1:Y:S01]  /*0010*/  LDC.64 R4, c[0x0][0x228] ;  /* 0x00008a00ff047b82 */ /* 0x000e620000000a00 */
[----:B------:R-:W2:Y:S01]  /*0020*/  S2R R7, SR_CTAID.X ;  /* 0x0000000000077919 */ /* 0x000ea20000002500 */
[----:B------:R-:W-:Y:S01]  /*0030*/  ULDC UR8, c[0x0][0x230] ;  /* 0x00008c0000087ab9 */ /* 0x000fe20000000800 */
[----:B0-----:R-:W-:Y:S01]  /*0040*/  VIADD R1, R1, 0xffffe048 ;  /* 0xffffe04801017836 */ /* 0x001fe20000000000 */
[----:B------:R-:W-:Y:S01]  /*0050*/  UIADD3 UR8, UR8, 0x7f, URZ ;  /* 0x0000007f08087890 */ /* 0x000fe2000fffe03f */
[----:B------:R-:W0:Y:S01]  /*0060*/  S2R R14, SR_TID.X ;  /* 0x00000000000e7919 */ /* 0x000e220000002100 */
[----:B------:R-:W-:Y:S01]  /*0070*/  UMOV UR7, 0x400 ;  /* 0x0000040000077882 */ /* 0x000fe20000000000 */
[----:B------:R-:W-:Y:S01]  /*0080*/  ULDC.64 UR44, c[0x0][0x208] ;  /* 0x00008200002c7ab9 */ /* 0x000fe20000000a00 */
[----:B------:R-:W3:Y:S01]  /*0090*/  S2UR UR4, SR_CgaCtaId ;  /* 0x00000000000479c3 */ /* 0x000ee20000008800 */
[----:B------:R-:W-:Y:S01]  /*00a0*/  UISETP.GT.AND UP0, UPT, UR8, 0x7f, UPT ;  /* 0x0000007f0800788c */ /* 0x000fe2000bf04270 */
[----:B-1----:R-:W-:-:S05]  /*00b0*/  VIADD R0, R5, 0x1ff ;  /* 0x000001ff05007836 */ /* 0x002fca0000000000 */
[----:B------:R-:W-:Y:S01]  /*00c0*/  SHF.R.S32.HI R3, RZ, 0x1f, R0 ;  /* 0x0000001fff037819 */ /* 0x000fe20000011400 */
[----:B---3--:R-:W-:-:S03]  /*00d0*/  ULEA UR7, UR4, UR7, 0x18 ;  /* 0x0000000704077291 */ /* 0x008fc6000f8ec03f */
[----:B------:R-:W-:Y:S02]  /*00e0*/  LEA.HI R3, R3, R0, RZ, 0x9 ;  /* 0x0000000003037211 */ /* 0x000fe400078f48ff */
[----:B--2---:R-:W-:Y:S02]  /*00f0*/  IABS R10, R7 ;  /* 0x00000007000a7213 */ /* 0x004fe40000000000 */
[----:B------:R-:W-:Y:S02]  /*0100*/  SHF.R.S32.HI R3, RZ, 0x9, R3 ;  /* 0x00000009ff037819 */ /* 0x000fe40000011403 */
[----:B0-----:R-:W-:-:S03]  /*0110*/  LOP3.LUT R15, R14, 0x3f, RZ, 0xc0, !PT ;  /* 0x0000003f0e0f7812 */ /* 0x001fc600078ec0ff */
[----:B------:R-:W-:-:S05]  /*0120*/  IMAD.SHL.U32 R6, R3, 0x8, RZ ;  /* 0x0000000803067824 */ /* 0x000fca00078e00ff */
[-C--:B------:R-:W-:Y:S02]  /*0130*/  IABS R9, R6.reuse ;  /* 0x0000000600097213 */ /* 0x080fe40000000000 */
[----:B------:R-:W-:Y:S02]  /*0140*/  IABS R12, R6 ;  /* 0x00000006000c7213 */ /* 0x000fe40000000000 */
[----:B------:R-:W0:Y:S08]  /*0150*/  I2F.RP R0, R9 ;  /* 0x0000000900007306 */ /* 0x000e300000209400 */
[----:B0-----:R-:W0:Y:S02]  /*0160*/  MUFU.RCP R0, R0 ;  /* 0x0000000000007308 */ /* 0x001e240000001000 */
[----:B0-----:R-:W-:-:S02]  /*0170*/  VIADD R2, R0, 0xffffffe ;  /* 0x0ffffffe00027836 */ /* 0x001fc40000000000 */
[----:B------:R-:W-:-:S04]  /*0180*/  IMAD.MOV R0, RZ, RZ, -R12 ;  /* 0x000000ffff007224 */ /* 0x000fc800078e0a0c */
[----:B------:R0:W1:Y:S02]  /*0190*/  F2I.FTZ.U32.TRUNC.NTZ R3, R2 ;  /* 0x0000000200037305 */ /* 0x000064000021f000 */
[----:B0-----:R-:W-:Y:S02]  /*01a0*/  IMAD.MOV.U32 R2, RZ, RZ, RZ ;  /* 0x000000ffff027224 */ /* 0x001fe400078e00ff */
[----:B-1----:R-:W-:-:S04]  /*01b0*/  IMAD.MOV R8, RZ, RZ, -R3 ;  /* 0x000000ffff087224 */ /* 0x002fc800078e0a03 */
[----:B------:R-:W-:Y:S02]  /*01c0*/  IMAD R11, R8, R9, RZ ;  /* 0x00000009080b7224 */ /* 0x000fe400078e02ff */
[----:B------:R-:W-:Y:S02]  /*01d0*/  IMAD.MOV.U32 R8, RZ, RZ, R10 ;  /* 0x000000ffff087224 */ /* 0x000fe400078e000a */
[----:B------:R-:W-:-:S06]  /*01e0*/  IMAD.HI.U32 R3, R3, R11, R2 ;  /* 0x0000000b03037227 */ /* 0x000fcc00078e0002 */
[----:B------:R-:W-:-:S04]  /*01f0*/  IMAD.HI.U32 R3, R3, R8, RZ ;  /* 0x0000000803037227 */ /* 0x000fc800078e00ff */
[----:B------:R-:W-:-:S05]  /*0200*/  IMAD R0, R3, R0, R8 ;  /* 0x0000000003007224 */ /* 0x000fca00078e0208 */
[----:B------:R-:W-:-:S13]  /*0210*/  ISETP.GT.U32.AND P1, PT, R9, R0, PT ;  /* 0x000000000900720c */ /* 0x000fda0003f24070 */
[----:B------:R-:W-:Y:S02]  /*0220*/  @!P1 IMAD.IADD R0, R0, 0x1, -R9 ;  /* 0x0000000100009824 */ /* 0x000fe400078e0a09 */
[----:B------:R-:W-:Y:S01]  /*0230*/  @!P1 VIADD R3, R3, 0x1 ;  /* 0x0000000103039836 */ /* 0x000fe20000000000 */
[----:B------:R-:W-:Y:S02]  /*0240*/  ISETP.NE.AND P1, PT, R6, RZ, PT ;  /* 0x000000ff0600720c */ /* 0x000fe40003f25270 */
[----:B------:R-:W-:Y:S02]  /*0250*/  ISETP.GE.U32.AND P0, PT, R0, R9, PT ;  /* 0x000000090000720c */ /* 0x000fe40003f06070 */
[----:B------:R-:W-:-:S04]  /*0260*/  LOP3.LUT R0, R7, R6, RZ, 0x3c, !PT ;  /* 0x0000000607007212 */ /* 0x000fc800078e3cff */
[----:B------:R-:W-:Y:S01]  /*0270*/  ISETP.GE.AND P2, PT, R0, RZ, PT ;  /* 0x000000ff0000720c */ /* 0x000fe20003f46270 */
[----:B------:R-:W-:-:S06]  /*0280*/  VIADD R0, R4, 0x3f ;  /* 0x0000003f04007836 */ /* 0x000fcc0000000000 */
[----:B------:R-:W-:-:S04]  /*0290*/  @P0 VIADD R3, R3, 0x1 ;  /* 0x0000000103030836 */ /* 0x000fc80000000000 */
[----:B------:R-:W-:Y:S01]  /*02a0*/  IMAD.MOV.U32 R2, RZ, RZ, R3 ;  /* 0x000000ffff027224 */ /* 0x000fe200078e0003 */
[----:B------:R-:W-:-:S03]  /*02b0*/  SHF.R.S32.HI R3, RZ, 0x1f, R0 ;  /* 0x0000001fff037819 */ /* 0x000fc60000011400 */
[----:B------:R-:W-:Y:S01]  /*02c0*/  @!P2 IMAD.MOV R2, RZ, RZ, -R2 ;  /* 0x000000ffff02a224 */ /* 0x000fe200078e0a02 */
[----:B------:R-:W-:Y:S02]  /*02d0*/  @!P1 LOP3.LUT R2, RZ, R6, RZ, 0x33, !PT ;  /* 0x00000006ff029212 */ /* 0x000fe400078e33ff */
[----:B------:R-:W-:-:S03]  /*02e0*/  LEA.HI R3, R3, R0, RZ, 0x6 ;  /* 0x0000000003037211 */ /* 0x000fc600078f30ff */
[----:B------:R-:W-:Y:S02]  /*02f0*/  IMAD.SHL.U32 R8, R2, 0x8, RZ ;  /* 0x0000000802087824 */ /* 0x000fe400078e00ff */
[----:B------:R-:W-:-:S03]  /*0300*/  IMAD.MOV R2, RZ, RZ, -R2 ;  /* 0x000000ffff027224 */ /* 0x000fc600078e0a02 */
[----:B------:R-:W-:Y:S01]  /*0310*/  LEA.HI.SX32 R3, R3, -R8, 0x1a ;  /* 0x8000000803037211 */ /* 0x000fe200078fd2ff */
[----:B------:R-:W-:-:S03]  /*0320*/  IMAD R6, R6, R2, R7 ;  /* 0x0000000206067224 */ /* 0x000fc600078e0207 */
[----:B------:R-:W-:Y:S02]  /*0330*/  VIMNMX R13, R3, 0x8, PT ;  /* 0x00000008030d7848 */ /* 0x000fe40003fe0100 */
[----:B------:R-:W-:Y:S02]  /*0340*/  IABS R11, R6 ;  /* 0x00000006000b7213 */ /* 0x000fe40000000000 */
[----:B------:R-:W-:-:S04]  /*0350*/  IABS R9, R13 ;  /* 0x0000000d00097213 */ /* 0x000fc80000000000 */
[----:B------:R-:W0:Y:S08]  /*0360*/  I2F.RP R0, R9 ;  /* 0x0000000900007306 */ /* 0x000e300000209400 */
[----:B0-----:R-:W0:Y:S02]  /*0370*/  MUFU.RCP R0, R0 ;  /* 0x0000000000007308 */ /* 0x001e240000001000 */
[----:B0-----:R-:W-:-:S06]  /*0380*/  VIADD R3, R0, 0xffffffe ;  /* 0x0ffffffe00037836 */ /* 0x001fcc0000000000 */
[----:B------:R-:W0:Y:S02]  /*0390*/  F2I.FTZ.U32.TRUNC.NTZ R3, R3 ;  /* 0x0000000300037305 */ /* 0x000e24000021f000 */
[----:B0-----:R-:W-:-:S04]  /*03a0*/  IMAD.MOV R10, RZ, RZ, -R3 ;  /* 0x000000ffff0a7224 */ /* 0x001fc800078e0a03 */
[----:B------:R-:W-:Y:S01]  /*03b0*/  IMAD.MOV.U32 R2, RZ, RZ, R10 ;  /* 0x000000ffff027224 */ /* 0x000fe200078e000a */
[----:B------:R-:W-:-:S03]  /*03c0*/  IABS R10, R13 ;  /* 0x0000000d000a7213 */ /* 0x000fc60000000000 */
[----:B------:R-:W-:Y:S02]  /*03d0*/  IMAD R7, R2, R9, RZ ;  /* 0x0000000902077224 */ /* 0x000fe400078e02ff */
[----:B------:R-:W-:Y:S02]  /*03e0*/  IMAD.MOV.U32 R2, RZ, RZ, RZ ;  /* 0x000000ffff027224 */ /* 0x000fe400078e00ff */
[----:B------:R-:W-:Y:S02]  /*03f0*/  IMAD.MOV R0, RZ, RZ, -R10 ;  /* 0x000000ffff007224 */ /* 0x000fe400078e0a0a */
        /* <DEDUP_REMOVED lines=9> */
[----:B------:R-:W-:Y:S02]  /*0490*/  ISETP.GE.AND P2, PT, R0, RZ, PT ;  /* 0x000000ff0000720c */ /* 0x000fe40003f46270 */
[----:B------:R-:W-:-:S04]  /*04a0*/  SHF.R.U32.HI R0, RZ, 0x6, R14 ;  /* 0x00000006ff007819 */ /* 0x000fc8000001160e */
[----:B------:R-:W-:Y:S01]  /*04b0*/  R2UR UR40, R0 ;  /* 0x00000000002872ca */ /* 0x000fe200000e0000 */
[----:B------:R-:W-:Y:S01]  /*04c0*/  @P0 VIADD R2, R2, 0x1 ;  /* 0x0000000102020836 */ /* 0x000fe20000000000 */
[----:B------:R-:W-:-:S05]  /*04d0*/  PLOP3.LUT P0, PT, PT, PT, UP0, 0x80, 0x0 ;  /* 0x000000000000781c */ /* 0x000fca0003f0f008 */
[----:B------:R-:W-:Y:S01]  /*04e0*/  @!P2 IMAD.MOV R2, RZ, RZ, -R2 ;  /* 0x000000ffff02a224 */ /* 0x000fe200078e0a02 */
[----:B------:R-:W-:-:S05]  /*04f0*/  @!P1 LOP3.LUT R2, RZ, R13, RZ, 0x33, !PT ;  /* 0x0000000dff029212 */ /* 0x000fca00078e33ff */
[----:B------:R-:W-:Y:S01]  /*0500*/  IMAD.MOV R0, RZ, RZ, -R2 ;  /* 0x000000ffff007224 */ /* 0x000fe200078e0a02 */
[----:B------:R-:W-:Y:S02]  /*0510*/  UIADD3 UR51, UR40, 0xe, URZ ;  /* 0x0000000e28337890 */ /* 0x000fe4000fffe03f */
[----:B------:R-:W-:Y:S01]  /*0520*/  UIADD3 UR50, UR40, 0x1e, URZ ;  /* 0x0000001e28327890 */ /* 0x000fe2000fffe03f */
[----:B------:R-:W-:Y:S01]  /*0530*/  IMAD R0, R13, R0, R6 ;  /* 0x000000000d007224 */ /* 0x000fe200078e0206 */
[----:B------:R-:W-:Y:S02]  /*0540*/  UIADD3 UR49, UR40, 0x2e, URZ ;  /* 0x0000002e28317890 */ /* 0x000fe4000fffe03f */
[----:B------:R-:W-:Y:S01]  /*0550*/  UIADD3 UR48, UR40, 0x3e, URZ ;  /* 0x0000003e28307890 */ /* 0x000fe2000fffe03f */
[----:B------:R-:W-:Y:S01]  /*0560*/  IMAD.IADD R3, R8, 0x1, R0 ;  /* 0x0000000108037824 */ /* 0x000fe200078e0200 */
[----:B------:R-:W-:Y:S01]  /*0570*/  SHF.R.U32.HI R0, RZ, 0x6, R14 ;  /* 0x00000006ff007819 */ /* 0x000fe2000001160e */
[----:B------:R-:W-:-:S02]  /*0580*/  UIADD3 UR47, UR40, 0x4e, URZ ;  /* 0x0000004e282f7890 */ /* 0x000fc4000fffe03f */
[----:B------:R-:W-:Y:S01]  /*0590*/  UIADD3 UR46, UR40, 0x5e, URZ ;  /* 0x0000005e282e7890 */ /* 0x000fe2000fffe03f */
[----:B------:R-:W-:Y:S01]  /*05a0*/  SGXT.U32 R16, R0, 0x1 ;  /* 0x000000010010781a */ /* 0x000fe20000000000 */
[----:B------:R-:W-:Y:S02]  /*05b0*/  UIADD3 UR43, UR40, 0x6e, URZ ;  /* 0x0000006e282b7890 */ /* 0x000fe4000fffe03f */
[----:B------:R-:W-:Y:S01]  /*05c0*/  UIADD3 UR40, UR40, 0x7e, URZ ;  /* 0x0000007e28287890 */ /* 0x000fe2000fffe03f */
[C---:B------:R-:W-:Y:S02]  /*05d0*/  LOP3.LUT R6, R16.reuse, 0x2, RZ, 0xfc, !PT ;  /* 0x0000000210067812 */ /* 0x040fe400078efcff */
[C---:B------:R-:W-:Y:S02]  /*05e0*/  LOP3.LUT R0, R16.reuse, 0x4, RZ, 0xfc, !PT ;  /* 0x0000000410007812 */ /* 0x040fe400078efcff */
[C---:B------:R-:W-:Y:S02]  /*05f0*/  LOP3.LUT R7, R16.reuse, 0x6, RZ, 0xfc, !PT ;  /* 0x0000000610077812 */ /* 0x040fe400078efcff */
[----:B------:R-:W-:-:S02]  /*0600*/  LOP3.LUT R6, R16, 0x8, RZ, 0xfc, !PT ;  /* 0x0000000810067812 */ /* 0x000fc400078efcff */
[C---:B------:R-:W-:Y:S02]  /*0610*/  LOP3.LUT R0, R16.reuse, 0xa, RZ, 0xfc, !PT ;  /* 0x0000000a10007812 */ /* 0x040fe400078efcff */
[C---:B------:R-:W-:Y:S02]  /*0620*/  LOP3.LUT R7, R16.reuse, 0xc, RZ, 0xfc, !PT ;  /* 0x0000000c10077812 */ /* 0x040fe400078efcff */
        /* <DEDUP_REMOVED lines=46> */
[----:B------:R-:W-:Y:S01]  /*0910*/  LOP3.LUT R0, R16, 0x78, RZ, 0xfc, !PT ;  /* 0x0000007810007812 */ /* 0x000fe200078efcff */
[----:B------:R-:W-:Y:S01]  /*0920*/  IMAD.SHL.U32 R0, R2, 0x200, RZ ;  /* 0x0000020002007824 */ /* 0x000fe200078e00ff */
[C---:B------:R-:W-:Y:S02]  /*0930*/  LOP3.LUT R7, R16.reuse, 0x7a, RZ, 0xfc, !PT ;  /* 0x0000007a10077812 */ /* 0x040fe400078efcff */
[----:B------:R-:W-:Y:S01]  /*0940*/  LOP3.LUT R6, R16, 0x7c, RZ, 0xfc, !PT ;  /* 0x0000007c10067812 */ /* 0x000fe200078efcff */
[----:B------:R-:W-:-:S05]  /*0950*/  IMAD R16, R3, 0x40, R15 ;  /* 0x0000004003107824 */ /* 0x000fca00078e020f */
[----:B------:R0:W-:Y:S01]  /*0960*/  STL [R1+0x1920], R16 ;  /* 0x0019201001007387 */ /* 0x0001e20000100800 */
[----:B------:R-:W-:Y:S05]  /*0970*/  @P0 BRA `(.L_x_0) ;  /* 0x0000000c00100947 */ /* 0x000fea0003800000 */
[----:B------:R1:W-:Y:S01]  /*0980*/  STL [R1], RZ ;  /* 0x000000ff01007387 */ /* 0x0003e20000100800 */
[----:B------:R-:W-:Y:S01]  /*0990*/  IMAD.SHL.U32 R2, R14, 0x10, RZ ;  /* 0x000000100e027824 */ /* 0x000fe200078e00ff */
[----:B------:R-:W-:Y:S02]  /*09a0*/  CS2R R24, SRZ ;  /* 0x0000000000187805 */ /* 0x000fe4000001ff00 */
[----:B------:R-:W-:Y:S01]  /*09b0*/  CS2R R26, SRZ ;  /* 0x00000000001a7805 */ /* 0x000fe2000001ff00 */
[----:B------:R1:W-:Y:S01]  /*09c0*/  STL [R1+0x4], RZ ;  /* 0x000004ff01007387 */ /* 0x0003e20000100800 */
[----:B------:R-:W-:Y:S02]  /*09d0*/  CS2R R28, SRZ ;  /* 0x00000000001c7805 */ /* 0x000fe4000001ff00 */
[----:B------:R-:W-:Y:S02]  /*09e0*/  LOP3.LUT R2, R2, 0x70, RZ, 0xc0, !PT ;  /* 0x0000007002027812 */ /* 0x000fe400078ec0ff */
[----:B------:R-:W-:Y:S01]  /*09f0*/  CS2R R30, SRZ ;  /* 0x00000000001e7805 */ /* 0x000fe2000001ff00 */
[----:B------:R1:W-:Y:S01]  /*0a00*/  STL [R1+0x8], RZ ;  /* 0x000008ff01007387 */ /* 0x0003e20000100800 */
[----:B------:R-:W-:-:S02]  /*0a10*/  CS2R R32, SRZ ;  /* 0x0000000000207805 */ /* 0x000fc4000001ff00 */
[----:B------:R-:W-:Y:S02]  /*0a20*/  CS2R R34, SRZ ;  /* 0x0000000000227805 */ /* 0x000fe4000001ff00 */
[----:B------:R-:W-:Y:S01]  /*0a30*/  CS2R R36, SRZ ;  /* 0x0000000000247805 */ /* 0x000fe2000001ff00 */
[----:B------:R1:W-:Y:S01]  /*0a40*/  STL [R1+0xc], RZ ;  /* 0x00000cff01007387 */ /* 0x0003e20000100800 */
[----:B------:R-:W-:Y:S02]  /*0a50*/  CS2R R38, SRZ ;  /* 0x0000000000267805 */ /* 0x000fe4000001ff00 */
[----:B------:R-:W-:Y:S02]  /*0a60*/  CS2R R40, SRZ ;  /* 0x0000000000287805 */ /* 0x000fe4000001ff00 */
        /* <DEDUP_REMOVED lines=73> */
[----:B------:R1:W-:Y:S04]  /*0f00*/  STL [R1+0x58], RZ ;  /* 0x000058ff01007387 */ /* 0x0003e80000100800 */
        /* <DEDUP_REMOVED lines=105> */
[----:B------:R1:W-:Y:S01]  /*15a0*/  STL [R1+0x191c], R2 ;  /* 0x00191c0201007387 */ /* 0x0003e20000100800 */
[----:B------:R-:W-:Y:S05]  /*15b0*/  BRA `(.L_x_1) ;  /* 0x000004f800587947 */ /* 0x000fea0003800000 */
.L_x_0:
[----:B------:R-:W-:Y:S01]  /*15c0*/  IABS R12, R4 ;  /* 0x00000004000c7213 */ /* 0x000fe20000000000 */
[C---:B------:R-:W-:Y:S01]  /*15d0*/  VIADD R10, R0.reuse, 0x1fd ;  /* 0x000001fd000a7836 */ /* 0x040fe20000000000 */
[----:B------:R-:W-:Y:S01]  /*15e0*/  IABS R2, R5 ;  /* 0x0000000500027213 */ /* 0x000fe20000000000 */
[----:B------:R-:W-:Y:S01]  /*15f0*/  VIADD R20, R0, 0x1ee ;  /* 0x000001ee00147836 */ /* 0x000fe20000000000 */
[----:B------:R-:W1:Y:S01]  /*1600*/  I2F.RP R3, R12 ;  /* 0x0000000c00037306 */ /* 0x000e620000209400 */
[----:B------:R-:W-:Y:S01]  /*1610*/  ISETP.GE.AND P3, PT, R16, RZ, PT ;  /* 0x000000ff1000720c */ /* 0x000fe20003f66270 */
[C---:B------:R-:W-:Y:S01]  /*1620*/  VIADD R35, R0.reuse, 0x1e1 ;  /* 0x000001e100237836 */ /* 0x040fe20000000000 */
[----:B------:R-:W-:Y:S01]  /*1630*/  IABS R15, R10 ;  /* 0x0000000a000f7213 */ /* 0x000fe20000000000 */
[C---:B------:R-:W-:Y:S01]  /*1640*/  VIADD R37, R0.reuse, 0x1dd ;  /* 0x000001dd00257836 */ /* 0x040fe20000000000 */
[----:B------:R-:W-:Y:S01]  /*1650*/  IABS R227, R0 ;  /* 0x0000000000e37213 */ /* 0x000fe20000000000 */
[C---:B------:R-:W-:Y:S01]  /*1660*/  VIADD R51, R0.reuse, 0x1d1 ;  /* 0x000001d100337836 */ /* 0x040fe20000000000 */
[----:B------:R-:W-:Y:S01]  /*1670*/  IABS R30, R35 ;  /* 0x00000023001e7213 */ /* 0x000fe20000000000 */
[----:B------:R-:W2:Y:S01]  /*1680*/  I2F.RP R8, R2 ;  /* 0x0000000200087306 */ /* 0x000ea20000209400 */
[----:B------:R-:W-:Y:S01]  /*1690*/  IABS R34, R37 ;  /* 0x0000002500227213 */ /* 0x000fe20000000000 */
[C---:B------:R-:W-:Y:S01]  /*16a0*/  VIADD R53, R0.reuse, 0x1cd ;  /* 0x000001cd00357836 */ /* 0x040fe20000000000 */
[----:B------:R-:W-:Y:S01]  /*16b0*/  IABS R46, R51 ;  /* 0x00000033002e7213 */ /* 0x000fe20000000000 */
[C---:B------:R-:W-:Y:S01]  /*16c0*/  VIADD R54, R0.reuse, 0x1cb ;  /* 0x000001cb00367836 */ /* 0x040fe20000000000 */
[----:B------:R-:W-:Y:S01]  /*16d0*/  ULDC UR41, c[0x0][0x238] ;  /* 0x00008e0000297ab9 */ /* 0x000fe20000000800 */
[C---:B------:R-:W-:Y:S01]  /*16e0*/  VIADD R65, R0.reuse, 0x1c1 ;  /* 0x000001c100417836 */ /* 0x040fe20000000000 */
[----:B------:R-:W-:Y:S01]  /*16f0*/  IABS R50, R53 ;  /* 0x0000003500327213 */ /* 0x000fe20000000000 */
[----:B-1----:R-:W1:Y:S01]  /*1700*/  MUFU.RCP R3, R3 ;  /* 0x0000000300037308 */ /* 0x002e620000001000 */
[----:B------:R-:W-:Y:S01]  /*1710*/  IABS R52, R54 ;  /* 0x0000003600347213 */ /* 0x000fe20000000000 */
[C---:B------:R-:W-:Y:S01]  /*1720*/  VIADD R95, R0.reuse, 0x1a5 ;  /* 0x000001a5005f7836 */ /* 0x040fe20000000000 */
[----:B------:R-:W-:Y:S01]  /*1730*/  IABS R62, R65 ;  /* 0x00000041003e7213 */ /* 0x000fe20000000000 */
[C---:B------:R-:W-:Y:S01]  /*1740*/  VIADD R97, R0.reuse, 0x1a3 ;  /* 0x000001a300617836 */ /* 0x040fe20000000000 */
[----:B------:R-:W-:Y:S01]  /*1750*/  ULDC UR42, c[0x0][0x23c] ;  /* 0x00008f00002a7ab9 */ /* 0x000fe20000000800 */
[C---:B------:R-:W-:Y:S01]  /*1760*/  VIADD R96, R0.reuse, 0x1a4 ;  /* 0x000001a400607836 */ /* 0x040fe20000000000 */
[----:B------:R-:W-:Y:S01]  /*1770*/  IABS R90, R95 ;  /* 0x0000005f005a7213 */ /* 0x000fe20000000000 */
[----:B--2---:R-:W-:Y:S01]  /*1780*/  MUFU.RCP R8, R8 ;  /* 0x0000000800087308 */ /* 0x004fe20000001000 */
[----:B------:R-:W-:Y:S01]  /*1790*/  IABS R92, R97 ;  /* 0x00000061005c7213 */ /* 0x000fe20000000000 */
[C---:B------:R-:W-:Y:S01]  /*17a0*/  VIADD R153, R0.reuse, 0x16a ;  /* 0x0000016a00997836 */ /* 0x040fe20000000000 */
[----:B------:R-:W-:Y:S01]  /*17b0*/  IABS R91, R96 ;  /* 0x00000060005b7213 */ /* 0x000fe20000000000 */
[C---:B------:R-:W-:Y:S01]  /*17c0*/  VIADD R152, R0.reuse, 0x16b ;  /* 0x0000016b00987836 */ /* 0x040fe20000000000 */
[----:B------:R-:W-:Y:S01]  /*17d0*/  ULDC.64 UR4, c[0x0][0x218] ;  /* 0x0000860000047ab9 */ /* 0x000fe20000000a00 */
[C---:B------:R-:W-:Y:S01]  /*17e0*/  VIADD R162, R0.reuse, 0x160 ;  /* 0x0000016000a27836 */ /* 0x040fe20000000000 */
[----:B------:R-:W-:Y:S01]  /*17f0*/  IABS R149, R153 ;  /* 0x0000009900957213 */ /* 0x000fe20000000000 */
[C---:B------:R-:W-:Y:S01]  /*1800*/  VIADD R166, R0.reuse, 0x15d ;  /* 0x0000015d00a67836 */ /* 0x040fe20000000000 */
[----:B------:R-:W-:Y:S01]  /*1810*/  IABS R148, R152 ;  /* 0x0000009800947213 */ /* 0x000fe20000000000 */
[----:B-1----:R-:W-:Y:S01]  /*1820*/  VIADD R6, R3, 0xffffffe ;  /* 0x0ffffffe03067836 */ /* 0x002fe20000000000 */
[----:B------:R-:W-:Y:S01]  /*1830*/  IABS R3, R16 ;  /* 0x0000001000037213 */ /* 0x000fe20000000000 */
[C---:B------:R-:W-:Y:S01]  /*1840*/  VIADD R167, R0.reuse, 0x15c ;  /* 0x0000015c00a77836 */ /* 0x040fe20000000000 */
[----:B------:R-:W-:Y:S01]  /*1850*/  IABS R159, R162 ;  /* 0x000000a2009f7213 */ /* 0x000fe20000000000 */
[----:B------:R1:W2:Y:S01]  /*1860*/  F2I.FTZ.U32.TRUNC.NTZ R7, R6 ;  /* 0x0000000600077305 */ /* 0x0002a2000021f000 */
[C---:B------:R-:W-:Y:S01]  /*1870*/  VIADD R210, R0.reuse, 0x31 ;  /* 0x0000003100d27836 */ /* 0x040fe20000000000 */
[----:B------:R-:W-:Y:S01]  /*1880*/  ULDC UR10, c[0x0][0x234] ;  /* 0x00008d00000a7ab9 */ /* 0x000fe20000000800 */
[----:B------:R-:W-:Y:S01]  /*1890*/  IABS R163, R167 ;  /* 0x000000a700a37213 */ /* 0x000fe20000000000 */
[C---:B------:R-:W-:Y:S01]  /*18a0*/  VIADD R235, R0.reuse, 0x19 ;  /* 0x0000001900eb7836 */ /* 0x040fe20000000000 */
[----:B------:R-:W-:Y:S01]  /*18b0*/  ULDC.64 UR12, c[0x0][0x210] ;  /* 0x00008400000c7ab9 */ /* 0x000fe20000000a00 */
[----:B------:R-:W-:-:S02]  /*18c0*/  VIADD R243, R0, 0x11 ;  /* 0x0000001100f37836 */ /* 0x000fc40000000000 */
[----:B-1----:R-:W-:Y:S02]  /*18d0*/  IMAD.MOV.U32 R6, RZ, RZ, RZ ;  /* 0x000000ffff067224 */ /* 0x002fe400078e00ff */
[----:B--2---:R-:W-:-:S04]  /*18e0*/  IMAD.MOV R9, RZ, RZ, -R7 ;  /* 0x000000ffff097224 */ /* 0x004fc800078e0a07 */
[----:B------:R-:W-:-:S04]  /*18f0*/  IMAD R9, R9, R12, RZ ;  /* 0x0000000c09097224 */ /* 0x000fc800078e02ff */
[----:B------:R-:W-:-:S04]  /*1900*/  IMAD.HI.U32 R7, R7, R9, R6 ;  /* 0x0000000907077227 */ /* 0x000fc800078e0006 */
[----:B------:R-:W-:Y:S02]  /*1910*/  VIADD R9, R8, 0xffffffe ;  /* 0x0ffffffe08097836 */ /* 0x000fe40000000000 */
[----:B------:R-:W-:-:S04]  /*1920*/  IMAD.HI.U32 R7, R7, R3, RZ ;  /* 0x0000000307077227 */ /* 0x000fc800078e00ff */
[----:B------:R-:W-:Y:S02]  /*1930*/  IMAD.MOV R6, RZ, RZ, -R7 ;  /* 0x000000ffff067224 */ /* 0x000fe400078e0a07 */
[----:B------:R-:W1:Y:S01]  /*1940*/  F2I.FTZ.U32.TRUNC.NTZ R7, R9 ;  /* 0x0000000900077305 */ /* 0x000e62000021f000 */
[----:B------:R-:W-:Y:S02]  /*1950*/  VIADD R8, R0, 0x1fe ;  /* 0x000001fe00087836 */ /* 0x000fe40000000000 */
[----:B------:R-:W-:Y:S02]  /*1960*/  IMAD R3, R12, R6, R3 ;  /* 0x000000060c037224 */ /* 0x000fe400078e0203 */
[----:B------:R-:W-:Y:S01]  /*1970*/  VIADD R6, R0, 0x1ff ;  /* 0x000001ff00067836 */ /* 0x000fe20000000000 */
[----:B------:R-:W-:Y:S02]  /*1980*/  IABS R14, R8 ;  /* 0x00000008000e7213 */ /* 0x000fe40000000000 */
[----:B------:R-:W-:-:S02]  /*1990*/  ISETP.GT.U32.AND P0, PT, R12, R3, PT ;  /* 0x000000030c00720c */ /* 0x000fc40003f04070 */
[----:B------:R-:W-:Y:S02]  /*19a0*/  ISETP.GE.AND P2, PT, R6, RZ, PT ;  /* 0x000000ff0600720c */ /* 0x000fe40003f46270 */
[----:B------:R-:W-:Y:S01]  /*19b0*/  IABS R13, R6 ;  /* 0x00000006000d7213 */ /* 0x000fe20000000000 */
[----:B------:R-:W-:Y:S01]  /*19c0*/  IMAD.MOV.U32 R6, RZ, RZ, RZ ;  /* 0x000000ffff067224 */ /* 0x000fe200078e00ff */
[----:B------:R-:W-:Y:S01]  /*19d0*/  ISETP.GE.AND P4, PT, R8, RZ, PT ;  /* 0x000000ff0800720c */ /* 0x000fe20003f86270 */
[----:B-1----:R-:W-:-:S04]  /*19e0*/  IMAD.MOV R11, RZ, RZ, -R7 ;  /* 0x000000ffff0b7224 */ /* 0x002fc800078e0a07 */
[----:B------:R-:W-:Y:S02]  /*19f0*/  IMAD R9, R11, R2, RZ ;  /* 0x000000020b097224 */ /* 0x000fe400078e02ff */
[----:B------:R-:W-:Y:S01]  /*1a00*/  @!P0 IMAD.IADD R3, R3, 0x1, -R12 ;  /* 0x0000000103038824 */ /* 0x000fe200078e0a0c */
[----:B------:R-:W-:Y:S01]  /*1a10*/  ISETP.NE.AND P0, PT, R4, RZ, PT ;  /* 0x000000ff0400720c */ /* 0x000fe20003f05270 */
[----:B------:R-:W-:-:S03]  /*1a20*/  IMAD.HI.U32 R9, R7, R9, R6 ;  /* 0x0000000907097227 */ /* 0x000fc600078e0006 */
[----:B------:R-:W-:Y:S01]  /*1a30*/  ISETP.GT.U32.AND P1, PT, R12, R3, PT ;  /* 0x000000030c00720c */ /* 0x000fe20003f24070 */
[----:B------:R-:W-:Y:S02]  /*1a40*/  IMAD.MOV.U32 R11, RZ, RZ, R13 ;  /* 0x000000ffff0b7224 */ /* 0x000fe400078e000d */
[----:B------:R-:W-:Y:S02]  /*1a50*/  IMAD.MOV.U32 R13, RZ, RZ, R14 ;  /* 0x000000ffff0d7224 */ /* 0x000fe400078e000e */
[----:B------:R-:W-:-:S04]  /*1a60*/  IMAD.HI.U32 R6, R9, R11, RZ ;  /* 0x0000000b09067227 */ /* 0x000fc800078e00ff */
[----:B------:R-:W-:Y:S02]  /*1a70*/  IMAD.MOV R6, RZ, RZ, -R6 ;  /* 0x000000ffff067224 */ /* 0x000fe400078e0a06 */
[----:B------:R-:W-:Y:S02]  /*1a80*/  IMAD.MOV.U32 R14, RZ, RZ, R15 ;  /* 0x000000ffff0e7224 */ /* 0x000fe400078e000f */
[----:B------:R-:W-:Y:S01]  /*1a90*/  @!P1 IMAD.IADD R3, R3, 0x1, -R12 ;  /* 0x0000000103039824 */ /* 0x000fe200078e0a0c */
[----:B------:R-:W-:Y:S01]  /*1aa0*/  ISETP.GE.AND P1, PT, R10, RZ, PT ;  /* 0x000000ff0a00720c */ /* 0x000fe20003f26270 */
[----:B------:R-:W-:-:S04]  /*1ab0*/  IMAD.HI.U32 R8, R9, R14, RZ ;  /* 0x0000000e09087227 */ /* 0x000fc800078e00ff */
[----:B0-----:R-:W-:Y:S02]  /*1ac0*/  IMAD.MOV.U32 R16, RZ, RZ, R3 ;  /* 0x000000ffff107224 */ /* 0x001fe400078e0003 */
[C---:B------:R-:W-:Y:S02]  /*1ad0*/  IMAD R3, R2.reuse, R6, R11 ;  /* 0x0000000602037224 */ /* 0x040fe400078e020b */
[----:B------:R-:W-:Y:S01]  /*1ae0*/  @!P3 IMAD.MOV R16, RZ, RZ, -R16 ;  /* 0x000000ffff10b224 */ /* 0x000fe200078e0a10 */
[----:B------:R-:W-:Y:S01]  /*1af0*/  @!P0 LOP3.LUT R16, RZ, R4, RZ, 0x33, !PT ;  /* 0x00000004ff108212 */ /* 0x000fe200078e33ff */
[----:B------:R-:W-:Y:S01]  /*1b00*/  IMAD.HI.U32 R7, R9, R13, RZ ;  /* 0x0000000d09077227 */ /* 0x000fe200078e00ff */
[----:B------:R-:W-:-:S03]  /*1b10*/  ISETP.GT.U32.AND P3, PT, R2, R3, PT ;  /* 0x000000030200720c */ /* 0x000fc60003f64070 */
[----:B------:R-:W-:Y:S01]  /*1b20*/  IMAD.MOV R15, RZ, RZ, -R8 ;  /* 0x000000ffff0f7224 */ /* 0x000fe200078e0a08 */
[----:B------:R0:W-:Y:S01]  /*1b30*/  STL [R1+0xa40], R16 ;  /* 0x000a401001007387 */ /* 0x0001e20000100800 */
[----:B------:R-:W-:Y:S02]  /*1b40*/  IMAD.MOV R7, RZ, RZ, -R7 ;  /* 0x000000ffff077224 */ /* 0x000fe400078e0a07 */
[----:B------:R-:W-:Y:S02]  /*1b50*/  VIADD R8, R0, 0x1fc ;  /* 0x000001fc00087836 */ /* 0x000fe40000000000 */
[C---:B------:R-:W-:Y:S02]  /*1b60*/  IMAD R7, R2.reuse, R7, R13 ;  /* 0x0000000702077224 */ /* 0x040fe400078e020d */
[C---:B------:R-:W-:Y:S01]  /*1b70*/  IMAD R11, R2.reuse, R15, R14 ;  /* 0x0000000f020b7224 */ /* 0x040fe200078e020e */
[----:B------:R-:W-:Y:S01]  /*1b80*/  IABS R13, R8 ;  /* 0x00000008000d7213 */ /* 0x000fe20000000000 */
[----:B------:R-:W-:Y:S01]  /*1b90*/  @!P3 IMAD.IADD R3, R3, 0x1, -R2 ;  /* 0x000000010303b824 */ /* 0x000fe200078e0a02 */
[----:B------:R-:W-:Y:S01]  /*1ba0*/  ISETP.GT.U32.AND P0, PT, R2, R7, PT ;  /* 0x000000070200720c */ /* 0x000fe20003f04070 */
[----:B------:R-:W-:Y:S01]  /*1bb0*/  VIADD R10, R0, 0x1fb ;  /* 0x000001fb000a7836 */ /* 0x000fe20000000000 */
[C---:B------:R-:W-:Y:S01]  /*1bc0*/  ISETP.GT.U32.AND P6, PT, R2.reuse, R11, PT ;  /* 0x0000000b0200720c */ /* 0x040fe20003fc4070 */
[----:B------:R-:W-:Y:S01]  /*1bd0*/  IMAD.HI.U32 R4, R9, R13, RZ ;  /* 0x0000000d09047227 */ /* 0x000fe200078e00ff */
[----:B------:R-:W-:-:S02]  /*1be0*/  ISETP.GT.U32.AND P5, PT, R2, R3, PT ;  /* 0x000000030200720c */ /* 0x000fc40003fa4070 */
[----:B------:R-:W-:Y:S01]  /*1bf0*/  IABS R15, R10 ;  /* 0x0000000a000f7213 */ /* 0x000fe20000000000 */
[----:B------:R-:W-:Y:S01]  /*1c00*/  IMAD.MOV R4, RZ, RZ, -R4 ;  /* 0x000000ffff047224 */ /* 0x000fe200078e0a04 */
[----:B------:R-:W-:Y:S01]  /*1c10*/  ISETP.GE.AND P3, PT, R8, RZ, PT ;  /* 0x000000ff0800720c */ /* 0x000fe20003f66270 */
[----:B------:R-:W-:Y:S02]  /*1c20*/  VIADD R14, R0, 0x1f9 ;  /* 0x000001f9000e7836 */ /* 0x000fe40000000000 */
[----:B------:R-:W-:Y:S02]  /*1c30*/  IMAD R13, R2, R4, R13 ;  /* 0x00000004020d7224 */ /* 0x000fe400078e020d */
[----:B------:R-:W-:Y:S01]  /*1c40*/  @!P0 IMAD.IADD R7, R7, 0x1, -R2 ;  /* 0x0000000107078824 */ /* 0x000fe200078e0a02 */
[----:B------:R-:W-:Y:S01]  /*1c50*/  IABS R19, R14 ;  /* 0x0000000e00137213 */ /* 0x000fe20000000000 */
[----:B------:R-:W-:-:S04]  /*1c60*/  IMAD.HI.U32 R6, R9, R15, RZ ;  /* 0x0000000f09067227 */ /* 0x000fc800078e00ff */
[--C-:B------:R-:W-:Y:S01]  /*1c70*/  @!P5 IMAD.IADD R3, R3, 0x1, -R2.reuse ;  /* 0x000000010303d824 */ /* 0x100fe200078e0a02 */
[C---:B------:R-:W-:Y:S01]  /*1c80*/  ISETP.GT.U32.AND P5, PT, R2.reuse, R13, PT ;  /* 0x0000000d0200720c */ /* 0x040fe20003fa4070 */
[----:B------:R-:W-:Y:S01]  /*1c90*/  @!P6 IMAD.IADD R11, R11, 0x1, -R2 ;  /* 0x000000010b0be824 */ /* 0x000fe200078e0a02 */
[----:B------:R-:W-:Y:S01]  /*1ca0*/  ISETP.GT.U32.AND P6, PT, R2, R7, PT ;  /* 0x000000070200720c */ /* 0x000fe20003fc4070 */
[----:B------:R-:W-:Y:S02]  /*1cb0*/  IMAD.MOV R6, RZ, RZ, -R6 ;  /* 0x000000ffff067224 */ /* 0x000fe400078e0a06 */
[----:B------:R-:W-:Y:S01]  /*1cc0*/  VIADD R12, R0, 0x1fa ;  /* 0x000001fa000c7836 */ /* 0x000fe20000000000 */
[C---:B------:R-:W-:Y:S01]  /*1cd0*/  ISETP.GT.U32.AND P0, PT, R2.reuse, R11, PT ;  /* 0x0000000b0200720c */ /* 0x040fe20003f04070 */
[----:B------:R-:W-:Y:S02]  /*1ce0*/  IMAD R15, R2, R6, R15 ;  /* 0x00000006020f7224 */ /* 0x000fe400078e020f */
[----:B------:R-:W-:Y:S01]  /*1cf0*/  IMAD.HI.U32 R6, R9, R19, RZ ;  /* 0x0000001309067227 */ /* 0x000fe200078e00ff */
[----:B------:R-:W-:-:S03]  /*1d00*/  IABS R17, R12 ;  /* 0x0000000c00117213 */ /* 0x000fc60000000000 */
[----:B------:R-:W-:Y:S02]  /*1d10*/  IMAD.MOV R6, RZ, RZ, -R6 ;  /* 0x000000ffff067224 */ /* 0x000fe400078e0a06 */
[----:B------:R-:W-:Y:S02]  /*1d20*/  @!P5 IMAD.IADD R13, R13, 0x1, -R2 ;  /* 0x000000010d0dd824 */ /* 0x000fe400078e0a02 */
[----:B------:R-:W-:Y:S02]  /*1d30*/  IMAD.MOV.U32 R18, RZ, RZ, R3 ;  /* 0x000000ffff127224 */ /* 0x000fe400078e0003 */
[----:B0-----:R-:W-:Y:S02]  /*1d40*/  VIADD R16, R0, 0x1f8 ;  /* 0x000001f800107836 */ /* 0x001fe40000000000 */
[----:B------:R-:W-:-:S03]  /*1d50*/  IMAD.HI.U32 R4, R9, R17, RZ ;  /* 0x0000001109047227 */ /* 0x000fc600078e00ff */
[----:B------:R-:W-:Y:S01]  /*1d60*/  IABS R8, R16 ;  /* 0x0000001000087213 */ /* 0x000fe20000000000 */
[----:B------:R-:W-:Y:S01]  /*1d70*/  @!P6 IMAD.IADD R7, R7, 0x1, -R2 ;  /* 0x000000010707e824 */ /* 0x000fe200078e0a02 */
[C---:B------:R-:W-:Y:S01]  /*1d80*/  ISETP.GT.U32.AND P6, PT, R2.reuse, R15, PT ;  /* 0x0000000f0200720c */ /* 0x040fe20003fc4070 */
[C---:B------:R-:W-:Y:S02]  /*1d90*/  IMAD R19, R2.reuse, R6, R19 ;  /* 0x0000000602137224 */ /* 0x040fe400078e0213 */
[----:B------:R-:W-:Y:S01]  /*1da0*/  @!P2 IMAD.MOV R18, RZ, RZ, -R18 ;  /* 0x000000ffff12a224 */ /* 0x000fe200078e0a12 */
[----:B------:R-:W-:Y:S01]  /*1db0*/  ISETP.GT.U32.AND P2, PT, R2, R13, PT ;  /* 0x0000000d0200720c */ /* 0x000fe20003f44070 */
[----:B------:R-:W-:Y:S02]  /*1dc0*/  IMAD.MOV R4, RZ, RZ, -R4 ;  /* 0x000000ffff047224 */ /* 0x000fe400078e0a04 */
[----:B------:R-:W-:Y:S01]  /*1dd0*/  @!P0 IMAD.IADD R11, R11, 0x1, -R2 ;  /* 0x000000010b0b8824 */ /* 0x000fe200078e0a02 */
[----:B------:R-:W-:Y:S01]  /*1de0*/  ISETP.GE.AND P0, PT, R10, RZ, PT ;  /* 0x000000ff0a00720c */ /* 0x000fe20003f06270 */
[----:B------:R-:W-:Y:S01]  /*1df0*/  @!P4 IMAD.MOV R7, RZ, RZ, -R7 ;  /* 0x000000ffff07c224 */ /* 0x000fe200078e0a07 */
[C---:B------:R-:W-:Y:S01]  /*1e00*/  ISETP.GT.U32.AND P4, PT, R2.reuse, R19, PT ;  /* 0x000000130200720c */ /* 0x040fe20003f84070 */
[----:B------:R-:W-:Y:S01]  /*1e10*/  IMAD R17, R2, R4, R17 ;  /* 0x0000000402117224 */ /* 0x000fe200078e0211 */
[----:B------:R-:W-:Y:S01]  /*1e20*/  STL [R1+0x28], R18 ;  /* 0x0000281201007387 */ /* 0x000fe20000100800 */
[----:B------:R-:W-:-:S02]  /*1e30*/  IMAD.MOV.U32 R4, RZ, RZ, R8 ;  /* 0x000000ffff047224 */ /* 0x000fc400078e0008 */
[----:B------:R-:W-:Y:S01]  /*1e40*/  IMAD.MOV.U32 R8, RZ, RZ, R11 ;  /* 0x000000ffff087224 */ /* 0x000fe200078e000b */
[----:B------:R0:W-:Y:S01]  /*1e50*/  STL [R1+0x24], R7 ;  /* 0x0000240701007387 */ /* 0x0001e20000100800 */
[----:B------:R-:W-:Y:S01]  /*1e60*/  VIADD R10, R0, 0x1f7 ;  /* 0x000001f7000a7836 */ /* 0x000fe20000000000 */
[----:B------:R-:W-:Y:S01]  /*1e70*/  ISETP.GT.U32.AND P5, PT, R2, R17, PT ;  /* 0x000000110200720c */ /* 0x000fe20003fa4070 */
[----:B------:R-:W-:Y:S01]  /*1e80*/  @!P1 IMAD.MOV R8, RZ, RZ, -R8 ;  /* 0x000000ffff089224 */ /* 0x000fe200078e0a08 */
[----:B------:R-:W-:Y:S01]  /*1e90*/  ISETP.GE.AND P1, PT, R12, RZ, PT ;  /* 0x000000ff0c00720c */ /* 0x000fe20003f26270 */
[--C-:B------:R-:W-:Y:S01]  /*1ea0*/  @!P6 IMAD.IADD R15, R15, 0x1, -R2.reuse ;  /* 0x000000010f0fe824 */ /* 0x100fe200078e0a02 */
[----:B------:R-:W-:Y:S01]  /*1eb0*/  IABS R6, R10 ;  /* 0x0000000a00067213 */ /* 0x000fe20000000000 */
[----:B------:R-:W-:Y:S01]  /*1ec0*/  @!P2 IMAD.IADD R13, R13, 0x1, -R2 ;  /* 0x000000010d0da824 */ /* 0x000fe200078e0a02 */
[----:B------:R1:W-:Y:S01]  /*1ed0*/  STL [R1+0x20], R8 ;  /* 0x0000200801007387 */ /* 0x0003e20000100800 */
[----:B------:R-:W-:Y:S01]  /*1ee0*/  IMAD.HI.U32 R3, R9, R4, RZ ;  /* 0x0000000409037227 */ /* 0x000fe200078e00ff */
[----:B------:R-:W-:-:S02]  /*1ef0*/  ISETP.GT.U32.AND P6, PT, R2, R15, PT ;  /* 0x0000000f0200720c */ /* 0x000fc40003fc4070 */
[----:B------:R-:W-:Y:S01]  /*1f00*/  ISETP.GE.AND P2, PT, R14, RZ, PT ;  /* 0x000000ff0e00720c */ /* 0x000fe20003f46270 */
[----:B------:R-:W-:Y:S01]  /*1f10*/  @!P4 IMAD.IADD R19, R19, 0x1, -R2 ;  /* 0x000000011313c824 */ /* 0x000fe200078e0a02 */
[----:B------:R-:W-:Y:S01]  /*1f20*/  ISETP.GE.AND P4, PT, R16, RZ, PT ;  /* 0x000000ff1000720c */ /* 0x000fe20003f86270 */
[----:B------:R-:W-:Y:S02]  /*1f30*/  IMAD.MOV R3, RZ, RZ, -R3 ;  /* 0x000000ffff037224 */ /* 0x000fe400078e0a03 */
[----:B0-----:R-:W-:Y:S02]  /*1f40*/  IMAD.MOV.U32 R7, RZ, RZ, R6 ;  /* 0x000000ffff077224 */ /* 0x001fe400078e0006 */
[----:B-1----:R-:W-:Y:S02]  /*1f50*/  IMAD.MOV.U32 R8, RZ, RZ, R13 ;  /* 0x000000ffff087224 */ /* 0x002fe400078e000d */
[C---:B------:R-:W-:Y:S02]  /*1f60*/  IMAD R3, R2.reuse, R3, R4 ;  /* 0x0000000302037224 */ /* 0x040fe400078e0204 */
[----:B------:R-:W-:Y:S01]  /*1f70*/  @!P3 IMAD.MOV R8, RZ, RZ, -R8 ;  /* 0x000000ffff08b224 */ /* 0x000fe200078e0a08 */
[----:B------:R-:W-:Y:S01]  /*1f80*/  ISETP.GT.U32.AND P3, PT, R2, R19, PT ;  /* 0x000000130200720c */ /* 0x000fe20003f64070 */
[----:B------:R-:W-:-:S03]  /*1f90*/  IMAD.HI.U32 R4, R9, R7, RZ ;  /* 0x0000000709047227 */ /* 0x000fc600078e00ff */
[----:B------:R0:W-:Y:S01]  /*1fa0*/  STL [R1+0x1c], R8 ;  /* 0x00001c0801007387 */ /* 0x0001e20000100800 */
[----:B------:R-:W-:Y:S02]  /*1fb0*/  IMAD.MOV R4, RZ, RZ, -R4 ;  /* 0x000000ffff047224 */ /* 0x000fe400078e0a04 */
[--C-:B------:R-:W-:Y:S02]  /*1fc0*/  @!P5 IMAD.IADD R17, R17, 0x1, -R2.reuse ;  /* 0x000000011111d824 */ /* 0x100fe400078e0a02 */
[--C-:B------:R-:W-:Y:S01]  /*1fd0*/  @!P6 IMAD.IADD R15, R15, 0x1, -R2.reuse ;  /* 0x000000010f0fe824 */ /* 0x100fe200078e0a02 */
[C---:B------:R-:W-:Y:S01]  /*1fe0*/  ISETP.GT.U32.AND P6, PT, R2.reuse, R3, PT ;  /* 0x000000030200720c */ /* 0x040fe20003fc4070 */
[C---:B------:R-:W-:Y:S01]  /*1ff0*/  IMAD R7, R2.reuse, R4, R7 ;  /* 0x0000000402077224 */ /* 0x040fe200078e0207 */
[C---:B------:R-:W-:Y:S01]  /*2000*/  ISETP.GT.U32.AND P5, PT, R2.reuse, R17, PT ;  /* 0x000000110200720c */ /* 0x040fe20003fa4070 */
[----:B------:R-:W-:Y:S02]  /*2010*/  @!P3 IMAD.IADD R19, R19, 0x1, -R2 ;  /* 0x000000011313b824 */ /* 0x000fe400078e0a02 */
[----:B------:R-:W-:Y:S01]  /*2020*/  IMAD.MOV.U32 R11, RZ, RZ, R15 ;  /* 0x000000ffff0b7224 */ /* 0x000fe200078e000f */
[----:B------:R-:W-:Y:S01]  /*2030*/  ISETP.GT.U32.AND P3, PT, R2, R7, PT ;  /* 0x000000070200720c */ /* 0x000fe20003f64070 */
[----:B------:R-:W-:-:S02]  /*2040*/  VIADD R4, R0, 0x1f6 ;  /* 0x000001f600047836 */ /* 0x000fc40000000000 */
[----:B------:R-:W-:Y:S02]  /*2050*/  @!P0 IMAD.MOV R11, RZ, RZ, -R11 ;  /* 0x000000ffff0b8224 */ /* 0x000fe400078e0a0b */
[----:B0-----:R-:W-:Y:S01]  /*2060*/  VIADD R8, R0, 0x1f4 ;  /* 0x000001f400087836 */ /* 0x001fe20000000000 */
[----:B------:R-:W-:Y:S01]  /*2070*/  ISETP.GE.AND P0, PT, R4, RZ, PT ;  /* 0x000000ff0400720c */ /* 0x000fe20003f06270 */
[--C-:B------:R-:W-:Y:S01]  /*2080*/  @!P6 IMAD.IADD R3, R3, 0x1, -R2.reuse ;  /* 0x000000010303e824 */ /* 0x100fe200078e0a02 */
[----:B------:R0:W-:Y:S01]  /*2090*/  STL [R1+0x18], R11 ;  /* 0x0000180b01007387 */ /* 0x0001e20000100800 */
[--C-:B------:R-:W-:Y:S01]  /*20a0*/  @!P5 IMAD.IADD R17, R17, 0x1, -R2.reuse ;  /* 0x000000011111d824 */ /* 0x100fe200078e0a02 */
[----:B------:R-:W-:Y:S01]  /*20b0*/  IABS R252, R8 ;  /* 0x0000000800fc7213 */ /* 0x000fe20000000000 */
[----:B------:R-:W-:Y:S01]  /*20c0*/  VIADD R6, R0, 0x1f5 ;  /* 0x000001f500067836 */ /* 0x000fe20000000000 */
[----:B------:R-:W-:Y:S01]  /*20d0*/  ISETP.GT.U32.AND P6, PT, R2, R3, PT ;  /* 0x000000030200720c */ /* 0x000fe20003fc4070 */
[----:B------:R-:W-:Y:S01]  /*20e0*/  @!P3 IMAD.IADD R7, R7, 0x1, -R2 ;  /* 0x000000010707b824 */ /* 0x000fe200078e0a02 */
[----:B------:R-:W-:Y:S01]  /*20f0*/  ISETP.GE.AND P5, PT, R10, RZ, PT ;  /* 0x000000ff0a00720c */ /* 0x000fe20003fa6270 */
[----:B------:R-:W-:-:S02]  /*2100*/  IMAD.MOV.U32 R12, RZ, RZ, R17 ;  /* 0x000000ffff0c7224 */ /* 0x000fc400078e0011 */
[----:B------:R-:W-:Y:S01]  /*2110*/  IMAD.MOV.U32 R13, RZ, RZ, R19 ;  /* 0x000000ffff0d7224 */ /* 0x000fe200078e0013 */
[----:B0-----:R-:W-:Y:S01]  /*2120*/  IABS R11, R4 ;  /* 0x00000004000b7213 */ /* 0x001fe20000000000 */
[----:B------:R-:W-:Y:S01]  /*2130*/  @!P1 IMAD.MOV R12, RZ, RZ, -R12 ;  /* 0x000000ffff0c9224 */ /* 0x000fe200078e0a0c */
[----:B------:R-:W-:Y:S01]  /*2140*/  ISETP.GT.U32.AND P3, PT, R2, R7, PT ;  /* 0x000000070200720c */ /* 0x000fe20003f64070 */
[----:B------:R-:W-:Y:S01]  /*2150*/  @!P2 IMAD.MOV R13, RZ, RZ, -R13 ;  /* 0x000000ffff0da224 */ /* 0x000fe200078e0a0d */
[----:B------:R-:W-:Y:S01]  /*2160*/  ISETP.GE.AND P1, PT, R6, RZ, PT ;  /* 0x000000ff0600720c */ /* 0x000fe20003f26270 */
[----:B------:R-:W-:Y:S01]  /*2170*/  IMAD.HI.U32 R4, R9, R11, RZ ;  /* 0x0000000b09047227 */ /* 0x000fe200078e00ff */
[----:B------:R0:W-:Y:S01]  /*2180*/  STL [R1+0x14], R12 ;  /* 0x0000140c01007387 */ /* 0x0001e20000100800 */
[----:B------:R-:W-:Y:S02]  /*2190*/  ISETP.GE.AND P2, PT, R8, RZ, PT ;  /* 0x000000ff0800720c */ /* 0x000fe40003f46270 */
[----:B------:R-:W-:Y:S01]  /*21a0*/  @!P6 IMAD.IADD R3, R3, 0x1, -R2 ;  /* 0x000000010303e824 */ /* 0x000fe200078e0a02 */
[----:B------:R1:W-:Y:S01]  /*21b0*/  STL [R1+0x10], R13 ;  /* 0x0000100d01007387 */ /* 0x0003e20000100800 */
[----:B------:R-:W-:-:S02]  /*21c0*/  IMAD.MOV R8, RZ, RZ, -R4 ;  /* 0x000000ffff087224 */ /* 0x000fc400078e0a04 */
[----:B------:R-:W-:Y:S02]  /*21d0*/  VIADD R10, R0, 0x1f3 ;  /* 0x000001f3000a7836 */ /* 0x000fe40000000000 */
[----:B------:R-:W-:Y:S01]  /*21e0*/  IMAD R11, R2, R8, R11 ;  /* 0x00000008020b7224 */ /* 0x000fe200078e020b */
[----:B0-----:R-:W-:Y:S01]  /*21f0*/  IABS R12, R6 ;  /* 0x00000006000c7213 */ /* 0x001fe20000000000 */
[----:B------:R-:W-:Y:S01]  /*2200*/  IMAD.HI.U32 R6, R9, R252, RZ ;  /* 0x000000fc09067227 */ /* 0x000fe200078e00ff */
[----:B------:R-:W-:Y:S02]  /*2210*/  ISETP.GE.AND P6, PT, R10, RZ, PT ;  /* 0x000000ff0a00720c */ /* 0x000fe40003fc6270 */
[----:B------:R-:W-:Y:S01]  /*2220*/  IABS R10, R10 ;  /* 0x0000000a000a7213 */ /* 0x000fe20000000000 */
[----:B------:R-:W-:Y:S02]  /*2230*/  IMAD.MOV.U32 R14, RZ, RZ, R3 ;  /* 0x000000ffff0e7224 */ /* 0x000fe400078e0003 */
[----:B-1----:R-:W-:-:S02]  /*2240*/  IMAD.MOV R13, RZ, RZ, -R6 ;  /* 0x000000ffff0d7224 */ /* 0x002fc400078e0a06 */
[----:B------:R-:W-:Y:S02]  /*2250*/  @!P3 IMAD.IADD R7, R7, 0x1, -R2 ;  /* 0x000000010707b824 */ /* 0x000fe400078e0a02 */
[----:B------:R-:W-:-:S04]  /*2260*/  IMAD.HI.U32 R4, R9, R12, RZ ;  /* 0x0000000c09047227 */ /* 0x000fc800078e00ff */
[----:B------:R-:W-:Y:S01]  /*2270*/  @!P4 IMAD.MOV R14, RZ, RZ, -R14 ;  /* 0x000000ffff0ec224 */ /* 0x000fe200078e0a0e */
[C---:B------:R-:W-:Y:S01]  /*2280*/  ISETP.GT.U32.AND P4, PT, R2.reuse, R11, PT ;  /* 0x0000000b0200720c */ /* 0x040fe20003f84070 */
[C---:B------:R-:W-:Y:S02]  /*2290*/  IMAD R252, R2.reuse, R13, R252 ;  /* 0x0000000d02fc7224 */ /* 0x040fe400078e02fc */
[----:B------:R-:W-:Y:S01]  /*22a0*/  IMAD.MOV.U32 R6, RZ, RZ, R7 ;  /* 0x000000ffff067224 */ /* 0x000fe200078e0007 */
[----:B------:R0:W-:Y:S01]  /*22b0*/  STL [R1+0xc], R14 ;  /* 0x00000c0e01007387 */ /* 0x0001e20000100800 */
[----:B------:R-:W-:Y:S02]  /*22c0*/  IMAD.MOV R3, RZ, RZ, -R4 ;  /* 0x000000ffff037224 */ /* 0x000fe400078e0a04 */
[----:B------:R-:W-:Y:S01]  /*22d0*/  @!P5 IMAD.MOV R6, RZ, RZ, -R6 ;  /* 0x000000ffff06d224 */ /* 0x000fe200078e0a06 */
[----:B------:R-:W-:Y:S01]  /*22e0*/  ISETP.GT.U32.AND P5, PT, R2, R252, PT ;  /* 0x000000fc0200720c */ /* 0x000fe20003fa4070 */
[----:B------:R-:W-:-:S03]  /*22f0*/  IMAD.HI.U32 R4, R9, R10, RZ ;  /* 0x0000000a09047227 */ /* 0x000fc600078e00ff */
[----:B------:R1:W-:Y:S01]  /*2300*/  STL [R1+0x8], R6 ;  /* 0x0000080601007387 */ /* 0x0003e20000100800 */
[----:B------:R-:W-:Y:S02]  /*2310*/  IMAD.MOV R15, RZ, RZ, -R4 ;  /* 0x000000ffff0f7224 */ /* 0x000fe400078e0a04 */
[C---:B------:R-:W-:Y:S02]  /*2320*/  IMAD R3, R2.reuse, R3, R12 ;  /* 0x0000000302037224 */ /* 0x040fe400078e020c */
[----:B------:R-:W-:Y:S02]  /*2330*/  IMAD R12, R2, R15, R10 ;  /* 0x0000000f020c7224 */ /* 0x000fe400078e020a */
[----:B------:R-:W-:Y:S01]  /*2340*/  VIADD R10, R0, 0x1f1 ;  /* 0x000001f1000a7836 */ /* 0x000fe20000000000 */
[----:B------:R-:W-:Y:S01]  /*2350*/  ISETP.GT.U32.AND P3, PT, R2, R3, PT ;  /* 0x000000030200720c */ /* 0x000fe20003f64070 */
[--C-:B------:R-:W-:Y:S02]  /*2360*/  @!P4 IMAD.IADD R11, R11, 0x1, -R2.reuse ;  /* 0x000000010b0bc824 */ /* 0x100fe400078e0a02 */
[----:B------:R-:W-:Y:S01]  /*2370*/  @!P5 IMAD.IADD R252, R252, 0x1, -R2 ;  /* 0x00000001fcfcd824 */ /* 0x000fe200078e0a02 */
[----:B0-----:R-:W-:Y:S01]  /*2380*/  IABS R14, R10 ;  /* 0x0000000a000e7213 */ /* 0x001fe20000000000 */
[----:B------:R-:W-:Y:S01]  /*2390*/  VIADD R8, R0, 0x1f2 ;  /* 0x000001f200087836 */ /* 0x000fe20000000000 */
[----:B------:R-:W-:Y:S01]  /*23a0*/  ISETP.GT.U32.AND P4, PT, R2, R11, PT ;  /* 0x0000000b0200720c */ /* 0x000fe20003f84070 */
[----:B------:R-:W-:Y:S01]  /*23b0*/  VIADD R18, R0, 0x1f0 ;  /* 0x000001f000127836 */ /* 0x000fe20000000000 */
[----:B------:R-:W-:Y:S01]  /*23c0*/  ISETP.GT.U32.AND P5, PT, R2, R252, PT ;  /* 0x000000fc0200720c */ /* 0x000fe20003fa4070 */
[----:B-1----:R-:W-:Y:S01]  /*23d0*/  IMAD.HI.U32 R6, R9, R14, RZ ;  /* 0x0000000e09067227 */ /* 0x002fe200078e00ff */
[----:B------:R-:W-:-:S02]  /*23e0*/  IABS R13, R8 ;  /* 0x00000008000d7213 */ /* 0x000fc40000000000 */
[----:B------:R-:W-:Y:S01]  /*23f0*/  IABS R15, R18 ;  /* 0x00000012000f7213 */ /* 0x000fe20000000000 */
[----:B------:R-:W-:Y:S02]  /*2400*/  IMAD.MOV R7, RZ, RZ, -R6 ;  /* 0x000000ffff077224 */ /* 0x000fe400078e0a06 */
[----:B------:R-:W-:Y:S02]  /*2410*/  @!P3 IMAD.IADD R3, R3, 0x1, -R2 ;  /* 0x000000010303b824 */ /* 0x000fe400078e0a02 */
[C---:B------:R-:W-:Y:S02]  /*2420*/  IMAD R14, R2.reuse, R7, R14 ;  /* 0x00000007020e7224 */ /* 0x040fe400078e020e */
[--C-:B------:R-:W-:Y:S01]  /*2430*/  @!P4 IMAD.IADD R11, R11, 0x1, -R2.reuse ;  /* 0x000000010b0bc824 */ /* 0x100fe200078e0a02 */
[----:B------:R-:W-:Y:S01]  /*2440*/  ISETP.GT.U32.AND P4, PT, R2, R12, PT ;  /* 0x0000000c0200720c */ /* 0x000fe20003f84070 */
[----:B------:R-:W-:Y:S01]  /*2450*/  @!P5 IMAD.IADD R252, R252, 0x1, -R2 ;  /* 0x00000001fcfcd824 */ /* 0x000fe200078e0a02 */
[C---:B------:R-:W-:Y:S01]  /*2460*/  ISETP.GT.U32.AND P3, PT, R2.reuse, R3, PT ;  /* 0x000000030200720c */ /* 0x040fe20003f64070 */
[----:B------:R-:W-:Y:S01]  /*2470*/  IMAD.HI.U32 R4, R9, R13, RZ ;  /* 0x0000000d09047227 */ /* 0x000fe200078e00ff */
[----:B------:R-:W-:-:S03]  /*2480*/  ISETP.GT.U32.AND P5, PT, R2, R14, PT ;  /* 0x0000000e0200720c */ /* 0x000fc60003fa4070 */
[----:B------:R-:W-:Y:S02]  /*2490*/  IMAD.MOV R4, RZ, RZ, -R4 ;  /* 0x000000ffff047224 */ /* 0x000fe400078e0a04 */
[----:B------:R-:W-:Y:S02]  /*24a0*/  IMAD.MOV.U32 R17, RZ, RZ, R11 ;  /* 0x000000ffff117224 */ /* 0x000fe400078e000b */
[----:B------:R-:W-:Y:S02]  /*24b0*/  IMAD R13, R2, R4, R13 ;  /* 0x00000004020d7224 */ /* 0x000fe400078e020d */
[----:B------:R-:W-:Y:S02]  /*24c0*/  @!P0 IMAD.MOV R17, RZ, RZ, -R17 ;  /* 0x000000ffff118224 */ /* 0x000fe400078e0a11 */
[----:B------:R-:W-:Y:S02]  /*24d0*/  VIADD R19, R0, 0x1ef ;  /* 0x000001ef00137836 */ /* 0x000fe40000000000 */
[--C-:B------:R-:W-:Y:S01]  /*24e0*/  @!P4 IMAD.IADD R12, R12, 0x1, -R2.reuse ;  /* 0x000000010c0cc824 */ /* 0x100fe200078e0a02 */
[----:B------:R0:W-:Y:S01]  /*24f0*/  STL [R1+0x4], R17 ;  /* 0x0000041101007387 */ /* 0x0001e20000100800 */
[--C-:B------:R-:W-:Y:S01]  /*2500*/  @!P3 IMAD.IADD R3, R3, 0x1, -R2.reuse ;  /* 0x000000010303b824 */ /* 0x100fe200078e0a02 */
[----:B------:R-:W-:Y:S01]  /*2510*/  ISETP.GT.U32.AND P3, PT, R2, R13, PT ;  /* 0x0000000d0200720c */ /* 0x000fe20003f64070 */
[----:B------:R-:W-:Y:S01]  /*2520*/  @!P5 IMAD.IADD R14, R14, 0x1, -R2 ;  /* 0x000000010e0ed824 */ /* 0x000fe200078e0a02 */
[----:B------:R-:W-:Y:S01]  /*2530*/  IABS R16, R19 ;  /* 0x0000001300107213 */ /* 0x000fe20000000000 */
[----:B------:R-:W-:Y:S01]  /*2540*/  IMAD.HI.U32 R4, R9, R15, RZ ;  /* 0x0000000f09047227 */ /* 0x000fe200078e00ff */
[----:B------:R-:W-:-:S02]  /*2550*/  ISETP.GT.U32.AND P0, PT, R2, R12, PT ;  /* 0x0000000c0200720c */ /* 0x000fc40003f04070 */
[----:B------:R-:W-:Y:S01]  /*2560*/  ISETP.GT.U32.AND P5, PT, R2, R14, PT ;  /* 0x0000000e0200720c */ /* 0x000fe20003fa4070 */
[----:B------:R-:W-:Y:S01]  /*2570*/  IMAD.MOV.U32 R11, RZ, RZ, R3 ;  /* 0x000000ffff0b7224 */ /* 0x000fe200078e0003 */
[----:B0-----:R-:W-:Y:S01]  /*2580*/  IABS R17, R20 ;  /* 0x0000001400117213 */ /* 0x001fe20000000000 */
[----:B------:R-:W-:Y:S01]  /*2590*/  IMAD.HI.U32 R6, R9, R16, RZ ;  /* 0x0000001009067227 */ /* 0x000fe200078e00ff */
[----:B------:R-:W-:-:S03]  /*25a0*/  ISETP.GE.AND P4, PT, R8, RZ, PT ;  /* 0x000000ff0800720c */ /* 0x000fc60003f86270 */
[----:B------:R-:W-:Y:S02]  /*25b0*/  IMAD.MOV R4, RZ, RZ, -R4 ;  /* 0x000000ffff047224 */ /* 0x000fe400078e0a04 */
[----:B------:R-:W-:-:S04]  /*25c0*/  IMAD.HI.U32 R3, R9, R17, RZ ;  /* 0x0000001109037227 */ /* 0x000fc800078e00ff */
[----:B------:R-:W-:Y:S02]  /*25d0*/  IMAD.MOV R7, RZ, RZ, -R6 ;  /* 0x000000ffff077224 */ /* 0x000fe400078e0a06 */
[----:B------:R-:W-:Y:S02]  /*25e0*/  IMAD R15, R2, R4, R15 ;  /* 0x00000004020f7224 */ /* 0x000fe400078e020f */
[----:B------:R-:W-:Y:S02]  /*25f0*/  IMAD.MOV R3, RZ, RZ, -R3 ;  /* 0x000000ffff037224 */ /* 0x000fe400078e0a03 */
[----:B------:R-:W-:Y:S01]  /*2600*/  @!P3 IMAD.IADD R13, R13, 0x1, -R2 ;  /* 0x000000010d0db824 */ /* 0x000fe200078e0a02 */
[----:B------:R-:W-:Y:S01]  /*2610*/  ISETP.GE.AND P3, PT, R10, RZ, PT ;  /* 0x000000ff0a00720c */ /* 0x000fe20003f66270 */
[----:B------:R-:W-:Y:S02]  /*2620*/  IMAD R16, R2, R7, R16 ;  /* 0x0000000702107224 */ /* 0x000fe400078e0210 */
[----:B------:R-:W-:Y:S01]  /*2630*/  @!P0 IMAD.IADD R12, R12, 0x1, -R2 ;  /* 0x000000010c0c8824 */ /* 0x000fe200078e0a02 */
[C---:B------:R-:W-:Y:S01]  /*2640*/  ISETP.GT.U32.AND P0, PT, R2.reuse, R15, PT ;  /* 0x0000000f0200720c */ /* 0x040fe20003f04070 */
[----:B------:R-:W-:-:S02]  /*2650*/  IMAD R17, R2, R3, R17 ;  /* 0x0000000302117224 */ /* 0x000fc400078e0211 */
[----:B------:R-:W-:Y:S01]  /*2660*/  @!P1 IMAD.MOV R11, RZ, RZ, -R11 ;  /* 0x000000ffff0b9224 */ /* 0x000fe200078e0a0b */
[C---:B------:R-:W-:Y:S01]  /*2670*/  ISETP.GT.U32.AND P1, PT, R2.reuse, R13, PT ;  /* 0x0000000d0200720c */ /* 0x040fe20003f24070 */
[----:B------:R-:W-:Y:S01]  /*2680*/  @!P6 IMAD.MOV R12, RZ, RZ, -R12 ;  /* 0x000000ffff0ce224 */ /* 0x000fe200078e0a0c */
[----:B------:R-:W-:Y:S01]  /*2690*/  ISETP.GT.U32.AND P6, PT, R2, R16, PT ;  /* 0x000000100200720c */ /* 0x000fe20003fc4070 */
[----:B------:R-:W-:Y:S01]  /*26a0*/  @!P5 IMAD.IADD R14, R14, 0x1, -R2 ;  /* 0x000000010e0ed824 */ /* 0x000fe200078e0a02 */
[----:B------:R-:W-:Y:S01]  /*26b0*/  ISETP.GT.U32.AND P5, PT, R2, R17, PT ;  /* 0x000000110200720c */ /* 0x000fe20003fa4070 */
[----:B------:R-:W-:Y:S01]  /*26c0*/  VIADD R4, R0, 0x1ed ;  /* 0x000001ed00047836 */ /* 0x000fe20000000000 */
[----:B------:R0:W-:Y:S01]  /*26d0*/  STL [R1], R11 ;  /* 0x0000000b01007387 */ /* 0x0001e20000100800 */
[----:B------:R-:W-:Y:S01]  /*26e0*/  @!P2 IMAD.MOV R252, RZ, RZ, -R252 ;  /* 0x000000fffffca224 */ /* 0x000fe200078e0afc */
[----:B------:R-:W-:Y:S01]  /*26f0*/  ISETP.GE.AND P2, PT, R18, RZ, PT ;  /* 0x000000ff1200720c */ /* 0x000fe20003f46270 */
[----:B------:R-:W-:Y:S01]  /*2700*/  VIADD R6, R0, 0x1ec ;  /* 0x000001ec00067836 */ /* 0x000fe20000000000 */
[----:B------:R-:W-:Y:S01]  /*2710*/  IABS R18, R4 ;  /* 0x0000000400127213 */ /* 0x000fe20000000000 */
[--C-:B------:R-:W-:Y:S01]  /*2720*/  @!P0 IMAD.IADD R15, R15, 0x1, -R2.reuse ;  /* 0x000000010f0f8824 */ /* 0x100fe200078e0a02 */
[----:B------:R-:W-:Y:S01]  /*2730*/  ISETP.GE.AND P0, PT, R20, RZ, PT ;  /* 0x000000ff1400720c */ /* 0x000fe20003f06270 */
[--C-:B------:R-:W-:Y:S01]  /*2740*/  @!P1 IMAD.IADD R13, R13, 0x1, -R2.reuse ;  /* 0x000000010d0d9824 */ /* 0x100fe200078e0a02 */
[----:B------:R-:W-:Y:S01]  /*2750*/  ISETP.GE.AND P1, PT, R19, RZ, PT ;  /* 0x000000ff1300720c */ /* 0x000fe20003f26270 */
[--C-:B------:R-:W-:Y:S01]  /*2760*/  @!P6 IMAD.IADD R16, R16, 0x1, -R2.reuse ;  /* 0x000000011010e824 */ /* 0x100fe200078e0a02 */
[----:B------:R-:W-:Y:S01]  /*2770*/  IABS R19, R6 ;  /* 0x0000000600137213 */ /* 0x000fe20000000000 */
[----:B------:R-:W-:Y:S01]  /*2780*/  @!P5 IMAD.IADD R17, R17, 0x1, -R2 ;  /* 0x000000011111d824 */ /* 0x000fe200078e0a02 */
[C---:B------:R-:W-:Y:S01]  /*2790*/  ISETP.GT.U32.AND P6, PT, R2.reuse, R15, PT ;  /* 0x0000000f0200720c */ /* 0x040fe20003fc4070 */
[C---:B------:R-:W-:Y:S01]  /*27a0*/  IMAD.HI.U32 R3, R9.reuse, R18, RZ ;  /* 0x0000001209037227 */ /* 0x040fe200078e00ff */
[C---:B------:R-:W-:Y:S01]  /*27b0*/  ISETP.GT.U32.AND P5, PT, R2.reuse, R16, PT ;  /* 0x000000100200720c */ /* 0x040fe20003fa4070 */
[----:B------:R-:W-:Y:S02]  /*27c0*/  STL [R1+0x19a4], R252 ;  /* 0x0019a4fc01007387 */ /* 0x000fe40000100800 */
[----:B------:R-:W-:Y:S01]  /*27d0*/  @!P4 IMAD.MOV R13, RZ, RZ, -R13 ;  /* 0x000000ffff0dc224 */ /* 0x000fe200078e0a0d */
[----:B------:R-:W-:Y:S01]  /*27e0*/  ISETP.GT.U32.AND P4, PT, R2, R17, PT ;  /* 0x000000110200720c */ /* 0x000fe20003f84070 */
[----:B------:R-:W-:Y:S01]  /*27f0*/  IMAD.MOV R7, RZ, RZ, -R3 ;  /* 0x000000ffff077224 */ /* 0x000fe200078e0a03 */
[----:B------:R-:W-:Y:S01]  /*2800*/  STL [R1+0x19a8], R12 ;  /* 0x0019a80c01007387 */ /* 0x000fe20000100800 */
[----:B------:R-:W-:-:S03]  /*2810*/  IMAD.HI.U32 R3, R9, R19, RZ ;  /* 0x0000001309037227 */ /* 0x000fc600078e00ff */
[----:B------:R1:W-:Y:S01]  /*2820*/  STL [R1+0x19ac], R13 ;  /* 0x0019ac0d01007387 */ /* 0x0003e20000100800 */
[C---:B------:R-:W-:Y:S02]  /*2830*/  IMAD R18, R2.reuse, R7, R18 ;  /* 0x0000000702127224 */ /* 0x040fe400078e0212 */
[----:B------:R-:W-:Y:S02]  /*2840*/  IMAD.MOV R3, RZ, RZ, -R3 ;  /* 0x000000ffff037224 */ /* 0x000fe400078e0a03 */
[--C-:B------:R-:W-:Y:S01]  /*2850*/  @!P6 IMAD.IADD R15, R15, 0x1, -R2.reuse ;  /* 0x000000010f0fe824 */ /* 0x100fe200078e0a02 */
[C---:B------:R-:W-:Y:S01]  /*2860*/  ISETP.GT.U32.AND P6, PT, R2.reuse, R18, PT ;  /* 0x000000120200720c */ /* 0x040fe20003fc4070 */
[----:B------:R-:W-:Y:S02]  /*2870*/  IMAD R19, R2, R3, R19 ;  /* 0x0000000302137224 */ /* 0x000fe400078e0213 */
[----:B------:R-:W-:Y:S02]  /*2880*/  VIADD R10, R0, 0x1ea ;  /* 0x000001ea000a7836 */ /* 0x000fe40000000000 */
[--C-:B------:R-:W-:Y:S01]  /*2890*/  @!P4 IMAD.IADD R17, R17, 0x1, -R2.reuse ;  /* 0x000000011111c824 */ /* 0x100fe200078e0a02 */
[----:B------:R-:W-:Y:S01]  /*28a0*/  ISETP.GT.U32.AND P4, PT, R2, R19, PT ;  /* 0x000000130200720c */ /* 0x000fe20003f84070 */
[----:B------:R-:W-:Y:S01]  /*28b0*/  VIADD R8, R0, 0x1eb ;  /* 0x000001eb00087836 */ /* 0x000fe20000000000 */
[----:B------:R-:W-:Y:S01]  /*28c0*/  IABS R21, R10 ;  /* 0x0000000a00157213 */ /* 0x000fe20000000000 */
[----:B------:R-:W-:Y:S01]  /*28d0*/  @!P5 IMAD.IADD R16, R16, 0x1, -R2 ;  /* 0x000000011010d824 */ /* 0x000fe200078e0a02 */
[----:B------:R-:W-:Y:S01]  /*28e0*/  ISETP.GE.AND P5, PT, R4, RZ, PT ;  /* 0x000000ff0400720c */ /* 0x000fe20003fa6270 */
[----:B------:R-:W-:Y:S01]  /*28f0*/  VIADD R7, R0, 0x1e9 ;  /* 0x000001e900077836 */ /* 0x000fe20000000000 */
[----:B------:R-:W-:Y:S01]  /*2900*/  IABS R20, R8 ;  /* 0x0000000800147213 */ /* 0x000fe20000000000 */
[----:B------:R-:W-:-:S03]  /*2910*/  IMAD.HI.U32 R4, R9, R21, RZ ;  /* 0x0000001509047227 */ /* 0x000fc600078e00ff */
[----:B------:R-:W-:Y:S01]  /*2920*/  IABS R22, R7 ;  /* 0x0000000700167213 */ /* 0x000fe20000000000 */
[----:B------:R-:W-:Y:S01]  /*2930*/  @!P6 IMAD.IADD R18, R18, 0x1, -R2 ;  /* 0x000000011212e824 */ /* 0x000fe200078e0a02 */
[----:B------:R-:W-:Y:S01]  /*2940*/  ISETP.GE.AND P6, PT, R6, RZ, PT ;  /* 0x000000ff0600720c */ /* 0x000fe20003fc6270 */
[----:B------:R-:W-:-:S04]  /*2950*/  IMAD.HI.U32 R3, R9, R20, RZ ;  /* 0x0000001409037227 */ /* 0x000fc800078e00ff */
[----:B------:R-:W-:Y:S02]  /*2960*/  IMAD.MOV R4, RZ, RZ, -R4 ;  /* 0x000000ffff047224 */ /* 0x000fe400078e0a04 */
[----:B------:R-:W-:Y:S02]  /*2970*/  VIADD R6, R0, 0x1e8 ;  /* 0x000001e800067836 */ /* 0x000fe40000000000 */
[----:B------:R-:W-:Y:S02]  /*2980*/  @!P4 IMAD.IADD R19, R19, 0x1, -R2 ;  /* 0x000000011313c824 */ /* 0x000fe400078e0a02 */
[----:B------:R-:W-:Y:S01]  /*2990*/  @!P3 IMAD.MOV R14, RZ, RZ, -R14 ;  /* 0x000000ffff0eb224 */ /* 0x000fe200078e0a0e */
[C---:B------:R-:W-:Y:S01]  /*29a0*/  ISETP.GT.U32.AND P3, PT, R2.reuse, R18, PT ;  /* 0x000000120200720c */ /* 0x040fe20003f64070 */
[----:B------:R-:W-:Y:S01]  /*29b0*/  IMAD.MOV R3, RZ, RZ, -R3 ;  /* 0x000000ffff037224 */ /* 0x000fe200078e0a03 */
[----:B------:R-:W-:Y:S01]  /*29c0*/  IABS R23, R6 ;  /* 0x0000000600177213 */ /* 0x000fe20000000000 */
[C---:B------:R-:W-:Y:S01]  /*29d0*/  IMAD R21, R2.reuse, R4, R21 ;  /* 0x0000000402157224 */ /* 0x040fe200078e0215 */
[C---:B------:R-:W-:Y:S01]  /*29e0*/  ISETP.GT.U32.AND P4, PT, R2.reuse, R19, PT ;  /* 0x000000130200720c */ /* 0x040fe20003f84070 */
[----:B------:R-:W-:Y:S01]  /*29f0*/  IMAD R20, R2, R3, R20 ;  /* 0x0000000302147224 */ /* 0x000fe200078e0214 */
[----:B------:R-:W-:Y:S01]  /*2a00*/  STL [R1+0x19b0], R14 ;  /* 0x0019b00e01007387 */ /* 0x000fe20000100800 */
[----:B------:R-:W-:-:S04]  /*2a10*/  IMAD.HI.U32 R3, R9, R22, RZ ;  /* 0x0000001609037227 */ /* 0x000fc800078e00ff */
[----:B------:R-:W-:Y:S01]  /*2a20*/  @!P1 IMAD.MOV R16, RZ, RZ, -R16 ;  /* 0x000000ffff109224 */ /* 0x000fe200078e0a10 */
[----:B------:R-:W-:Y:S01]  /*2a30*/  ISETP.GT.U32.AND P1, PT, R2, R21, PT ;  /* 0x000000150200720c */ /* 0x000fe20003f24070 */
[----:B------:R-:W-:-:S04]  /*2a40*/  IMAD.HI.U32 R4, R9, R23, RZ ;  /* 0x0000001709047227 */ /* 0x000fc800078e00ff */
[----:B------:R-:W-:Y:S02]  /*2a50*/  IMAD.MOV R3, RZ, RZ, -R3 ;  /* 0x000000ffff037224 */ /* 0x000fe400078e0a03 */
[----:B------:R-:W-:Y:S01]  /*2a60*/  @!P3 IMAD.IADD R18, R18, 0x1, -R2 ;  /* 0x000000011212b824 */ /* 0x000fe200078e0a02 */
[----:B------:R-:W-:Y:S01]  /*2a70*/  ISETP.GE.AND P3, PT, R10, RZ, PT ;  /* 0x000000ff0a00720c */ /* 0x000fe20003f66270 */
[----:B------:R-:W-:Y:S02]  /*2a80*/  IMAD.MOV R4, RZ, RZ, -R4 ;  /* 0x000000ffff047224 */ /* 0x000fe400078e0a04 */
[C---:B------:R-:W-:Y:S02]  /*2a90*/  IMAD R22, R2.reuse, R3, R22 ;  /* 0x0000000302167224 */ /* 0x040fe400078e0216 */
[----:B------:R-:W-:Y:S01]  /*2aa0*/  @!P2 IMAD.MOV R15, RZ, RZ, -R15 ;  /* 0x000000ffff0fa224 */ /* 0x000fe200078e0a0f */
[C---:B------:R-:W-:Y:S01]  /*2ab0*/  ISETP.GT.U32.AND P2, PT, R2.reuse, R20, PT ;  /* 0x000000140200720c */ /* 0x040fe20003f44070 */
[----:B------:R-:W-:Y:S01]  /*2ac0*/  @!P4 IMAD.IADD R19, R19, 0x1, -R2 ;  /* 0x000000011313c824 */ /* 0x000fe200078e0a02 */
[----:B------:R-:W-:Y:S01]  /*2ad0*/  ISETP.GE.AND P4, PT, R7, RZ, PT ;  /* 0x000000ff0700720c */ /* 0x000fe20003f86270 */
[C---:B------:R-:W-:Y:S01]  /*2ae0*/  IMAD R23, R2.reuse, R4, R23 ;  /* 0x0000000402177224 */ /* 0x040fe200078e0217 */
[----:B------:R-:W-:Y:S01]  /*2af0*/  STL [R1+0x19b4], R15 ;  /* 0x0019b40f01007387 */ /* 0x000fe20000100800 */
[----:B------:R-:W-:Y:S01]  /*2b00*/  @!P5 IMAD.MOV R18, RZ, RZ, -R18 ;  /* 0x000000ffff12d224 */ /* 0x000fe200078e0a12 */
[C---:B------:R-:W-:Y:S01]  /*2b10*/  ISETP.GT.U32.AND P5, PT, R2.reuse, R22, PT ;  /* 0x000000160200720c */ /* 0x040fe20003fa4070 */
[--C-:B------:R-:W-:Y:S01]  /*2b20*/  @!P1 IMAD.IADD R21, R21, 0x1, -R2.reuse ;  /* 0x0000000115159824 */ /* 0x100fe200078e0a02 */
[----:B------:R-:W-:Y:S01]  /*2b30*/  STL [R1+0x19b8], R16 ;  /* 0x0019b81001007387 */ /* 0x000fe20000100800 */
[----:B------:R-:W-:Y:S01]  /*2b40*/  @!P6 IMAD.MOV R19, RZ, RZ, -R19 ;  /* 0x000000ffff13e224 */ /* 0x000fe200078e0a13 */
[----:B------:R-:W-:Y:S01]  /*2b50*/  ISETP.GT.U32.AND P6, PT, R2, R23, PT ;  /* 0x000000170200720c */ /* 0x000fe20003fc4070 */
[----:B------:R-:W-:Y:S01]  /*2b60*/  VIADD R4, R0, 0x1e7 ;  /* 0x000001e700047836 */ /* 0x000fe20000000000 */
[----:B------:R-:W-:Y:S01]  /*2b70*/  ISETP.GT.U32.AND P1, PT, R2, R21, PT ;  /* 0x000000150200720c */ /* 0x000fe20003f24070 */
[----:B------:R-:W-:-:S02]  /*2b80*/  @!P2 IMAD.IADD R20, R20, 0x1, -R2 ;  /* 0x000000011414a824 */ /* 0x000fc400078e0a02 */
[----:B------:R-:W-:Y:S01]  /*2b90*/  VIADD R7, R0, 0x1e6 ;  /* 0x000001e600077836 */ /* 0x000fe20000000000 */
[----:B------:R-:W-:Y:S01]  /*2ba0*/  IABS R24, R4 ;  /* 0x0000000400187213 */ /* 0x000fe20000000000 */
[----:B------:R-:W-:Y:S01]  /*2bb0*/  @!P0 IMAD.MOV R17, RZ, RZ, -R17 ;  /* 0x000000ffff118224 */ /* 0x000fe200078e0a11 */
[----:B------:R-:W-:Y:S01]  /*2bc0*/  ISETP.GT.U32.AND P2, PT, R2, R20, PT ;  /* 0x000000140200720c */ /* 0x000fe20003f44070 */
[--C-:B------:R-:W-:Y:S01]  /*2bd0*/  @!P5 IMAD.IADD R22, R22, 0x1, -R2.reuse ;  /* 0x000000011616d824 */ /* 0x100fe200078e0a02 */
[----:B------:R-:W-:Y:S01]  /*2be0*/  IABS R25, R7 ;  /* 0x0000000700197213 */ /* 0x000fe20000000000 */
[----:B------:R-:W-:Y:S01]  /*2bf0*/  IMAD.HI.U32 R3, R9, R24, RZ ;  /* 0x0000001809037227 */ /* 0x000fe200078e00ff */
[----:B------:R-:W-:Y:S01]  /*2c00*/  ISETP.GE.AND P0, PT, R8, RZ, PT ;  /* 0x000000ff0800720c */ /* 0x000fe20003f06270 */
[----:B------:R-:W-:Y:S01]  /*2c10*/  STL [R1+0x19bc], R17 ;  /* 0x0019bc1101007387 */ /* 0x000fe20000100800 */
[----:B------:R-:W-:Y:S01]  /*2c20*/  ISETP.GT.U32.AND P5, PT, R2, R22, PT ;  /* 0x000000160200720c */ /* 0x000fe20003fa4070 */
[----:B------:R-:W-:-:S02]  /*2c30*/  @!P6 IMAD.IADD R23, R23, 0x1, -R2 ;  /* 0x000000011717e824 */ /* 0x000fc400078e0a02 */
[----:B------:R-:W-:Y:S01]  /*2c40*/  @!P1 IMAD.IADD R21, R21, 0x1, -R2 ;  /* 0x0000000115159824 */ /* 0x000fe200078e0a02 */
[----:B------:R-:W-:Y:S01]  /*2c50*/  ISETP.GE.AND P1, PT, R4, RZ, PT ;  /* 0x000000ff0400720c */ /* 0x000fe20003f26270 */
[----:B------:R-:W-:Y:S01]  /*2c60*/  IMAD.HI.U32 R4, R9, R25, RZ ;  /* 0x0000001909047227 */ /* 0x000fe200078e00ff */
[C---:B------:R-:W-:Y:S01]  /*2c70*/  ISETP.GT.U32.AND P6, PT, R2.reuse, R23, PT ;  /* 0x000000170200720c */ /* 0x040fe20003fc4070 */
[----:B------:R2:W-:Y:S02]  /*2c80*/  STL [R1+0x19c0], R18 ;  /* 0x0019c01201007387 */ /* 0x0005e40000100800 */
[----:B------:R-:W-:Y:S02]  /*2c90*/  IMAD.MOV R3, RZ, RZ, -R3 ;  /* 0x000000ffff037224 */ /* 0x000fe400078e0a03 */
[----:B------:R-:W-:Y:S01]  /*2ca0*/  IMAD.MOV R4, RZ, RZ, -R4 ;  /* 0x000000ffff047224 */ /* 0x000fe200078e0a04 */
[----:B------:R-:W-:Y:S01]  /*2cb0*/  STL [R1+0x19c4], R19 ;  /* 0x0019c41301007387 */ /* 0x000fe20000100800 */
[----:B------:R-:W-:-:S02]  /*2cc0*/  IMAD R24, R2, R3, R24 ;  /* 0x0000000302187224 */ /* 0x000fc400078e0218 */
[--C-:B------:R-:W-:Y:S01]  /*2cd0*/  @!P2 IMAD.IADD R20, R20, 0x1, -R2.reuse ;  /* 0x000000011414a824 */ /* 0x100fe200078e0a02 */
[----:B------:R-:W-:Y:S01]  /*2ce0*/  ISETP.GE.AND P2, PT, R6, RZ, PT ;  /* 0x000000ff0600720c */ /* 0x000fe20003f46270 */
[----:B------:R-:W-:Y:S02]  /*2cf0*/  IMAD R25, R2, R4, R25 ;  /* 0x0000000402197224 */ /* 0x000fe400078e0219 */
[--C-:B------:R-:W-:Y:S01]  /*2d00*/  @!P5 IMAD.IADD R22, R22, 0x1, -R2.reuse ;  /* 0x000000011616d824 */ /* 0x100fe200078e0a02 */
[----:B------:R-:W-:Y:S01]  /*2d10*/  ISETP.GT.U32.AND P5, PT, R2, R24, PT ;  /* 0x000000180200720c */ /* 0x000fe20003fa4070 */
[----:B------:R-:W-:Y:S02]  /*2d20*/  VIADD R6, R0, 0x1e5 ;  /* 0x000001e500067836 */ /* 0x000fe40000000000 */
[----:B------:R-:W-:Y:S01]  /*2d30*/  @!P6 IMAD.IADD R23, R23, 0x1, -R2 ;  /* 0x000000011717e824 */ /* 0x000fe200078e0a02 */
[----:B------:R-:W-:Y:S01]  /*2d40*/  ISETP.GT.U32.AND P6, PT, R2, R25, PT ;  /* 0x000000190200720c */ /* 0x000fe20003fc4070 */
[C---:B------:R-:W-:Y:S01]  /*2d50*/  VIADD R8, R0.reuse, 0x1e4 ;  /* 0x000001e400087836 */ /* 0x040fe20000000000 */
[----:B------:R-:W-:Y:S01]  /*2d60*/  IABS R26, R6 ;  /* 0x00000006001a7213 */ /* 0x000fe20000000000 */
[----:B0-----:R-:W-:-:S02]  /*2d70*/  VIADD R11, R0, 0x1e2 ;  /* 0x000001e2000b7836 */ /* 0x001fc40000000000 */
[----:B------:R-:W-:Y:S01]  /*2d80*/  VIADD R10, R0, 0x1e3 ;  /* 0x000001e3000a7836 */ /* 0x000fe20000000000 */
[----:B------:R-:W-:Y:S01]  /*2d90*/  IABS R27, R8 ;  /* 0x00000008001b7213 */ /* 0x000fe20000000000 */
[----:B------:R-:W-:Y:S01]  /*2da0*/  IMAD.HI.U32 R3, R9, R26, RZ ;  /* 0x0000001a09037227 */ /* 0x000fe200078e00ff */
[----:B------:R-:W-:Y:S02]  /*2db0*/  IABS R29, R11 ;  /* 0x0000000b001d7213 */ /* 0x000fe40000000000 */
[----:B------:R-:W-:Y:S01]  /*2dc0*/  IABS R28, R10 ;  /* 0x0000000a001c7213 */ /* 0x000fe20000000000 */
[--C-:B------:R-:W-:Y:S02]  /*2dd0*/  @!P5 IMAD.IADD R24, R24, 0x1, -R2.reuse ;  /* 0x000000011818d824 */ /* 0x100fe400078e0a02 */
[----:B------:R-:W-:Y:S02]  /*2de0*/  IMAD.MOV R3, RZ, RZ, -R3 ;  /* 0x000000ffff037224 */ /* 0x000fe400078e0a03 */
[----:B------:R-:W-:Y:S01]  /*2df0*/  @!P6 IMAD.IADD R25, R25, 0x1, -R2 ;  /* 0x000000011919e824 */ /* 0x000fe200078e0a02 */
[C---:B------:R-:W-:Y:S01]  /*2e00*/  ISETP.GT.U32.AND P6, PT, R2.reuse, R24, PT ;  /* 0x000000180200720c */ /* 0x040fe20003fc4070 */
[----:B------:R-:W-:-:S02]  /*2e10*/  IMAD R26, R2, R3, R26 ;  /* 0x00000003021a7224 */ /* 0x000fc400078e021a */
[----:B------:R-:W-:-:S03]  /*2e20*/  IMAD.HI.U32 R3, R9, R27, RZ ;  /* 0x0000001b09037227 */ /* 0x000fc600078e00ff */
[C---:B------:R-:W-:Y:S01]  /*2e30*/  ISETP.GT.U32.AND P5, PT, R2.reuse, R26, PT ;  /* 0x0000001a0200720c */ /* 0x040fe20003fa4070 */
[----:B------:R-:W-:Y:S02]  /*2e40*/  IMAD.MOV R3, RZ, RZ, -R3 ;  /* 0x000000ffff037224 */ /* 0x000fe400078e0a03 */
[----:B------:R-:W-:Y:S01]  /*2e50*/  @!P4 IMAD.MOV R22, RZ, RZ, -R22 ;  /* 0x000000ffff16c224 */ /* 0x000fe200078e0a16 */
[C---:B------:R-:W-:Y:S01]  /*2e60*/  ISETP.GT.U32.AND P4, PT, R2.reuse, R25, PT ;  /* 0x000000190200720c */ /* 0x040fe20003f84070 */
[----:B------:R-:W-:Y:S02]  /*2e70*/  IMAD R27, R2, R3, R27 ;  /* 0x00000003021b7224 */ /* 0x000fe400078e021b */
[----:B------:R-:W-:Y:S02]  /*2e80*/  @!P6 IMAD.IADD R24, R24, 0x1, -R2 ;  /* 0x000000011818e824 */ /* 0x000fe400078e0a02 */
[----:B------:R-:W-:Y:S01]  /*2e90*/  IMAD.HI.U32 R3, R9, R29, RZ ;  /* 0x0000001d09037227 */ /* 0x000fe200078e00ff */
[----:B------:R-:W-:-:S03]  /*2ea0*/  ISETP.GT.U32.AND P6, PT, R2, R27, PT ;  /* 0x0000001b0200720c */ /* 0x000fc60003fc4070 */
[----:B------:R-:W-:Y:S02]  /*2eb0*/  IMAD.MOV R3, RZ, RZ, -R3 ;  /* 0x000000ffff037224 */ /* 0x000fe400078e0a03 */
[----:B------:R-:W-:Y:S01]  /*2ec0*/  @!P0 IMAD.MOV R20, RZ, RZ, -R20 ;  /* 0x000000ffff148224 */ /* 0x000fe200078e0a14 */
[----:B------:R-:W-:Y:S01]  /*2ed0*/  ISETP.GE.AND P0, PT, R7, RZ, PT ;  /* 0x000000ff0700720c */ /* 0x000fe20003f06270 */
[C---:B------:R-:W-:Y:S02]  /*2ee0*/  IMAD R29, R2.reuse, R3, R29 ;  /* 0x00000003021d7224 */ /* 0x040fe400078e021d */
[----:B------:R-:W-:Y:S01]  /*2ef0*/  IMAD.HI.U32 R4, R9, R28, RZ ;  /* 0x0000001c09047227 */ /* 0x000fe200078e00ff */
[----:B------:R-:W-:Y:S03]  /*2f00*/  STL [R1+0x19c8], R20 ;  /* 0x0019c81401007387 */ /* 0x000fe60000100800 */
[----:B------:R-:W-:Y:S01]  /*2f10*/  @!P6 IMAD.IADD R27, R27, 0x1, -R2 ;  /* 0x000000011b1be824 */ /* 0x000fe200078e0a02 */
[----:B------:R-:W-:Y:S01]  /*2f20*/  ISETP.GT.U32.AND P6, PT, R2, R29, PT ;  /* 0x0000001d0200720c */ /* 0x000fe20003fc4070 */
[----:B------:R-:W-:Y:S01]  /*2f30*/  @!P2 IMAD.MOV R23, RZ, RZ, -R23 ;  /* 0x000000ffff17a224 */ /* 0x000fe200078e0a17 */
[----:B------:R-:W-:Y:S01]  /*2f40*/  ISETP.GE.AND P2, PT, R8, RZ, PT ;  /* 0x000000ff0800720c */ /* 0x000fe20003f46270 */
[----:B------:R-:W-:-:S02]  /*2f50*/  IMAD.MOV R7, RZ, RZ, -R4 ;  /* 0x000000ffff077224 */ /* 0x000fc400078e0a04 */
[--C-:B------:R-:W-:Y:S01]  /*2f60*/  @!P4 IMAD.IADD R25, R25, 0x1, -R2.reuse ;  /* 0x000000011919c824 */ /* 0x100fe200078e0a02 */
[----:B------:R-:W-:Y:S01]  /*2f70*/  ISETP.GE.AND P4, PT, R10, RZ, PT ;  /* 0x000000ff0a00720c */ /* 0x000fe20003f86270 */
[----:B------:R-:W-:Y:S02]  /*2f80*/  VIADD R8, R0, 0x1e0 ;  /* 0x000001e000087836 */ /* 0x000fe40000000000 */
[----:B------:R-:W-:Y:S02]  /*2f90*/  @!P5 IMAD.IADD R26, R26, 0x1, -R2 ;  /* 0x000000011a1ad824 */ /* 0x000fe400078e0a02 */
[C---:B------:R-:W-:Y:S01]  /*2fa0*/  IMAD R28, R2.reuse, R7, R28 ;  /* 0x00000007021c7224 */ /* 0x040fe200078e021c */
[----:B------:R-:W-:Y:S01]  /*2fb0*/  IABS R31, R8 ;  /* 0x00000008001f7213 */ /* 0x000fe20000000000 */
[----:B------:R-:W-:Y:S01]  /*2fc0*/  @!P0 IMAD.MOV R25, RZ, RZ, -R25 ;  /* 0x000000ffff198224 */ /* 0x000fe200078e0a19 */
[C---:B------:R-:W-:Y:S01]  /*2fd0*/  ISETP.GT.U32.AND P0, PT, R2.reuse, R27, PT ;  /* 0x0000001b0200720c */ /* 0x040fe20003f04070 */
[----:B------:R-:W-:Y:S01]  /*2fe0*/  @!P6 IMAD.IADD R29, R29, 0x1, -R2 ;  /* 0x000000011d1de824 */ /* 0x000fe200078e0a02 */
[----:B------:R-:W-:Y:S01]  /*2ff0*/  ISETP.GT.U32.AND P5, PT, R2, R26, PT ;  /* 0x0000001a0200720c */ /* 0x000fe20003fa4070 */
[----:B------:R-:W-:-:S03]  /*3000*/  IMAD.HI.U32 R4, R9, R30, RZ ;  /* 0x0000001e09047227 */ /* 0x000fc600078e00ff */
[C---:B------:R-:W-:Y:S01]  /*3010*/  ISETP.GT.U32.AND P6, PT, R2.reuse, R29, PT ;  /* 0x0000001d0200720c */ /* 0x040fe20003fc4070 */
[----:B------:R-:W-:Y:S01]  /*3020*/  @!P1 IMAD.MOV R24, RZ, RZ, -R24 ;  /* 0x000000ffff189224 */ /* 0x000fe200078e0a18 */
[----:B------:R-:W-:Y:S01]  /*3030*/  ISETP.GT.U32.AND P1, PT, R2, R28, PT ;  /* 0x0000001c0200720c */ /* 0x000fe20003f24070 */
[----:B------:R-:W-:Y:S02]  /*3040*/  IMAD.MOV R7, RZ, RZ, -R4 ;  /* 0x000000ffff077224 */ /* 0x000fe400078e0a04 */
[----:B------:R-:W-:-:S04]  /*3050*/  IMAD.HI.U32 R3, R9, R31, RZ ;  /* 0x0000001f09037227 */ /* 0x000fc800078e00ff */
[----:B------:R-:W-:Y:S02]  /*3060*/  IMAD R30, R2, R7, R30 ;  /* 0x00000007021e7224 */ /* 0x000fe400078e021e */
[----:B------:R-:W-:Y:S02]  /*3070*/  IMAD.MOV R3, RZ, RZ, -R3 ;  /* 0x000000ffff037224 */ /* 0x000fe400078e0a03 */
[----:B------:R-:W-:Y:S02]  /*3080*/  VIADD R10, R0, 0x1df ;  /* 0x000001df000a7836 */ /* 0x000fe40000000000 */
[--C-:B------:R-:W-:Y:S01]  /*3090*/  @!P0 IMAD.IADD R27, R27, 0x1, -R2.reuse ;  /* 0x000000011b1b8824 */ /* 0x100fe200078e0a02 */
[C---:B------:R-:W-:Y:S01]  /*30a0*/  ISETP.GT.U32.AND P0, PT, R2.reuse, R30, PT ;  /* 0x0000001e0200720c */ /* 0x040fe20003f04070 */
[----:B------:R-:W-:Y:S01]  /*30b0*/  IMAD R31, R2, R3, R31 ;  /* 0x00000003021f7224 */ /* 0x000fe200078e021f */
[----:B------:R-:W-:Y:S01]  /*30c0*/  IABS R32, R10 ;  /* 0x0000000a00207213 */ /* 0x000fe20000000000 */
[----:B------:R-:W-:Y:S01]  /*30d0*/  @!P5 IMAD.IADD R26, R26, 0x1, -R2 ;  /* 0x000000011a1ad824 */ /* 0x000fe200078e0a02 */
[----:B------:R-:W-:Y:S01]  /*30e0*/  ISETP.GE.AND P5, PT, R11, RZ, PT ;  /* 0x000000ff0b00720c */ /* 0x000fe20003fa6270 */
[----:B------:R-:W-:-:S02]  /*30f0*/  VIADD R11, R0, 0x1de ;  /* 0x000001de000b7836 */ /* 0x000fc40000000000 */
[--C-:B------:R-:W-:Y:S02]  /*3100*/  @!P1 IMAD.IADD R28, R28, 0x1, -R2.reuse ;  /* 0x000000011c1c9824 */ /* 0x100fe400078e0a02 */
[--C-:B------:R-:W-:Y:S01]  /*3110*/  @!P6 IMAD.IADD R29, R29, 0x1, -R2.reuse ;  /* 0x000000011d1de824 */ /* 0x100fe200078e0a02 */
[----:B------:R-:W-:Y:S01]  /*3120*/  ISETP.GT.U32.AND P6, PT, R2, R31, PT ;  /* 0x0000001f0200720c */ /* 0x000fe20003fc4070 */
[----:B------:R-:W-:Y:S01]  /*3130*/  @!P3 IMAD.MOV R21, RZ, RZ, -R21 ;  /* 0x000000ffff15b224 */ /* 0x000fe200078e0a15 */
[----:B------:R-:W-:Y:S01]  /*3140*/  ISETP.GE.AND P3, PT, R6, RZ, PT ;  /* 0x000000ff0600720c */ /* 0x000fe20003f66270 */
[C---:B------:R-:W-:Y:S01]  /*3150*/  IMAD.HI.U32 R3, R9.reuse, R32, RZ ;  /* 0x0000002009037227 */ /* 0x040fe200078e00ff */
[----:B------:R-:W-:Y:S02]  /*3160*/  ISETP.GT.U32.AND P1, PT, R2, R28, PT ;  /* 0x0000001c0200720c */ /* 0x000fe40003f24070 */
[----:B------:R-:W-:Y:S01]  /*3170*/  IABS R33, R11 ;  /* 0x0000000b00217213 */ /* 0x000fe20000000000 */
[----:B------:R-:W-:Y:S01]  /*3180*/  IMAD.MOV R3, RZ, RZ, -R3 ;  /* 0x000000ffff037224 */ /* 0x000fe200078e0a03 */
[----:B------:R-:W-:Y:S01]  /*3190*/  STL [R1+0x19cc], R21 ;  /* 0x0019cc1501007387 */ /* 0x000fe20000100800 */
[----:B------:R-:W-:Y:S01]  /*31a0*/  @!P0 IMAD.IADD R30, R30, 0x1, -R2 ;  /* 0x000000011e1e8824 */ /* 0x000fe200078e0a02 */
[----:B------:R-:W-:Y:S01]  /*31b0*/  ISETP.GE.AND P0, PT, R8, RZ, PT ;  /* 0x000000ff0800720c */ /* 0x000fe20003f06270 */
[C---:B------:R-:W-:Y:S01]  /*31c0*/  IMAD.HI.U32 R4, R9.reuse, R33, RZ ;  /* 0x0000002109047227 */ /* 0x040fe200078e00ff */
[----:B------:R-:W-:Y:S03]  /*31d0*/  STL [R1+0x19d0], R22 ;  /* 0x0019d01601007387 */ /* 0x000fe60000100800 */
[----:B------:R-:W-:-:S04]  /*31e0*/  IMAD.HI.U32 R6, R9, R34, RZ ;  /* 0x0000002209067227 */ /* 0x000fc800078e00ff */
[----:B------:R-:W-:Y:S02]  /*31f0*/  IMAD.MOV R4, RZ, RZ, -R4 ;  /* 0x000000ffff047224 */ /* 0x000fe400078e0a04 */
[C---:B------:R-:W-:Y:S02]  /*3200*/  IMAD R32, R2.reuse, R3, R32 ;  /* 0x0000000302207224 */ /* 0x040fe400078e0220 */
[----:B------:R-:W-:Y:S01]  /*3210*/  @!P6 IMAD.IADD R31, R31, 0x1, -R2 ;  /* 0x000000011f1fe824 */ /* 0x000fe200078e0a02 */
[----:B------:R-:W-:Y:S01]  /*3220*/  ISETP.GT.U32.AND P6, PT, R2, R30, PT ;  /* 0x0000001e0200720c */ /* 0x000fe20003fc4070 */
[----:B------:R-:W-:Y:S02]  /*3230*/  IMAD.MOV R7, RZ, RZ, -R6 ;  /* 0x000000ffff077224 */ /* 0x000fe400078e0a06 */
[----:B------:R-:W-:Y:S02]  /*3240*/  VIADD R6, R0, 0x1dc ;  /* 0x000001dc00067836 */ /* 0x000fe40000000000 */
[----:B------:R-:W-:Y:S01]  /*3250*/  @!P1 IMAD.IADD R28, R28, 0x1, -R2 ;  /* 0x000000011c1c9824 */ /* 0x000fe200078e0a02 */
[----:B------:R-:W-:Y:S01]  /*3260*/  ISETP.GE.AND P1, PT, R35, RZ, PT ;  /* 0x000000ff2300720c */ /* 0x000fe20003f26270 */
[C---:B------:R-:W-:Y:S01]  /*3270*/  IMAD R33, R2.reuse, R4, R33 ;  /* 0x0000000402217224 */ /* 0x040fe200078e0221 */
[----:B------:R-:W-:Y:S01]  /*3280*/  IABS R35, R6 ;  /* 0x0000000600237213 */ /* 0x000fe20000000000 */
[----:B------:R-:W-:Y:S01]  /*3290*/  @!P3 IMAD.MOV R26, RZ, RZ, -R26 ;  /* 0x000000ffff1ab224 */ /* 0x000fe200078e0a1a */
[C---:B------:R-:W-:Y:S01]  /*32a0*/  ISETP.GT.U32.AND P3, PT, R2.reuse, R32, PT ;  /* 0x000000200200720c */ /* 0x040fe20003f64070 */
[----:B------:R-:W-:Y:S01]  /*32b0*/  @!P2 IMAD.MOV R27, RZ, RZ, -R27 ;  /* 0x000000ffff1ba224 */ /* 0x000fe200078e0a1b */
[C---:B------:R-:W-:Y:S01]  /*32c0*/  ISETP.GT.U32.AND P2, PT, R2.reuse, R31, PT ;  /* 0x0000001f0200720c */ /* 0x040fe20003f44070 */
[----:B------:R-:W-:Y:S01]  /*32d0*/  @!P4 IMAD.MOV R28, RZ, RZ, -R28 ;  /* 0x000000ffff1cc224 */ /* 0x000fe200078e0a1c */
[C---:B------:R-:W-:Y:S01]  /*32e0*/  ISETP.GT.U32.AND P4, PT, R2.reuse, R33, PT ;  /* 0x000000210200720c */ /* 0x040fe20003f84070 */
[----:B------:R-:W-:-:S02]  /*32f0*/  IMAD R34, R2, R7, R34 ;  /* 0x0000000702227224 */ /* 0x000fc400078e0222 */
[----:B------:R-:W-:-:S04]  /*3300*/  IMAD.HI.U32 R3, R9, R35, RZ ;  /* 0x0000002309037227 */ /* 0x000fc800078e00ff */
[--C-:B------:R-:W-:Y:S01]  /*3310*/  @!P6 IMAD.IADD R30, R30, 0x1, -R2.reuse ;  /* 0x000000011e1ee824 */ /* 0x100fe200078e0a02 */
[----:B------:R-:W-:Y:S01]  /*3320*/  ISETP.GT.U32.AND P6, PT, R2, R34, PT ;  /* 0x000000220200720c */ /* 0x000fe20003fc4070 */
[----:B------:R-:W-:Y:S02]  /*3330*/  IMAD.MOV R4, RZ, RZ, -R3 ;  /* 0x000000ffff047224 */ /* 0x000fe400078e0a03 */
[--C-:B------:R-:W-:Y:S01]  /*3340*/  @!P3 IMAD.IADD R32, R32, 0x1, -R2.reuse ;  /* 0x000000012020b824 */ /* 0x100fe200078e0a02 */
[----:B------:R-:W-:Y:S01]  /*3350*/  ISETP.GE.AND P3, PT, R37, RZ, PT ;  /* 0x000000ff2500720c */ /* 0x000fe20003f66270 */
[----:B------:R-:W-:Y:S02]  /*3360*/  VIADD R7, R0, 0x1db ;  /* 0x000001db00077836 */ /* 0x000fe40000000000 */
[--C-:B------:R-:W-:Y:S01]  /*3370*/  @!P2 IMAD.IADD R31, R31, 0x1, -R2.reuse ;  /* 0x000000011f1fa824 */ /* 0x100fe200078e0a02 */
[----:B------:R-:W-:Y:S01]  /*3380*/  ISETP.GE.AND P2, PT, R11, RZ, PT ;  /* 0x000000ff0b00720c */ /* 0x000fe20003f46270 */
[C---:B------:R-:W-:Y:S01]  /*3390*/  IMAD R35, R2.reuse, R4, R35 ;  /* 0x0000000402237224 */ /* 0x040fe200078e0223 */
[----:B------:R-:W-:Y:S01]  /*33a0*/  IABS R36, R7 ;  /* 0x0000000700247213 */ /* 0x000fe20000000000 */
[--C-:B------:R-:W-:Y:S01]  /*33b0*/  @!P4 IMAD.IADD R33, R33, 0x1, -R2.reuse ;  /* 0x000000012121c824 */ /* 0x100fe200078e0a02 */
[C---:B------:R-:W-:Y:S01]  /*33c0*/  ISETP.GT.U32.AND P4, PT, R2.reuse, R32, PT ;  /* 0x000000200200720c */ /* 0x040fe20003f84070 */
[----:B------:R-:W-:Y:S01]  /*33d0*/  @!P0 IMAD.MOV R31, RZ, RZ, -R31 ;  /* 0x000000ffff1f8224 */ /* 0x000fe200078e0a1f */
[----:B------:R-:W-:Y:S01]  /*33e0*/  ISETP.GT.U32.AND P0, PT, R2, R35, PT ;  /* 0x000000230200720c */ /* 0x000fe20003f04070 */
[----:B------:R-:W-:Y:S01]  /*33f0*/  @!P5 IMAD.MOV R29, RZ, RZ, -R29 ;  /* 0x000000ffff1dd224 */ /* 0x000fe200078e0a1d */
[----:B------:R-:W-:Y:S01]  /*3400*/  ISETP.GE.AND P5, PT, R10, RZ, PT ;  /* 0x000000ff0a00720c */ /* 0x000fe20003fa6270 */
[----:B------:R-:W-:Y:S01]  /*3410*/  @!P6 IMAD.IADD R34, R34, 0x1, -R2 ;  /* 0x000000012222e824 */ /* 0x000fe200078e0a02 */
[----:B------:R-:W-:Y:S01]  /*3420*/  ISETP.GT.U32.AND P6, PT, R2, R33, PT ;  /* 0x000000210200720c */ /* 0x000fe20003fc4070 */
[----:B------:R-:W-:-:S02]  /*3430*/  VIADD R8, R0, 0x1da ;  /* 0x000001da00087836 */ /* 0x000fc40000000000 */
[----:B------:R-:W-:-:S03]  /*3440*/  IMAD.HI.U32 R3, R9, R36, RZ ;  /* 0x0000002409037227 */ /* 0x000fc600078e00ff */
[----:B------:R-:W-:Y:S01]  /*3450*/  IABS R37, R8 ;  /* 0x0000000800257213 */ /* 0x000fe20000000000 */
[----:B------:R-:W-:Y:S02]  /*3460*/  IMAD.MOV R3, RZ, RZ, -R3 ;  /* 0x000000ffff037224 */ /* 0x000fe400078e0a03 */
[----:B------:R-:W-:Y:S01]  /*3470*/  @!P4 IMAD.IADD R32, R32, 0x1, -R2 ;  /* 0x000000012020c824 */ /* 0x000fe200078e0a02 */
[----:B------:R-:W-:Y:S01]  /*3480*/  ISETP.GE.AND P4, PT, R6, RZ, PT ;  /* 0x000000ff0600720c */ /* 0x000fe20003f86270 */
[----:B------:R-:W-:Y:S02]  /*3490*/  IMAD R36, R2, R3, R36 ;  /* 0x0000000302247224 */ /* 0x000fe400078e0224 */
[----:B------:R-:W-:Y:S02]  /*34a0*/  VIADD R6, R0, 0x1d8 ;  /* 0x000001d800067836 */ /* 0x000fe40000000000 */
[----:B------:R-:W-:Y:S01]  /*34b0*/  @!P0 IMAD.IADD R35, R35, 0x1, -R2 ;  /* 0x0000000123238824 */ /* 0x000fe200078e0a02 */
[----:B------:R-:W-:Y:S01]  /*34c0*/  ISETP.GE.AND P0, PT, R8, RZ, PT ;  /* 0x000000ff0800720c */ /* 0x000fe20003f06270 */
[----:B------:R-:W-:Y:S01]  /*34d0*/  IMAD.HI.U32 R3, R9, R37, RZ ;  /* 0x0000002509037227 */ /* 0x000fe200078e00ff */
[----:B------:R-:W-:-:S03]  /*34e0*/  IABS R39, R6 ;  /* 0x0000000600277213 */ /* 0x000fc60000000000 */
[----:B------:R-:W-:Y:S01]  /*34f0*/  @!P6 IMAD.IADD R33, R33, 0x1, -R2 ;  /* 0x000000012121e824 */ /* 0x000fe200078e0a02 */
[C---:B------:R-:W-:Y:S01]  /*3500*/  ISETP.GT.U32.AND P6, PT, R2.reuse, R36, PT ;  /* 0x000000240200720c */ /* 0x040fe20003fc4070 */
[----:B------:R-:W-:Y:S01]  /*3510*/  @!P5 IMAD.MOV R32, RZ, RZ, -R32 ;  /* 0x000000ffff20d224 */ /* 0x000fe200078e0a20 */
[C---:B------:R-:W-:Y:S01]  /*3520*/  ISETP.GT.U32.AND P5, PT, R2.reuse, R35, PT ;  /* 0x000000230200720c */ /* 0x040fe20003fa4070 */
[----:B------:R-:W-:Y:S02]  /*3530*/  IMAD.MOV R3, RZ, RZ, -R3 ;  /* 0x000000ffff037224 */ /* 0x000fe400078e0a03 */
[----:B------:R-:W-:Y:S01]  /*3540*/  @!P1 IMAD.MOV R30, RZ, RZ, -R30 ;  /* 0x000000ffff1e9224 */ /* 0x000fe200078e0a1e */
[----:B------:R-:W-:Y:S01]  /*3550*/  ISETP.GT.U32.AND P1, PT, R2, R34, PT ;  /* 0x000000220200720c */ /* 0x000fe20003f24070 */
[----:B------:R-:W-:Y:S02]  /*3560*/  VIADD R10, R0, 0x1d9 ;  /* 0x000001d9000a7836 */ /* 0x000fe40000000000 */
[----:B------:R-:W-:-:S02]  /*3570*/  IMAD R37, R2, R3, R37 ;  /* 0x0000000302257224 */ /* 0x000fc400078e0225 */
[----:B------:R-:W-:Y:S01]  /*3580*/  IMAD.HI.U32 R3, R9, R39, RZ ;  /* 0x0000002709037227 */ /* 0x000fe200078e00ff */
[----:B------:R-:W-:-:S03]  /*3590*/  IABS R38, R10 ;  /* 0x0000000a00267213 */ /* 0x000fc60000000000 */
[----:B------:R-:W-:Y:S02]  /*35a0*/  IMAD.MOV R3, RZ, RZ, -R3 ;  /* 0x000000ffff037224 */ /* 0x000fe400078e0a03 */
[----:B------:R-:W-:-:S04]  /*35b0*/  IMAD.HI.U32 R4, R9, R38, RZ ;  /* 0x0000002609047227 */ /* 0x000fc800078e00ff */
[--C-:B------:R-:W-:Y:S02]  /*35c0*/  @!P6 IMAD.IADD R36, R36, 0x1, -R2.reuse ;  /* 0x000000012424e824 */ /* 0x100fe400078e0a02 */
[--C-:B------:R-:W-:Y:S02]  /*35d0*/  @!P5 IMAD.IADD R35, R35, 0x1, -R2.reuse ;  /* 0x000000012323d824 */ /* 0x100fe400078e0a02 */
[C---:B------:R-:W-:Y:S01]  /*35e0*/  IMAD R39, R2.reuse, R3, R39 ;  /* 0x0000000302277224 */ /* 0x040fe200078e0227 */
[----:B------:R-:W-:Y:S01]  /*35f0*/  ISETP.GT.U32.AND P6, PT, R2, R36, PT ;  /* 0x000000240200720c */ /* 0x000fe20003fc4070 */
[----:B------:R-:W-:Y:S01]  /*3600*/  @!P1 IMAD.IADD R34, R34, 0x1, -R2 ;  /* 0x0000000122229824 */ /* 0x000fe200078e0a02 */
[----:B------:R-:W-:Y:S01]  /*3610*/  ISETP.GE.AND P1, PT, R7, RZ, PT ;  /* 0x000000ff0700720c */ /* 0x000fe20003f26270 */
[----:B------:R-:W-:Y:S02]  /*3620*/  IMAD.MOV R7, RZ, RZ, -R4 ;  /* 0x000000ffff077224 */ /* 0x000fe400078e0a04 */
[----:B------:R-:W-:Y:S01]  /*3630*/  @!P4 IMAD.MOV R35, RZ, RZ, -R35 ;  /* 0x000000ffff23c224 */ /* 0x000fe200078e0a23 */
[C---:B------:R-:W-:Y:S01]  /*3640*/  ISETP.GT.U32.AND P4, PT, R2.reuse, R39, PT ;  /* 0x000000270200720c */ /* 0x040fe20003f84070 */
[----:B------:R-:W-:-:S02]  /*3650*/  IMAD R38, R2, R7, R38 ;  /* 0x0000000702267224 */ /* 0x000fc400078e0226 */
[----:B------:R-:W-:Y:S01]  /*3660*/  @!P2 IMAD.MOV R33, RZ, RZ, -R33 ;  /* 0x000000ffff21a224 */ /* 0x000fe200078e0a21 */
[----:B------:R-:W-:Y:S01]  /*3670*/  ISETP.GT.U32.AND P2, PT, R2, R37, PT ;  /* 0x000000250200720c */ /* 0x000fe20003f44070 */
[----:B------:R-:W-:Y:S01]  /*3680*/  VIADD R7, R0, 0x1d6 ;  /* 0x000001d600077836 */ /* 0x000fe20000000000 */
[----:B------:R-:W-:Y:S01]  /*3690*/  ISETP.GT.U32.AND P5, PT, R2, R38, PT ;  /* 0x000000260200720c */ /* 0x000fe20003fa4070 */
[----:B------:R-:W-:Y:S01]  /*36a0*/  @!P6 IMAD.IADD R36, R36, 0x1, -R2 ;  /* 0x000000012424e824 */ /* 0x000fe200078e0a02 */
[----:B------:R-:W-:Y:S01]  /*36b0*/  ISETP.GE.AND P6, PT, R6, RZ, PT ;  /* 0x000000ff0600720c */ /* 0x000fe20003fc6270 */
[C---:B------:R-:W-:Y:S01]  /*36c0*/  VIADD R4, R0.reuse, 0x1d7 ;  /* 0x000001d700047836 */ /* 0x040fe20000000000 */
[----:B------:R-:W-:Y:S01]  /*36d0*/  IABS R41, R7 ;  /* 0x0000000700297213 */ /* 0x000fe20000000000 */
[----:B------:R-:W-:Y:S02]  /*36e0*/  @!P1 IMAD.MOV R36, RZ, RZ, -R36 ;  /* 0x000000ffff249224 */ /* 0x000fe400078e0a24 */
[--C-:B------:R-:W-:Y:S01]  /*36f0*/  @!P4 IMAD.IADD R39, R39, 0x1, -R2.reuse ;  /* 0x000000012727c824 */ /* 0x100fe200078e0a02 */
[----:B------:R-:W-:Y:S01]  /*3700*/  IABS R40, R4 ;  /* 0x0000000400287213 */ /* 0x000fe20000000000 */
[----:B------:R-:W-:Y:S01]  /*3710*/  VIADD R8, R0, 0x1d5 ;  /* 0x000001d500087836 */ /* 0x000fe20000000000 */
[----:B------:R-:W-:Y:S01]  /*3720*/  ISETP.GE.AND P1, PT, R4, RZ, PT ;  /* 0x000000ff0400720c */ /* 0x000fe20003f26270 */
[----:B------:R-:W-:Y:S01]  /*3730*/  @!P2 IMAD.IADD R37, R37, 0x1, -R2 ;  /* 0x000000012525a824 */ /* 0x000fe200078e0a02 */
[----:B------:R-:W-:Y:S01]  /*3740*/  ISETP.GT.U32.AND P4, PT, R2, R39, PT ;  /* 0x000000270200720c */ /* 0x000fe20003f84070 */
[----:B------:R-:W-:Y:S01]  /*3750*/  IMAD.HI.U32 R4, R9, R41, RZ ;  /* 0x0000002909047227 */ /* 0x000fe200078e00ff */
[----:B------:R-:W-:-:S02]  /*3760*/  IABS R42, R8 ;  /* 0x00000008002a7213 */ /* 0x000fc40000000000 */
[----:B------:R-:W-:Y:S01]  /*3770*/  ISETP.GT.U32.AND P2, PT, R2, R37, PT ;  /* 0x000000250200720c */ /* 0x000fe20003f44070 */
[----:B------:R-:W-:Y:S02]  /*3780*/  @!P5 IMAD.IADD R38, R38, 0x1, -R2 ;  /* 0x000000012626d824 */ /* 0x000fe400078e0a02 */
[----:B------:R-:W-:Y:S02]  /*3790*/  IMAD.MOV R4, RZ, RZ, -R4 ;  /* 0x000000ffff047224 */ /* 0x000fe400078e0a04 */
[----:B------:R-:W-:Y:S01]  /*37a0*/  IMAD.HI.U32 R3, R9, R40, RZ ;  /* 0x0000002809037227 */ /* 0x000fe200078e00ff */
[----:B------:R-:W-:-:S03]  /*37b0*/  ISETP.GT.U32.AND P5, PT, R2, R38, PT ;  /* 0x000000260200720c */ /* 0x000fc60003fa4070 */
[C---:B------:R-:W-:Y:S02]  /*37c0*/  IMAD R41, R2.reuse, R4, R41 ;  /* 0x0000000402297224 */ /* 0x040fe400078e0229 */
[----:B------:R-:W-:Y:S02]  /*37d0*/  IMAD.MOV R3, RZ, RZ, -R3 ;  /* 0x000000ffff037224 */ /* 0x000fe400078e0a03 */
[----:B------:R-:W-:Y:S01]  /*37e0*/  @!P4 IMAD.IADD R39, R39, 0x1, -R2 ;  /* 0x000000012727c824 */ /* 0x000fe200078e0a02 */
[----:B------:R-:W-:Y:S01]  /*37f0*/  ISETP.GT.U32.AND P4, PT, R2, R41, PT ;  /* 0x000000290200720c */ /* 0x000fe20003f84070 */
[----:B------:R-:W-:Y:S01]  /*3800*/  @!P3 IMAD.MOV R34, RZ, RZ, -R34 ;  /* 0x000000ffff22b224 */ /* 0x000fe200078e0a22 */
[----:B------:R-:W-:Y:S01]  /*3810*/  ISETP.GE.AND P3, PT, R10, RZ, PT ;  /* 0x000000ff0a00720c */ /* 0x000fe20003f66270 */
[----:B------:R-:W-:Y:S01]  /*3820*/  @!P2 IMAD.IADD R37, R37, 0x1, -R2 ;  /* 0x000000012525a824 */ /* 0x000fe200078e0a02 */
[----:B------:R-:W-:Y:S01]  /*3830*/  ISETP.GE.AND P2, PT, R7, RZ, PT ;  /* 0x000000ff0700720c */ /* 0x000fe20003f46270 */
[----:B------:R-:W-:-:S02]  /*3840*/  IMAD R40, R2, R3, R40 ;  /* 0x0000000302287224 */ /* 0x000fc400078e0228 */
[----:B------:R-:W-:-:S04]  /*3850*/  IMAD.HI.U32 R6, R9, R42, RZ ;  /* 0x0000002a09067227 */ /* 0x000fc800078e00ff */
[----:B------:R-:W-:Y:S01]  /*3860*/  @!P5 IMAD.IADD R38, R38, 0x1, -R2 ;  /* 0x000000012626d824 */ /* 0x000fe200078e0a02 */
[----:B------:R-:W-:Y:S01]  /*3870*/  ISETP.GE.AND P5, PT, R8, RZ, PT ;  /* 0x000000ff0800720c */ /* 0x000fe20003fa6270 */
[----:B------:R-:W-:Y:S01]  /*3880*/  @!P0 IMAD.MOV R37, RZ, RZ, -R37 ;  /* 0x000000ffff258224 */ /* 0x000fe200078e0a25 */
[----:B------:R-:W-:Y:S01]  /*3890*/  ISETP.GT.U32.AND P0, PT, R2, R40, PT ;  /* 0x000000280200720c */ /* 0x000fe20003f04070 */
[----:B------:R-:W-:Y:S02]  /*38a0*/  IMAD.MOV R7, RZ, RZ, -R6 ;  /* 0x000000ffff077224 */ /* 0x000fe400078e0a06 */
[C---:B------:R-:W-:Y:S02]  /*38b0*/  VIADD R3, R0.reuse, 0x1d4 ;  /* 0x000001d400037836 */ /* 0x040fe40000000000 */
[----:B------:R-:W-:Y:S02]  /*38c0*/  VIADD R8, R0, 0x1d3 ;  /* 0x000001d300087836 */ /* 0x000fe40000000000 */
[C---:B------:R-:W-:Y:S01]  /*38d0*/  IMAD R42, R2.reuse, R7, R42 ;  /* 0x00000007022a7224 */ /* 0x040fe200078e022a */
[----:B------:R-:W-:Y:S01]  /*38e0*/  IABS R43, R3 ;  /* 0x00000003002b7213 */ /* 0x000fe20000000000 */
[----:B------:R-:W-:Y:S01]  /*38f0*/  @!P4 IMAD.IADD R41, R41, 0x1, -R2 ;  /* 0x000000012929c824 */ /* 0x000fe200078e0a02 */
[----:B------:R-:W-:Y:S01]  /*3900*/  IABS R44, R8 ;  /* 0x00000008002c7213 */ /* 0x000fe20000000000 */
[----:B------:R-:W-:Y:S01]  /*3910*/  @!P3 IMAD.MOV R38, RZ, RZ, -R38 ;  /* 0x000000ffff26b224 */ /* 0x000fe200078e0a26 */
[----:B------:R-:W-:Y:S01]  /*3920*/  ISETP.GE.AND P3, PT, R3, RZ, PT ;  /* 0x000000ff0300720c */ /* 0x000fe20003f66270 */
[----:B------:R-:W-:Y:S01]  /*3930*/  @!P6 IMAD.MOV R39, RZ, RZ, -R39 ;  /* 0x000000ffff27e224 */ /* 0x000fe200078e0a27 */
[C---:B------:R-:W-:Y:S01]  /*3940*/  ISETP.GT.U32.AND P4, PT, R2.reuse, R41, PT ;  /* 0x000000290200720c */ /* 0x040fe20003f84070 */
[----:B------:R-:W-:Y:S01]  /*3950*/  IMAD.HI.U32 R3, R9, R43, RZ ;  /* 0x0000002b09037227 */ /* 0x000fe200078e00ff */
[----:B------:R-:W-:-:S03]  /*3960*/  ISETP.GT.U32.AND P6, PT, R2, R42, PT ;  /* 0x0000002a0200720c */ /* 0x000fc60003fc4070 */
[----:B------:R-:W-:-:S04]  /*3970*/  IMAD.HI.U32 R4, R9, R44, RZ ;  /* 0x0000002c09047227 */ /* 0x000fc800078e00ff */
[----:B------:R-:W-:Y:S02]  /*3980*/  @!P0 IMAD.IADD R40, R40, 0x1, -R2 ;  /* 0x0000000128288824 */ /* 0x000fe400078e0a02 */
[----:B------:R-:W-:Y:S02]  /*3990*/  VIADD R10, R0, 0x1d2 ;  /* 0x000001d2000a7836 */ /* 0x000fe40000000000 */
[----:B------:R-:W-:Y:S01]  /*39a0*/  IMAD.MOV R3, RZ, RZ, -R3 ;  /* 0x000000ffff037224 */ /* 0x000fe200078e0a03 */
[C---:B------:R-:W-:Y:S01]  /*39b0*/  ISETP.GT.U32.AND P0, PT, R2.reuse, R40, PT ;  /* 0x000000280200720c */ /* 0x040fe20003f04070 */
[----:B------:R-:W-:Y:S01]  /*39c0*/  IMAD.MOV R11, RZ, RZ, -R4 ;  /* 0x000000ffff0b7224 */ /* 0x000fe200078e0a04 */
[----:B------:R-:W-:Y:S01]  /*39d0*/  IABS R45, R10 ;  /* 0x0000000a002d7213 */ /* 0x000fe20000000000 */
[C---:B------:R-:W-:Y:S02]  /*39e0*/  IMAD R43, R2.reuse, R3, R43 ;  /* 0x00000003022b7224 */ /* 0x040fe400078e022b */
[----:B------:R-:W-:-:S02]  /*39f0*/  IMAD R44, R2, R11, R44 ;  /* 0x0000000b022c7224 */ /* 0x000fc400078e022c */
[--C-:B------:R-:W-:Y:S01]  /*3a00*/  @!P4 IMAD.IADD R41, R41, 0x1, -R2.reuse ;  /* 0x000000012929c824 */ /* 0x100fe200078e0a02 */
[----:B------:R-:W-:Y:S01]  /*3a10*/  ISETP.GT.U32.AND P4, PT, R2, R43, PT ;  /* 0x0000002b0200720c */ /* 0x000fe20003f84070 */
[----:B------:R-:W-:Y:S01]  /*3a20*/  @!P6 IMAD.IADD R42, R42, 0x1, -R2 ;  /* 0x000000012a2ae824 */ /* 0x000fe200078e0a02 */
[----:B------:R-:W-:Y:S01]  /*3a30*/  ISETP.GT.U32.AND P6, PT, R2, R44, PT ;  /* 0x0000002c0200720c */ /* 0x000fe20003fc4070 */
[----:B------:R-:W-:-:S04]  /*3a40*/  IMAD.HI.U32 R6, R9, R45, RZ ;  /* 0x0000002d09067227 */ /* 0x000fc800078e00ff */
[----:B------:R-:W-:Y:S02]  /*3a50*/  IMAD.MOV R6, RZ, RZ, -R6 ;  /* 0x000000ffff067224 */ /* 0x000fe400078e0a06 */
[--C-:B------:R-:W-:Y:S01]  /*3a60*/  @!P0 IMAD.IADD R40, R40, 0x1, -R2.reuse ;  /* 0x0000000128288824 */ /* 0x100fe200078e0a02 */
[----:B------:R-:W-:Y:S01]  /*3a70*/  ISETP.GE.AND P0, PT, R8, RZ, PT ;  /* 0x000000ff0800720c */ /* 0x000fe20003f06270 */
[----:B------:R-:W-:Y:S02]  /*3a80*/  IMAD R45, R2, R6, R45 ;  /* 0x00000006022d7224 */ /* 0x000fe400078e022d */
[C---:B------:R-:W-:Y:S02]  /*3a90*/  VIADD R6, R0.reuse, 0x1d0 ;  /* 0x000001d000067836 */ /* 0x040fe40000000000 */
[----:B------:R-:W-:Y:S02]  /*3aa0*/  VIADD R8, R0, 0x1cf ;  /* 0x000001cf00087836 */ /* 0x000fe40000000000 */
[--C-:B------:R-:W-:Y:S01]  /*3ab0*/  @!P4 IMAD.IADD R43, R43, 0x1, -R2.reuse ;  /* 0x000000012b2bc824 */ /* 0x100fe200078e0a02 */
[----:B------:R-:W-:Y:S01]  /*3ac0*/  IABS R47, R6 ;  /* 0x00000006002f7213 */ /* 0x000fe20000000000 */
[----:B------:R-:W-:Y:S01]  /*3ad0*/  @!P6 IMAD.IADD R44, R44, 0x1, -R2 ;  /* 0x000000012c2ce824 */ /* 0x000fe200078e0a02 */
[----:B------:R-:W-:Y:S01]  /*3ae0*/  IABS R48, R8 ;  /* 0x0000000800307213 */ /* 0x000fe20000000000 */
[----:B------:R-:W-:Y:S01]  /*3af0*/  IMAD.HI.U32 R7, R9, R46, RZ ;  /* 0x0000002e09077227 */ /* 0x000fe200078e00ff */
[----:B------:R-:W-:-:S02]  /*3b00*/  ISETP.GT.U32.AND P4, PT, R2, R42, PT ;  /* 0x0000002a0200720c */ /* 0x000fc40003f84070 */
[C---:B------:R-:W-:Y:S01]  /*3b10*/  ISETP.GT.U32.AND P6, PT, R2.reuse, R44, PT ;  /* 0x0000002c0200720c */ /* 0x040fe20003fc4070 */
[----:B------:R-:W-:Y:S01]  /*3b20*/  @!P1 IMAD.MOV R40, RZ, RZ, -R40 ;  /* 0x000000ffff289224 */ /* 0x000fe200078e0a28 */
[----:B------:R-:W-:Y:S01]  /*3b30*/  ISETP.GT.U32.AND P1, PT, R2, R43, PT ;  /* 0x0000002b0200720c */ /* 0x000fe20003f24070 */
[----:B------:R-:W-:Y:S02]  /*3b40*/  IMAD.MOV R7, RZ, RZ, -R7 ;  /* 0x000000ffff077224 */ /* 0x000fe400078e0a07 */
[----:B------:R-:W-:-:S04]  /*3b50*/  IMAD.HI.U32 R3, R9, R47, RZ ;  /* 0x0000002f09037227 */ /* 0x000fc800078e00ff */
[----:B------:R-:W-:-:S04]  /*3b60*/  IMAD.HI.U32 R4, R9, R48, RZ ;  /* 0x0000003009047227 */ /* 0x000fc800078e00ff */
[C---:B------:R-:W-:Y:S02]  /*3b70*/  IMAD R46, R2.reuse, R7, R46 ;  /* 0x00000007022e7224 */ /* 0x040fe400078e022e */
[----:B------:R-:W-:Y:S02]  /*3b80*/  IMAD.MOV R3, RZ, RZ, -R3 ;  /* 0x000000ffff037224 */ /* 0x000fe400078e0a03 */
[----:B------:R-:W-:Y:S02]  /*3b90*/  IMAD.MOV R7, RZ, RZ, -R4 ;  /* 0x000000ffff077224 */ /* 0x000fe400078e0a04 */
[----:B------:R-:W-:Y:S01]  /*3ba0*/  @!P2 IMAD.MOV R41, RZ, RZ, -R41 ;  /* 0x000000ffff29a224 */ /* 0x000fe200078e0a29 */
[----:B------:R-:W-:Y:S01]  /*3bb0*/  ISETP.GT.U32.AND P2, PT, R2, R45, PT ;  /* 0x0000002d0200720c */ /* 0x000fe20003f44070 */
[----:B------:R-:W-:Y:S01]  /*3bc0*/  @!P4 IMAD.IADD R42, R42, 0x1, -R2 ;  /* 0x000000012a2ac824 */ /* 0x000fe200078e0a02 */
[C---:B------:R-:W-:Y:S01]  /*3bd0*/  ISETP.GT.U32.AND P4, PT, R2.reuse, R46, PT ;  /* 0x0000002e0200720c */ /* 0x040fe20003f84070 */
[----:B------:R-:W-:-:S02]  /*3be0*/  IMAD R47, R2, R3, R47 ;  /* 0x00000003022f7224 */ /* 0x000fc400078e022f */
[C---:B------:R-:W-:Y:S02]  /*3bf0*/  IMAD R48, R2.reuse, R7, R48 ;  /* 0x0000000702307224 */ /* 0x040fe400078e0230 */
[--C-:B------:R-:W-:Y:S01]  /*3c00*/  @!P1 IMAD.IADD R43, R43, 0x1, -R2.reuse ;  /* 0x000000012b2b9824 */ /* 0x100fe200078e0a02 */
[----:B------:R-:W-:Y:S01]  /*3c10*/  ISETP.GT.U32.AND P1, PT, R2, R47, PT ;  /* 0x0000002f0200720c */ /* 0x000fe20003f24070 */
[--C-:B------:R-:W-:Y:S01]  /*3c20*/  @!P6 IMAD.IADD R44, R44, 0x1, -R2.reuse ;  /* 0x000000012c2ce824 */ /* 0x100fe200078e0a02 */
[----:B------:R-:W-:Y:S01]  /*3c30*/  ISETP.GT.U32.AND P6, PT, R2, R48, PT ;  /* 0x000000300200720c */ /* 0x000fe20003fc4070 */
[----:B------:R-:W-:Y:S02]  /*3c40*/  VIADD R11, R0, 0x1ce ;  /* 0x000001ce000b7836 */ /* 0x000fe40000000000 */
[--C-:B------:R-:W-:Y:S01]  /*3c50*/  @!P2 IMAD.IADD R45, R45, 0x1, -R2.reuse ;  /* 0x000000012d2da824 */ /* 0x100fe200078e0a02 */
[----:B------:R-:W-:Y:S01]  /*3c60*/  ISETP.GE.AND P2, PT, R10, RZ, PT ;  /* 0x000000ff0a00720c */ /* 0x000fe20003f46270 */
[----:B------:R-:W-:Y:S01]  /*3c70*/  @!P4 IMAD.IADD R46, R46, 0x1, -R2 ;  /* 0x000000012e2ec824 */ /* 0x000fe200078e0a02 */
[----:B------:R-:W-:Y:S01]  /*3c80*/  IABS R49, R11 ;  /* 0x0000000b00317213 */ /* 0x000fe20000000000 */
[----:B------:R-:W-:Y:S01]  /*3c90*/  IMAD.HI.U32 R4, R9, R50, RZ ;  /* 0x0000003209047227 */ /* 0x000fe200078e00ff */
[----:B------:R-:W-:-:S03]  /*3ca0*/  ISETP.GE.AND P4, PT, R51, RZ, PT ;  /* 0x000000ff3300720c */ /* 0x000fc60003f86270 */
[--C-:B------:R-:W-:Y:S01]  /*3cb0*/  @!P1 IMAD.IADD R47, R47, 0x1, -R2.reuse ;  /* 0x000000012f2f9824 */ /* 0x100fe200078e0a02 */
[----:B------:R-:W-:Y:S01]  /*3cc0*/  ISETP.GT.U32.AND P1, PT, R2, R45, PT ;  /* 0x0000002d0200720c */ /* 0x000fe20003f24070 */
[----:B------:R-:W-:Y:S01]  /*3cd0*/  @!P6 IMAD.IADD R48, R48, 0x1, -R2 ;  /* 0x000000013030e824 */ /* 0x000fe200078e0a02 */
[C---:B------:R-:W-:Y:S01]  /*3ce0*/  ISETP.GT.U32.AND P6, PT, R2.reuse, R46, PT ;  /* 0x0000002e0200720c */ /* 0x040fe20003fc4070 */
[----:B------:R-:W-:Y:S01]  /*3cf0*/  @!P5 IMAD.MOV R42, RZ, RZ, -R42 ;  /* 0x000000ffff2ad224 */ /* 0x000fe200078e0a2a */
[----:B------:R-:W-:Y:S01]  /*3d00*/  ISETP.GT.U32.AND P5, PT, R2, R47, PT ;  /* 0x0000002f0200720c */ /* 0x000fe20003fa4070 */
[----:B------:R-:W-:Y:S02]  /*3d10*/  IMAD.MOV R7, RZ, RZ, -R4 ;  /* 0x000000ffff077224 */ /* 0x000fe400078e0a04 */
[----:B------:R-:W-:Y:S02]  /*3d20*/  VIADD R10, R0, 0x1cc ;  /* 0x000001cc000a7836 */ /* 0x000fe40000000000 */
[----:B------:R-:W-:-:S03]  /*3d30*/  IMAD.HI.U32 R3, R9, R49, RZ ;  /* 0x0000003109037227 */ /* 0x000fc600078e00ff */
[----:B------:R-:W-:Y:S01]  /*3d40*/  IABS R51, R10 ;  /* 0x0000000a00337213 */ /* 0x000fe20000000000 */
[C---:B------:R-:W-:Y:S02]  /*3d50*/  IMAD R50, R2.reuse, R7, R50 ;  /* 0x0000000702327224 */ /* 0x040fe400078e0232 */
[----:B------:R-:W-:Y:S02]  /*3d60*/  IMAD.MOV R3, RZ, RZ, -R3 ;  /* 0x000000ffff037224 */ /* 0x000fe400078e0a03 */
[----:B------:R-:W-:Y:S01]  /*3d70*/  @!P3 IMAD.MOV R43, RZ, RZ, -R43 ;  /* 0x000000ffff2bb224 */ /* 0x000fe200078e0a2b */
[----:B------:R-:W-:Y:S01]  /*3d80*/  ISETP.GT.U32.AND P3, PT, R2, R48, PT ;  /* 0x000000300200720c */ /* 0x000fe20003f64070 */
[--C-:B------:R-:W-:Y:S01]  /*3d90*/  @!P1 IMAD.IADD R45, R45, 0x1, -R2.reuse ;  /* 0x000000012d2d9824 */ /* 0x100fe200078e0a02 */
[----:B------:R-:W-:Y:S01]  /*3da0*/  ISETP.GE.AND P1, PT, R6, RZ, PT ;  /* 0x000000ff0600720c */ /* 0x000fe20003f26270 */
[----:B------:R-:W-:Y:S01]  /*3db0*/  @!P6 IMAD.IADD R46, R46, 0x1, -R2 ;  /* 0x000000012e2ee824 */ /* 0x000fe200078e0a02 */
[C---:B------:R-:W-:Y:S01]  /*3dc0*/  ISETP.GT.U32.AND P6, PT, R2.reuse, R50, PT ;  /* 0x000000320200720c */ /* 0x040fe20003fc4070 */
[----:B------:R-:W-:-:S02]  /*3dd0*/  IMAD R49, R2, R3, R49 ;  /* 0x0000000302317224 */ /* 0x000fc400078e0231 */
[----:B------:R-:W-:-:S04]  /*3de0*/  IMAD.HI.U32 R3, R9, R51, RZ ;  /* 0x0000003309037227 */ /* 0x000fc800078e00ff */
[----:B------:R-:W-:Y:S01]  /*3df0*/  @!P5 IMAD.IADD R47, R47, 0x1, -R2 ;  /* 0x000000012f2fd824 */ /* 0x000fe200078e0a02 */
[----:B------:R-:W-:Y:S01]  /*3e00*/  ISETP.GE.AND P5, PT, R8, RZ, PT ;  /* 0x000000ff0800720c */ /* 0x000fe20003fa6270 */
[----:B------:R-:W-:Y:S01]  /*3e10*/  @!P0 IMAD.MOV R44, RZ, RZ, -R44 ;  /* 0x000000ffff2c8224 */ /* 0x000fe200078e0a2c */
[----:B------:R-:W-:Y:S01]  /*3e20*/  ISETP.GT.U32.AND P0, PT, R2, R49, PT ;  /* 0x000000310200720c */ /* 0x000fe20003f04070 */
[----:B------:R-:W-:-:S04]  /*3e30*/  IMAD.HI.U32 R4, R9, R52, RZ ;  /* 0x0000003409047227 */ /* 0x000fc800078e00ff */
[----:B------:R-:W-:Y:S02]  /*3e40*/  IMAD.MOV R3, RZ, RZ, -R3 ;  /* 0x000000ffff037224 */ /* 0x000fe400078e0a03 */
[----:B------:R-:W-:Y:S02]  /*3e50*/  IMAD.MOV R7, RZ, RZ, -R4 ;  /* 0x000000ffff077224 */ /* 0x000fe400078e0a04 */
[----:B------:R-:W-:Y:S02]  /*3e60*/  IMAD R51, R2, R3, R51 ;  /* 0x0000000302337224 */ /* 0x000fe400078e0233 */
[--C-:B------:R-:W-:Y:S01]  /*3e70*/  @!P3 IMAD.IADD R48, R48, 0x1, -R2.reuse ;  /* 0x000000013030b824 */ /* 0x100fe200078e0a02 */
[----:B------:R-:W-:Y:S01]  /*3e80*/  ISETP.GE.AND P3, PT, R11, RZ, PT ;  /* 0x000000ff0b00720c */ /* 0x000fe20003f66270 */
[----:B------:R-:W-:Y:S01]  /*3e90*/  @!P6 IMAD.IADD R50, R50, 0x1, -R2 ;  /* 0x000000013232e824 */ /* 0x000fe200078e0a02 */
[----:B------:R-:W-:Y:S01]  /*3ea0*/  ISETP.GE.AND P6, PT, R10, RZ, PT ;  /* 0x000000ff0a00720c */ /* 0x000fe20003fc6270 */
[----:B------:R-:W-:-:S02]  /*3eb0*/  IMAD R52, R2, R7, R52 ;  /* 0x0000000702347224 */ /* 0x000fc400078e0234 */
[----:B------:R-:W-:Y:S01]  /*3ec0*/  @!P1 IMAD.MOV R47, RZ, RZ, -R47 ;  /* 0x000000ffff2f9224 */ /* 0x000fe200078e0a2f */
[C---:B------:R-:W-:Y:S01]  /*3ed0*/  ISETP.GT.U32.AND P1, PT, R2.reuse, R51, PT ;  /* 0x000000330200720c */ /* 0x040fe20003f24070 */
[----:B------:R-:W-:Y:S01]  /*3ee0*/  @!P4 IMAD.MOV R46, RZ, RZ, -R46 ;  /* 0x000000ffff2ec224 */ /* 0x000fe200078e0a2e */
[C---:B------:R-:W-:Y:S01]  /*3ef0*/  ISETP.GT.U32.AND P4, PT, R2.reuse, R50, PT ;  /* 0x000000320200720c */ /* 0x040fe20003f84070 */
[----:B------:R-:W-:Y:S01]  /*3f00*/  @!P5 IMAD.MOV R48, RZ, RZ, -R48 ;  /* 0x000000ffff30d224 */ /* 0x000fe200078e0a30 */
[----:B------:R-:W-:Y:S01]  /*3f10*/  ISETP.GT.U32.AND P5, PT, R2, R52, PT ;  /* 0x000000340200720c */ /* 0x000fe20003fa4070 */
[----:B------:R-:W-:Y:S01]  /*3f20*/  @!P0 IMAD.IADD R49, R49, 0x1, -R2 ;  /* 0x0000000131318824 */ /* 0x000fe200078e0a02 */
[----:B------:R-:W-:Y:S01]  /*3f30*/  ISETP.GE.AND P0, PT, R53, RZ, PT ;  /* 0x000000ff3500720c */ /* 0x000fe20003f06270 */
[----:B------:R-:W-:Y:S02]  /*3f40*/  @!P2 IMAD.MOV R45, RZ, RZ, -R45 ;  /* 0x000000ffff2da224 */ /* 0x000fe400078e0a2d */
[----:B------:R-:W-:Y:S01]  /*3f50*/  VIADD R3, R0, 0x1ca ;  /* 0x000001ca00037836 */ /* 0x000fe20000000000 */
[----:B------:R-:W-:Y:S01]  /*3f60*/  ISETP.GT.U32.AND P2, PT, R2, R49, PT ;  /* 0x000000310200720c */ /* 0x000fe20003f44070 */
[----:B------:R-:W-:-:S02]  /*3f70*/  VIADD R4, R0, 0x1c9 ;  /* 0x000001c900047836 */ /* 0x000fc40000000000 */
[--C-:B------:R-:W-:Y:S01]  /*3f80*/  @!P1 IMAD.IADD R51, R51, 0x1, -R2.reuse ;  /* 0x0000000133339824 */ /* 0x100fe200078e0a02 */
[----:B------:R-:W-:Y:S01]  /*3f90*/  IABS R53, R3 ;  /* 0x0000000300357213 */ /* 0x000fe20000000000 */
[--C-:B------:R-:W-:Y:S01]  /*3fa0*/  @!P4 IMAD.IADD R50, R50, 0x1, -R2.reuse ;  /* 0x000000013232c824 */ /* 0x100fe200078e0a02 */
[----:B------:R-:W-:Y:S01]  /*3fb0*/  ISETP.GE.AND P4, PT, R3, RZ, PT ;  /* 0x000000ff0300720c */ /* 0x000fe20003f86270 */
[----:B------:R-:W-:Y:S01]  /*3fc0*/  @!P5 IMAD.IADD R52, R52, 0x1, -R2 ;  /* 0x000000013434d824 */ /* 0x000fe200078e0a02 */
[----:B------:R-:W-:Y:S01]  /*3fd0*/  ISETP.GT.U32.AND P5, PT, R2, R51, PT ;  /* 0x000000330200720c */ /* 0x000fe20003fa4070 */
[----:B------:R-:W-:Y:S01]  /*3fe0*/  IMAD.HI.U32 R3, R9, R53, RZ ;  /* 0x0000003509037227 */ /* 0x000fe200078e00ff */
[----:B------:R-:W-:-:S03]  /*3ff0*/  ISETP.GE.AND P1, PT, R4, RZ, PT ;  /* 0x000000ff0400720c */ /* 0x000fc60003f26270 */
[----:B------:R-:W-:Y:S01]  /*4000*/  @!P2 IMAD.IADD R49, R49, 0x1, -R2 ;  /* 0x000000013131a824 */ /* 0x000fe200078e0a02 */
[----:B------:R-:W-:Y:S01]  /*4010*/  ISETP.GE.AND P2, PT, R54, RZ, PT ;  /* 0x000000ff3600720c */ /* 0x000fe20003f46270 */
[----:B------:R-:W-:Y:S01]  /*4020*/  IMAD.MOV R3, RZ, RZ, -R3 ;  /* 0x000000ffff037224 */ /* 0x000fe200078e0a03 */
[----:B------:R-:W-:Y:S01]  /*4030*/  IABS R54, R4 ;  /* 0x0000000400367213 */ /* 0x000fe20000000000 */
[----:B------:R-:W-:Y:S01]  /*4040*/  @!P3 IMAD.MOV R49, RZ, RZ, -R49 ;  /* 0x000000ffff31b224 */ /* 0x000fe200078e0a31 */
[C---:B------:R-:W-:Y:S01]  /*4050*/  ISETP.GT.U32.AND P3, PT, R2.reuse, R52, PT ;  /* 0x000000340200720c */ /* 0x040fe20003f64070 */
[----:B------:R-:W-:Y:S02]  /*4060*/  IMAD R53, R2, R3, R53 ;  /* 0x0000000302357224 */ /* 0x000fe400078e0235 */
[----:B------:R-:W-:-:S04]  /*4070*/  IMAD.HI.U32 R4, R9, R54, RZ ;  /* 0x0000003609047227 */ /* 0x000fc800078e00ff */
[----:B------:R-:W-:Y:S01]  /*4080*/  @!P5 IMAD.IADD R51, R51, 0x1, -R2 ;  /* 0x000000013333d824 */ /* 0x000fe200078e0a02 */
[----:B------:R-:W-:Y:S01]  /*4090*/  ISETP.GT.U32.AND P5, PT, R2, R53, PT ;  /* 0x000000350200720c */ /* 0x000fe20003fa4070 */
[----:B------:R-:W-:Y:S02]  /*40a0*/  IMAD.MOV R7, RZ, RZ, -R4 ;  /* 0x000000ffff077224 */ /* 0x000fe400078e0a04 */
[----:B------:R-:W-:Y:S02]  /*40b0*/  VIADD R6, R0, 0x1c8 ;  /* 0x000001c800067836 */ /* 0x000fe40000000000 */
[----:B------:R-:W-:Y:S02]  /*40c0*/  IMAD R54, R2, R7, R54 ;  /* 0x0000000702367224 */ /* 0x000fe400078e0236 */
[----:B------:R-:W-:Y:S01]  /*40d0*/  VIADD R3, R0, 0x1c7 ;  /* 0x000001c700037836 */ /* 0x000fe20000000000 */
[----:B------:R-:W-:Y:S01]  /*40e0*/  IABS R55, R6 ;  /* 0x0000000600377213 */ /* 0x000fe20000000000 */
[----:B------:R-:W-:Y:S01]  /*40f0*/  @!P6 IMAD.MOV R51, RZ, RZ, -R51 ;  /* 0x000000ffff33e224 */ /* 0x000fe200078e0a33 */
[----:B------:R-:W-:Y:S01]  /*4100*/  ISETP.GT.U32.AND P6, PT, R2, R54, PT ;  /* 0x000000360200720c */ /* 0x000fe20003fc4070 */
[--C-:B------:R-:W-:Y:S01]  /*4110*/  @!P3 IMAD.IADD R52, R52, 0x1, -R2.reuse ;  /* 0x000000013434b824 */ /* 0x100fe200078e0a02 */
[----:B------:R-:W-:Y:S01]  /*4120*/  ISETP.GE.AND P3, PT, R3, RZ, PT ;  /* 0x000000ff0300720c */ /* 0x000fe20003f66270 */
[----:B------:R-:W-:Y:S01]  /*4130*/  @!P5 IMAD.IADD R53, R53, 0x1, -R2 ;  /* 0x000000013535d824 */ /* 0x000fe200078e0a02 */
[----:B------:R-:W-:Y:S01]  /*4140*/  IABS R56, R3 ;  /* 0x0000000300387213 */ /* 0x000fe20000000000 */
[----:B------:R-:W-:-:S03]  /*4150*/  IMAD.HI.U32 R3, R9, R55, RZ ;  /* 0x0000003709037227 */ /* 0x000fc600078e00ff */
[----:B------:R-:W-:Y:S01]  /*4160*/  ISETP.GT.U32.AND P5, PT, R2, R53, PT ;  /* 0x000000350200720c */ /* 0x000fe20003fa4070 */
[----:B------:R-:W-:Y:S01]  /*4170*/  @!P0 IMAD.MOV R50, RZ, RZ, -R50 ;  /* 0x000000ffff328224 */ /* 0x000fe200078e0a32 */
[----:B------:R-:W-:Y:S01]  /*4180*/  ISETP.GE.AND P0, PT, R6, RZ, PT ;  /* 0x000000ff0600720c */ /* 0x000fe20003f06270 */
[----:B------:R-:W-:Y:S02]  /*4190*/  VIADD R4, R0, 0x1c6 ;  /* 0x000001c600047836 */ /* 0x000fe40000000000 */
[----:B------:R-:W-:Y:S02]  /*41a0*/  IMAD.MOV R6, RZ, RZ, -R3 ;  /* 0x000000ffff067224 */ /* 0x000fe400078e0a03 */
[----:B------:R-:W-:Y:S01]  /*41b0*/  IMAD.HI.U32 R3, R9, R56, RZ ;  /* 0x0000003809037227 */ /* 0x000fe200078e00ff */
[----:B------:R-:W-:-:S03]  /*41c0*/  IABS R57, R4 ;  /* 0x0000000400397213 */ /* 0x000fc60000000000 */
[----:B------:R-:W-:Y:S02]  /*41d0*/  VIADD R8, R0, 0x1c5 ;  /* 0x000001c500087836 */ /* 0x000fe40000000000 */
[----:B------:R-:W-:Y:S02]  /*41e0*/  @!P6 IMAD.IADD R54, R54, 0x1, -R2 ;  /* 0x000000013636e824 */ /* 0x000fe400078e0a02 */
[----:B------:R-:W-:Y:S01]  /*41f0*/  IMAD.MOV R3, RZ, RZ, -R3 ;  /* 0x000000ffff037224 */ /* 0x000fe200078e0a03 */
[----:B------:R-:W-:Y:S01]  /*4200*/  IABS R58, R8 ;  /* 0x00000008003a7213 */ /* 0x000fe20000000000 */
[C---:B------:R-:W-:Y:S01]  /*4210*/  IMAD R55, R2.reuse, R6, R55 ;  /* 0x0000000602377224 */ /* 0x040fe200078e0237 */
[C---:B------:R-:W-:Y:S01]  /*4220*/  ISETP.GT.U32.AND P6, PT, R2.reuse, R54, PT ;  /* 0x000000360200720c */ /* 0x040fe20003fc4070 */
[----:B------:R-:W-:Y:S02]  /*4230*/  IMAD R56, R2, R3, R56 ;  /* 0x0000000302387224 */ /* 0x000fe400078e0238 */
[----:B------:R-:W-:-:S04]  /*4240*/  IMAD.HI.U32 R3, R9, R57, RZ ;  /* 0x0000003909037227 */ /* 0x000fc800078e00ff */
[----:B------:R-:W-:Y:S01]  /*4250*/  @!P2 IMAD.MOV R52, RZ, RZ, -R52 ;  /* 0x000000ffff34a224 */ /* 0x000fe200078e0a34 */
[----:B------:R-:W-:Y:S01]  /*4260*/  ISETP.GE.AND P2, PT, R4, RZ, PT ;  /* 0x000000ff0400720c */ /* 0x000fe20003f46270 */
[----:B------:R-:W-:Y:S01]  /*4270*/  @!P5 IMAD.IADD R53, R53, 0x1, -R2 ;  /* 0x000000013535d824 */ /* 0x000fe200078e0a02 */
[----:B------:R-:W-:Y:S01]  /*4280*/  ISETP.GT.U32.AND P5, PT, R2, R55, PT ;  /* 0x000000370200720c */ /* 0x000fe20003fa4070 */
[----:B------:R-:W-:-:S04]  /*4290*/  IMAD.HI.U32 R4, R9, R58, RZ ;  /* 0x0000003a09047227 */ /* 0x000fc800078e00ff */
[----:B------:R-:W-:Y:S02]  /*42a0*/  IMAD.MOV R3, RZ, RZ, -R3 ;  /* 0x000000ffff037224 */ /* 0x000fe400078e0a03 */
[----:B------:R-:W-:Y:S02]  /*42b0*/  IMAD.MOV R7, RZ, RZ, -R4 ;  /* 0x000000ffff077224 */ /* 0x000fe400078e0a04 */
[C---:B------:R-:W-:Y:S02]  /*42c0*/  IMAD R57, R2.reuse, R3, R57 ;  /* 0x0000000302397224 */ /* 0x040fe400078e0239 */
[----:B------:R-:W-:Y:S02]  /*42d0*/  IMAD R58, R2, R7, R58 ;  /* 0x00000007023a7224 */ /* 0x000fe400078e023a */
[----:B------:R-:W-:Y:S01]  /*42e0*/  @!P6 IMAD.IADD R54, R54, 0x1, -R2 ;  /* 0x000000013636e824 */ /* 0x000fe200078e0a02 */
[----:B------:R-:W-:Y:S01]  /*42f0*/  ISETP.GT.U32.AND P6, PT, R2, R57, PT ;  /* 0x000000390200720c */ /* 0x000fe20003fc4070 */
[----:B------:R-:W-:-:S02]  /*4300*/  VIADD R6, R0, 0x1c4 ;  /* 0x000001c400067836 */ /* 0x000fc40000000000 */
[--C-:B------:R-:W-:Y:S01]  /*4310*/  @!P5 IMAD.IADD R55, R55, 0x1, -R2.reuse ;  /* 0x000000013737d824 */ /* 0x100fe200078e0a02 */
[----:B------:R-:W-:Y:S01]  /*4320*/  ISETP.GT.U32.AND P5, PT, R2, R58, PT ;  /* 0x0000003a0200720c */ /* 0x000fe20003fa4070 */
[----:B------:R-:W-:Y:S01]  /*4330*/  @!P4 IMAD.MOV R53, RZ, RZ, -R53 ;  /* 0x000000ffff35c224 */ /* 0x000fe200078e0a35 */
[----:B------:R-:W-:Y:S01]  /*4340*/  IABS R59, R6 ;  /* 0x00000006003b7213 */ /* 0x000fe20000000000 */
[----:B------:R-:W-:Y:S01]  /*4350*/  VIADD R10, R0, 0x1c3 ;  /* 0x000001c3000a7836 */ /* 0x000fe20000000000 */
[----:B------:R-:W-:Y:S01]  /*4360*/  ISETP.GT.U32.AND P4, PT, R2, R56, PT ;  /* 0x000000380200720c */ /* 0x000fe20003f84070 */
[----:B------:R-:W-:Y:S02]  /*4370*/  VIADD R11, R0, 0x1c2 ;  /* 0x000001c2000b7836 */ /* 0x000fe40000000000 */
[----:B------:R-:W-:Y:S01]  /*4380*/  IMAD.HI.U32 R3, R9, R59, RZ ;  /* 0x0000003b09037227 */ /* 0x000fe200078e00ff */
[----:B------:R-:W-:Y:S02]  /*4390*/  IABS R60, R10 ;  /* 0x0000000a003c7213 */ /* 0x000fe40000000000 */
[----:B------:R-:W-:Y:S01]  /*43a0*/  IABS R61, R11 ;  /* 0x0000000b003d7213 */ /* 0x000fe20000000000 */
[----:B------:R-:W-:-:S02]  /*43b0*/  @!P6 IMAD.IADD R57, R57, 0x1, -R2 ;  /* 0x000000013939e824 */ /* 0x000fc400078e0a02 */
[----:B------:R-:W-:Y:S02]  /*43c0*/  IMAD.MOV R3, RZ, RZ, -R3 ;  /* 0x000000ffff037224 */ /* 0x000fe400078e0a03 */
[----:B------:R-:W-:Y:S01]  /*43d0*/  @!P5 IMAD.IADD R58, R58, 0x1, -R2 ;  /* 0x000000013a3ad824 */ /* 0x000fe200078e0a02 */
[C---:B------:R-:W-:Y:S01]  /*43e0*/  ISETP.GT.U32.AND P5, PT, R2.reuse, R57, PT ;  /* 0x000000390200720c */ /* 0x040fe20003fa4070 */
[----:B------:R-:W-:Y:S02]  /*43f0*/  IMAD R59, R2, R3, R59 ;  /* 0x00000003023b7224 */ /* 0x000fe400078e023b */
[----:B------:R-:W-:-:S04]  /*4400*/  IMAD.HI.U32 R3, R9, R60, RZ ;  /* 0x0000003c09037227 */ /* 0x000fc800078e00ff */
[----:B------:R-:W-:Y:S01]  /*4410*/  @!P4 IMAD.IADD R56, R56, 0x1, -R2 ;  /* 0x000000013838c824 */ /* 0x000fe200078e0a02 */
[C---:B------:R-:W-:Y:S01]  /*4420*/  ISETP.GT.U32.AND P4, PT, R2.reuse, R55, PT ;  /* 0x000000370200720c */ /* 0x040fe20003f84070 */
[----:B------:R-:W-:Y:S02]  /*4430*/  IMAD.MOV R3, RZ, RZ, -R3 ;  /* 0x000000ffff037224 */ /* 0x000fe400078e0a03 */
[----:B------:R-:W-:Y:S01]  /*4440*/  @!P1 IMAD.MOV R54, RZ, RZ, -R54 ;  /* 0x000000ffff369224 */ /* 0x000fe200078e0a36 */
[C---:B------:R-:W-:Y:S01]  /*4450*/  ISETP.GT.U32.AND P6, PT, R2.reuse, R56, PT ;  /* 0x000000380200720c */ /* 0x040fe20003fc4070 */
[C---:B------:R-:W-:Y:S01]  /*4460*/  IMAD R60, R2.reuse, R3, R60 ;  /* 0x00000003023c7224 */ /* 0x040fe200078e023c */
[C---:B------:R-:W-:Y:S01]  /*4470*/  ISETP.GT.U32.AND P1, PT, R2.reuse, R58, PT ;  /* 0x0000003a0200720c */ /* 0x040fe20003f24070 */
[----:B------:R-:W-:Y:S02]  /*4480*/  @!P5 IMAD.IADD R57, R57, 0x1, -R2 ;  /* 0x000000013939d824 */ /* 0x000fe400078e0a02 */
[----:B------:R-:W-:Y:S01]  /*4490*/  IMAD.HI.U32 R3, R9, R61, RZ ;  /* 0x0000003d09037227 */ /* 0x000fe200078e00ff */
[----:B------:R-:W-:-:S03]  /*44a0*/  ISETP.GT.U32.AND P5, PT, R2, R60, PT ;  /* 0x0000003c0200720c */ /* 0x000fc60003fa4070 */
[--C-:B------:R-:W-:Y:S01]  /*44b0*/  @!P4 IMAD.IADD R55, R55, 0x1, -R2.reuse ;  /* 0x000000013737c824 */ /* 0x100fe200078e0a02 */
[----:B------:R-:W-:Y:S01]  /*44c0*/  ISETP.GT.U32.AND P4, PT, R2, R59, PT ;  /* 0x0000003b0200720c */ /* 0x000fe20003f84070 */
[----:B------:R-:W-:Y:S02]  /*44d0*/  IMAD.MOV R3, RZ, RZ, -R3 ;  /* 0x000000ffff037224 */ /* 0x000fe400078e0a03 */
[--C-:B------:R-:W-:Y:S01]  /*44e0*/  @!P6 IMAD.IADD R56, R56, 0x1, -R2.reuse ;  /* 0x000000013838e824 */ /* 0x100fe200078e0a02 */
[----:B------:R-:W-:Y:S01]  /*44f0*/  ISETP.GE.AND P6, PT, R8, RZ, PT ;  /* 0x000000ff0800720c */ /* 0x000fe20003fc6270 */
[----:B------:R-:W-:Y:S02]  /*4500*/  VIADD R8, R0, 0x1c0 ;  /* 0x000001c000087836 */ /* 0x000fe40000000000 */
[----:B------:R-:W-:Y:S02]  /*4510*/  IMAD R61, R2, R3, R61 ;  /* 0x00000003023d7224 */ /* 0x000fe400078e023d */
[----:B------:R-:W-:Y:S01]  /*4520*/  @!P5 IMAD.IADD R60, R60, 0x1, -R2 ;  /* 0x000000013c3cd824 */ /* 0x000fe200078e0a02 */
[----:B------:R-:W-:Y:S01]  /*4530*/  IABS R63, R8 ;  /* 0x00000008003f7213 */ /* 0x000fe20000000000 */
[----:B------:R-:W-:-:S02]  /*4540*/  @!P0 IMAD.MOV R55, RZ, RZ, -R55 ;  /* 0x000000ffff378224 */ /* 0x000fc400078e0a37 */
[----:B------:R-:W-:Y:S01]  /*4550*/  @!P4 IMAD.IADD R59, R59, 0x1, -R2 ;  /* 0x000000013b3bc824 */ /* 0x000fe200078e0a02 */
[----:B------:R-:W-:Y:S01]  /*4560*/  ISETP.GT.U32.AND P5, PT, R2, R60, PT ;  /* 0x0000003c0200720c */ /* 0x000fe20003fa4070 */
[C---:B------:R-:W-:Y:S01]  /*4570*/  IMAD.HI.U32 R3, R9.reuse, R63, RZ ;  /* 0x0000003f09037227 */ /* 0x040fe200078e00ff */
[----:B------:R-:W-:Y:S02]  /*4580*/  ISETP.GE.AND P4, PT, R10, RZ, PT ;  /* 0x000000ff0a00720c */ /* 0x000fe40003f86270 */
[----:B------:R-:W-:Y:S01]  /*4590*/  ISETP.GT.U32.AND P0, PT, R2, R59, PT ;  /* 0x0000003b0200720c */ /* 0x000fe20003f04070 */
[----:B------:R-:W-:Y:S02]  /*45a0*/  IMAD.MOV R3, RZ, RZ, -R3 ;  /* 0x000000ffff037224 */ /* 0x000fe400078e0a03 */
[----:B------:R-:W-:-:S04]  /*45b0*/  IMAD.HI.U32 R4, R9, R62, RZ ;  /* 0x0000003e09047227 */ /* 0x000fc800078e00ff */
[----:B------:R-:W-:Y:S02]  /*45c0*/  IMAD R63, R2, R3, R63 ;  /* 0x00000003023f7224 */ /* 0x000fe400078e023f */
[----:B------:R-:W-:Y:S02]  /*45d0*/  @!P5 IMAD.IADD R60, R60, 0x1, -R2 ;  /* 0x000000013c3cd824 */ /* 0x000fe400078e0a02 */
[----:B------:R-:W-:Y:S01]  /*45e0*/  IMAD.MOV R7, RZ, RZ, -R4 ;  /* 0x000000ffff077224 */ /* 0x000fe200078e0a04 */
[----:B------:R-:W-:Y:S01]  /*45f0*/  ISETP.GT.U32.AND P5, PT, R2, R63, PT ;  /* 0x0000003f0200720c */ /* 0x000fe20003fa4070 */
[----:B------:R-:W-:Y:S02]  /*4600*/  VIADD R4, R0, 0x1bf ;  /* 0x000001bf00047836 */ /* 0x000fe40000000000 */
[----:B------:R-:W-:Y:S01]  /*4610*/  @!P1 IMAD.IADD R58, R58, 0x1, -R2 ;  /* 0x000000013a3a9824 */ /* 0x000fe200078e0a02 */
[----:B------:R-:W-:Y:S01]  /*4620*/  ISETP.GE.AND P1, PT, R6, RZ, PT ;  /* 0x000000ff0600720c */ /* 0x000fe20003f26270 */
[----:B------:R-:W-:Y:S01]  /*4630*/  IMAD R62, R2, R7, R62 ;  /* 0x00000007023e7224 */ /* 0x000fe200078e023e */
[----:B------:R-:W-:Y:S01]  /*4640*/  IABS R64, R4 ;  /* 0x0000000400407213 */ /* 0x000fe20000000000 */
[----:B------:R-:W-:-:S02]  /*4650*/  VIADD R6, R0, 0x1be ;  /* 0x000001be00067836 */ /* 0x000fc40000000000 */
[----:B------:R-:W-:Y:S01]  /*4660*/  @!P0 IMAD.IADD R59, R59, 0x1, -R2 ;  /* 0x000000013b3b8824 */ /* 0x000fe200078e0a02 */
[----:B------:R-:W-:Y:S01]  /*4670*/  ISETP.GE.AND P0, PT, R65, RZ, PT ;  /* 0x000000ff4100720c */ /* 0x000fe20003f06270 */
[----:B------:R-:W-:Y:S01]  /*4680*/  @!P6 IMAD.MOV R58, RZ, RZ, -R58 ;  /* 0x000000ffff3ae224 */ /* 0x000fe200078e0a3a */
[----:B------:R-:W-:Y:S01]  /*4690*/  ISETP.GT.U32.AND P6, PT, R2, R62, PT ;  /* 0x0000003e0200720c */ /* 0x000fe20003fc4070 */
[----:B------:R-:W-:Y:S01]  /*46a0*/  @!P5 IMAD.IADD R63, R63, 0x1, -R2 ;  /* 0x000000013f3fd824 */ /* 0x000fe200078e0a02 */
[----:B------:R-:W-:Y:S01]  /*46b0*/  IABS R65, R6 ;  /* 0x0000000600417213 */ /* 0x000fe20000000000 */
[----:B------:R-:W-:-:S03]  /*46c0*/  IMAD.HI.U32 R3, R9, R64, RZ ;  /* 0x0000004009037227 */ /* 0x000fc600078e00ff */
[C---:B------:R-:W-:Y:S01]  /*46d0*/  ISETP.GT.U32.AND P5, PT, R2.reuse, R63, PT ;  /* 0x0000003f0200720c */ /* 0x040fe20003fa4070 */
[----:B------:R-:W-:Y:S01]  /*46e0*/  @!P3 IMAD.MOV R56, RZ, RZ, -R56 ;  /* 0x000000ffff38b224 */ /* 0x000fe200078e0a38 */
[----:B------:R-:W-:Y:S01]  /*46f0*/  ISETP.GT.U32.AND P3, PT, R2, R61, PT ;  /* 0x0000003d0200720c */ /* 0x000fe20003f64070 */
[----:B------:R-:W-:Y:S02]  /*4700*/  IMAD.MOV R7, RZ, RZ, -R3 ;  /* 0x000000ffff077224 */ /* 0x000fe400078e0a03 */
[----:B------:R-:W-:-:S04]  /*4710*/  IMAD.HI.U32 R3, R9, R65, RZ ;  /* 0x0000004109037227 */ /* 0x000fc800078e00ff */
[----:B------:R-:W-:Y:S02]  /*4720*/  IMAD.MOV R3, RZ, RZ, -R3 ;  /* 0x000000ffff037224 */ /* 0x000fe400078e0a03 */
[--C-:B------:R-:W-:Y:S02]  /*4730*/  @!P6 IMAD.IADD R62, R62, 0x1, -R2.reuse ;  /* 0x000000013e3ee824 */ /* 0x100fe400078e0a02 */
[----:B------:R-:W-:Y:S02]  /*4740*/  IMAD R65, R2, R3, R65 ;  /* 0x0000000302417224 */ /* 0x000fe400078e0241 */
[--C-:B------:R-:W-:Y:S01]  /*4750*/  @!P3 IMAD.IADD R61, R61, 0x1, -R2.reuse ;  /* 0x000000013d3db824 */ /* 0x100fe200078e0a02 */
[----:B------:R-:W-:Y:S01]  /*4760*/  ISETP.GE.AND P3, PT, R8, RZ, PT ;  /* 0x000000ff0800720c */ /* 0x000fe20003f66270 */
[----:B------:R-:W-:Y:S01]  /*4770*/  @!P1 IMAD.MOV R59, RZ, RZ, -R59 ;  /* 0x000000ffff3b9224 */ /* 0x000fe200078e0a3b */
[C---:B------:R-:W-:Y:S01]  /*4780*/  ISETP.GT.U32.AND P1, PT, R2.reuse, R62, PT ;  /* 0x0000003e0200720c */ /* 0x040fe20003f24070 */
[----:B------:R-:W-:Y:S01]  /*4790*/  @!P5 IMAD.IADD R63, R63, 0x1, -R2 ;  /* 0x000000013f3fd824 */ /* 0x000fe200078e0a02 */
[----:B------:R-:W-:Y:S01]  /*47a0*/  ISETP.GT.U32.AND P5, PT, R2, R65, PT ;  /* 0x000000410200720c */ /* 0x000fe20003fa4070 */
[----:B------:R-:W-:Y:S01]  /*47b0*/  VIADD R8, R0, 0x1bd ;  /* 0x000001bd00087836 */ /* 0x000fe20000000000 */
[----:B------:R-:W-:Y:S01]  /*47c0*/  ISETP.GT.U32.AND P6, PT, R2, R61, PT ;  /* 0x0000003d0200720c */ /* 0x000fe20003fc4070 */
[----:B------:R-:W-:-:S02]  /*47d0*/  VIADD R10, R0, 0x1bc ;  /* 0x000001bc000a7836 */ /* 0x000fc40000000000 */
[----:B------:R-:W-:Y:S01]  /*47e0*/  IMAD R64, R2, R7, R64 ;  /* 0x0000000702407224 */ /* 0x000fe200078e0240 */
[----:B------:R-:W-:Y:S01]  /*47f0*/  IABS R66, R8 ;  /* 0x0000000800427213 */ /* 0x000fe20000000000 */
[----:B------:R-:W-:Y:S01]  /*4800*/  @!P2 IMAD.MOV R57, RZ, RZ, -R57 ;  /* 0x000000ffff39a224 */ /* 0x000fe200078e0a39 */
[----:B------:R-:W-:Y:S01]  /*4810*/  ISETP.GE.AND P2, PT, R11, RZ, PT ;  /* 0x000000ff0b00720c */ /* 0x000fe20003f46270 */
[----:B------:R-:W-:Y:S01]  /*4820*/  VIADD R7, R0, 0x1bb ;  /* 0x000001bb00077836 */ /* 0x000fe20000000000 */
[----:B------:R-:W-:Y:S01]  /*4830*/  IABS R67, R10 ;  /* 0x0000000a00437213 */ /* 0x000fe20000000000 */
[----:B------:R-:W-:-:S03]  /*4840*/  IMAD.HI.U32 R3, R9, R66, RZ ;  /* 0x0000004209037227 */ /* 0x000fc600078e00ff */
[----:B------:R-:W-:Y:S01]  /*4850*/  IABS R68, R7 ;  /* 0x0000000700447213 */ /* 0x000fe20000000000 */
[--C-:B------:R-:W-:Y:S01]  /*4860*/  @!P1 IMAD.IADD R62, R62, 0x1, -R2.reuse ;  /* 0x000000013e3e9824 */ /* 0x100fe200078e0a02 */
[----:B------:R-:W-:Y:S01]  /*4870*/  ISETP.GE.AND P1, PT, R4, RZ, PT ;  /* 0x000000ff0400720c */ /* 0x000fe20003f26270 */
[----:B------:R-:W-:Y:S02]  /*4880*/  @!P5 IMAD.IADD R65, R65, 0x1, -R2 ;  /* 0x000000014141d824 */ /* 0x000fe400078e0a02 */
[----:B------:R-:W-:Y:S02]  /*4890*/  IMAD.MOV R3, RZ, RZ, -R3 ;  /* 0x000000ffff037224 */ /* 0x000fe400078e0a03 */
[----:B------:R-:W-:Y:S01]  /*48a0*/  IMAD.HI.U32 R4, R9, R67, RZ ;  /* 0x0000004309047227 */ /* 0x000fe200078e00ff */
[----:B------:R-:W-:-:S03]  /*48b0*/  ISETP.GT.U32.AND P5, PT, R2, R65, PT ;  /* 0x000000410200720c */ /* 0x000fc60003fa4070 */
[----:B------:R-:W-:Y:S01]  /*48c0*/  @!P6 IMAD.IADD R61, R61, 0x1, -R2 ;  /* 0x000000013d3de824 */ /* 0x000fe200078e0a02 */
[C---:B------:R-:W-:Y:S01]  /*48d0*/  ISETP.GT.U32.AND P6, PT, R2.reuse, R64, PT ;  /* 0x000000400200720c */ /* 0x040fe20003fc4070 */
[----:B------:R-:W-:Y:S02]  /*48e0*/  IMAD R66, R2, R3, R66 ;  /* 0x0000000302427224 */ /* 0x000fe400078e0242 */
[----:B------:R-:W-:Y:S02]  /*48f0*/  IMAD.MOV R4, RZ, RZ, -R4 ;  /* 0x000000ffff047224 */ /* 0x000fe400078e0a04 */
[----:B------:R-:W-:-:S04]  /*4900*/  IMAD.HI.U32 R3, R9, R68, RZ ;  /* 0x0000004409037227 */ /* 0x000fc800078e00ff */
[C---:B------:R-:W-:Y:S02]  /*4910*/  IMAD R67, R2.reuse, R4, R67 ;  /* 0x0000000402437224 */ /* 0x040fe400078e0243 */
[----:B------:R-:W-:Y:S02]  /*4920*/  IMAD.MOV R3, RZ, RZ, -R3 ;  /* 0x000000ffff037224 */ /* 0x000fe400078e0a03 */
[----:B------:R-:W-:Y:S01]  /*4930*/  @!P2 IMAD.MOV R61, RZ, RZ, -R61 ;  /* 0x000000ffff3da224 */ /* 0x000fe200078e0a3d */
[C---:B------:R-:W-:Y:S01]  /*4940*/  ISETP.GT.U32.AND P2, PT, R2.reuse, R66, PT ;  /* 0x000000420200720c */ /* 0x040fe20003f44070 */
[C---:B------:R-:W-:Y:S02]  /*4950*/  IMAD R68, R2.reuse, R3, R68 ;  /* 0x0000000302447224 */ /* 0x040fe400078e0244 */
[----:B------:R-:W-:Y:S01]  /*4960*/  @!P3 IMAD.MOV R63, RZ, RZ, -R63 ;  /* 0x000000ffff3fb224 */ /* 0x000fe200078e0a3f */
[----:B------:R-:W-:Y:S01]  /*4970*/  ISETP.GT.U32.AND P3, PT, R2, R67, PT ;  /* 0x000000430200720c */ /* 0x000fe20003f64070 */
[--C-:B------:R-:W-:Y:S01]  /*4980*/  @!P6 IMAD.IADD R64, R64, 0x1, -R2.reuse ;  /* 0x000000014040e824 */ /* 0x100fe200078e0a02 */
[----:B------:R-:W-:Y:S01]  /*4990*/  ISETP.GE.AND P6, PT, R6, RZ, PT ;  /* 0x000000ff0600720c */ /* 0x000fe20003fc6270 */
[----:B------:R-:W-:Y:S01]  /*49a0*/  @!P5 IMAD.IADD R65, R65, 0x1, -R2 ;  /* 0x000000014141d824 */ /* 0x000fe200078e0a02 */
[----:B------:R-:W-:Y:S01]  /*49b0*/  ISETP.GT.U32.AND P5, PT, R2, R68, PT ;  /* 0x000000440200720c */ /* 0x000fe20003fa4070 */
[----:B------:R-:W-:-:S02]  /*49c0*/  VIADD R6, R0, 0x1ba ;  /* 0x000001ba00067836 */ /* 0x000fc40000000000 */
[----:B------:R-:W-:Y:S02]  /*49d0*/  VIADD R4, R0, 0x1b9 ;  /* 0x000001b900047836 */ /* 0x000fe40000000000 */
[----:B------:R-:W-:Y:S01]  /*49e0*/  @!P2 IMAD.IADD R66, R66, 0x1, -R2 ;  /* 0x000000014242a824 */ /* 0x000fe200078e0a02 */
[----:B------:R-:W-:Y:S01]  /*49f0*/  IABS R69, R6 ;  /* 0x0000000600457213 */ /* 0x000fe20000000000 */
[----:B------:R-:W-:Y:S01]  /*4a00*/  @!P4 IMAD.MOV R60, RZ, RZ, -R60 ;  /* 0x000000ffff3cc224 */ /* 0x000fe200078e0a3c */
[C---:B------:R-:W-:Y:S01]  /*4a10*/  ISETP.GT.U32.AND P4, PT, R2.reuse, R64, PT ;  /* 0x000000400200720c */ /* 0x040fe20003f84070 */
[--C-:B------:R-:W-:Y:S01]  /*4a20*/  @!P3 IMAD.IADD R67, R67, 0x1, -R2.reuse ;  /* 0x000000014343b824 */ /* 0x100fe200078e0a02 */
[----:B------:R-:W-:Y:S01]  /*4a30*/  ISETP.GT.U32.AND P3, PT, R2, R66, PT ;  /* 0x000000420200720c */ /* 0x000fe20003f64070 */
[----:B------:R-:W-:Y:S01]  /*4a40*/  IMAD.HI.U32 R3, R9, R69, RZ ;  /* 0x0000004509037227 */ /* 0x000fe200078e00ff */
[----:B------:R-:W-:Y:S02]  /*4a50*/  IABS R70, R4 ;  /* 0x0000000400467213 */ /* 0x000fe40000000000 */
[----:B------:R-:W-:Y:S01]  /*4a60*/  ISETP.GE.AND P2, PT, R7, RZ, PT ;  /* 0x000000ff0700720c */ /* 0x000fe20003f46270 */
[----:B------:R-:W-:-:S02]  /*4a70*/  @!P5 IMAD.IADD R68, R68, 0x1, -R2 ;  /* 0x000000014444d824 */ /* 0x000fc400078e0a02 */
[----:B------:R-:W-:Y:S02]  /*4a80*/  IMAD.MOV R3, RZ, RZ, -R3 ;  /* 0x000000ffff037224 */ /* 0x000fe400078e0a03 */
[----:B------:R-:W-:Y:S01]  /*4a90*/  @!P0 IMAD.MOV R62, RZ, RZ, -R62 ;  /* 0x000000ffff3e8224 */ /* 0x000fe200078e0a3e */
[C---:B------:R-:W-:Y:S01]  /*4aa0*/  ISETP.GT.U32.AND P5, PT, R2.reuse, R68, PT ;  /* 0x000000440200720c */ /* 0x040fe20003fa4070 */
[----:B------:R-:W-:Y:S01]  /*4ab0*/  IMAD R69, R2, R3, R69 ;  /* 0x0000000302457224 */ /* 0x000fe200078e0245 */
[----:B------:R-:W-:Y:S01]  /*4ac0*/  ISETP.GE.AND P0, PT, R8, RZ, PT ;  /* 0x000000ff0800720c */ /* 0x000fe20003f06270 */
[----:B------:R-:W-:-:S04]  /*4ad0*/  IMAD.HI.U32 R3, R9, R70, RZ ;  /* 0x0000004609037227 */ /* 0x000fc800078e00ff */
[----:B------:R-:W-:Y:S02]  /*4ae0*/  IMAD.MOV R3, RZ, RZ, -R3 ;  /* 0x000000ffff037224 */ /* 0x000fe400078e0a03 */
[--C-:B------:R-:W-:Y:S01]  /*4af0*/  @!P3 IMAD.IADD R66, R66, 0x1, -R2.reuse ;  /* 0x000000014242b824 */ /* 0x100fe200078e0a02 */
[----:B------:R-:W-:Y:S01]  /*4b00*/  ISETP.GT.U32.AND P3, PT, R2, R69, PT ;  /* 0x000000450200720c */ /* 0x000fe20003f64070 */
[----:B------:R-:W-:Y:S01]  /*4b10*/  @!P4 IMAD.IADD R64, R64, 0x1, -R2 ;  /* 0x000000014040c824 */ /* 0x000fe200078e0a02 */
[----:B------:R-:W-:Y:S01]  /*4b20*/  ISETP.GE.AND P4, PT, R10, RZ, PT ;  /* 0x000000ff0a00720c */ /* 0x000fe20003f86270 */
[----:B------:R-:W-:Y:S02]  /*4b30*/  VIADD R7, R0, 0x1b8 ;  /* 0x000001b800077836 */ /* 0x000fe40000000000 */
[C---:B------:R-:W-:Y:S02]  /*4b40*/  IMAD R70, R2.reuse, R3, R70 ;  /* 0x0000000302467224 */ /* 0x040fe400078e0246 */
[----:B------:R-:W-:Y:S01]  /*4b50*/  @!P1 IMAD.MOV R64, RZ, RZ, -R64 ;  /* 0x000000ffff409224 */ /* 0x000fe200078e0a40 */
[----:B------:R-:W-:Y:S01]  /*4b60*/  ISETP.GT.U32.AND P1, PT, R2, R67, PT ;  /* 0x000000430200720c */ /* 0x000fe20003f24070 */
[--C-:B------:R-:W-:Y:S01]  /*4b70*/  @!P5 IMAD.IADD R68, R68, 0x1, -R2.reuse ;  /* 0x000000014444d824 */ /* 0x100fe200078e0a02 */
[----:B------:R-:W-:Y:S01]  /*4b80*/  IABS R71, R7 ;  /* 0x0000000700477213 */ /* 0x000fe20000000000 */
[----:B------:R-:W-:Y:S01]  /*4b90*/  VIADD R8, R0, 0x1b6 ;  /* 0x000001b600087836 */ /* 0x000fe20000000000 */
[----:B------:R-:W-:Y:S01]  /*4ba0*/  ISETP.GT.U32.AND P5, PT, R2, R70, PT ;  /* 0x000000460200720c */ /* 0x000fe20003fa4070 */
[----:B------:R-:W-:Y:S01]  /*4bb0*/  @!P3 IMAD.IADD R69, R69, 0x1, -R2 ;  /* 0x000000014545b824 */ /* 0x000fe200078e0a02 */
[----:B------:R-:W-:Y:S01]  /*4bc0*/  ISETP.GE.AND P3, PT, R7, RZ, PT ;  /* 0x000000ff0700720c */ /* 0x000fe20003f66270 */
[----:B------:R-:W-:Y:S01]  /*4bd0*/  IMAD.HI.U32 R3, R9, R71, RZ ;  /* 0x0000004709037227 */ /* 0x000fe200078e00ff */
[----:B------:R-:W-:-:S03]  /*4be0*/  IABS R73, R8 ;  /* 0x0000000800497213 */ /* 0x000fc60000000000 */
[----:B------:R-:W-:Y:S01]  /*4bf0*/  @!P6 IMAD.MOV R65, RZ, RZ, -R65 ;  /* 0x000000ffff41e224 */ /* 0x000fe200078e0a41 */
[----:B------:R-:W-:Y:S01]  /*4c00*/  ISETP.GE.AND P6, PT, R6, RZ, PT ;  /* 0x000000ff0600720c */ /* 0x000fe20003fc6270 */
[----:B------:R-:W-:Y:S02]  /*4c10*/  VIADD R6, R0, 0x1b7 ;  /* 0x000001b700067836 */ /* 0x000fe40000000000 */
[----:B------:R-:W-:Y:S02]  /*4c20*/  IMAD.MOV R3, RZ, RZ, -R3 ;  /* 0x000000ffff037224 */ /* 0x000fe400078e0a03 */
[----:B------:R-:W-:Y:S01]  /*4c30*/  @!P0 IMAD.MOV R66, RZ, RZ, -R66 ;  /* 0x000000ffff428224 */ /* 0x000fe200078e0a42 */
[----:B------:R-:W-:Y:S01]  /*4c40*/  ISETP.GT.U32.AND P0, PT, R2, R69, PT ;  /* 0x000000450200720c */ /* 0x000fe20003f04070 */
[--C-:B------:R-:W-:Y:S01]  /*4c50*/  @!P1 IMAD.IADD R67, R67, 0x1, -R2.reuse ;  /* 0x0000000143439824 */ /* 0x100fe200078e0a02 */
[----:B------:R-:W-:Y:S01]  /*4c60*/  ISETP.GE.AND P1, PT, R4, RZ, PT ;  /* 0x000000ff0400720c */ /* 0x000fe20003f26270 */
[----:B------:R-:W-:Y:S01]  /*4c70*/  IMAD R71, R2, R3, R71 ;  /* 0x0000000302477224 */ /* 0x000fe200078e0247 */
[----:B------:R-:W-:Y:S01]  /*4c80*/  IABS R72, R6 ;  /* 0x0000000600487213 */ /* 0x000fe20000000000 */
[----:B------:R-:W-:-:S02]  /*4c90*/  @!P5 IMAD.IADD R70, R70, 0x1, -R2 ;  /* 0x000000014646d824 */ /* 0x000fc400078e0a02 */
[----:B------:R-:W-:-:S03]  /*4ca0*/  IMAD.HI.U32 R4, R9, R73, RZ ;  /* 0x0000004909047227 */ /* 0x000fc600078e00ff */
[C---:B------:R-:W-:Y:S01]  /*4cb0*/  ISETP.GT.U32.AND P5, PT, R2.reuse, R70, PT ;  /* 0x000000460200720c */ /* 0x040fe20003fa4070 */
[----:B------:R-:W-:Y:S01]  /*4cc0*/  @!P4 IMAD.MOV R67, RZ, RZ, -R67 ;  /* 0x000000ffff43c224 */ /* 0x000fe200078e0a43 */
[----:B------:R-:W-:Y:S01]  /*4cd0*/  ISETP.GT.U32.AND P4, PT, R2, R71, PT ;  /* 0x000000470200720c */ /* 0x000fe20003f84070 */
[----:B------:R-:W-:-:S04]  /*4ce0*/  IMAD.HI.U32 R3, R9, R72, RZ ;  /* 0x0000004809037227 */ /* 0x000fc800078e00ff */
[----:B------:R-:W-:Y:S02]  /*4cf0*/  IMAD.MOV R4, RZ, RZ, -R4 ;  /* 0x000000ffff047224 */ /* 0x000fe400078e0a04 */
[----:B------:R-:W-:Y:S02]  /*4d00*/  IMAD.MOV R3, RZ, RZ, -R3 ;  /* 0x000000ffff037224 */ /* 0x000fe400078e0a03 */
[----:B------:R-:W-:Y:S01]  /*4d10*/  @!P0 IMAD.IADD R69, R69, 0x1, -R2 ;  /* 0x0000000145458824 */ /* 0x000fe200078e0a02 */
[----:B------:R-:W-:Y:S01]  /*4d20*/  ISETP.GE.AND P0, PT, R8, RZ, PT ;  /* 0x000000ff0800720c */ /* 0x000fe20003f06270 */
[C---:B------:R-:W-:Y:S02]  /*4d30*/  IMAD R73, R2.reuse, R4, R73 ;  /* 0x0000000402497224 */ /* 0x040fe400078e0249 */
[C---:B------:R-:W-:Y:S02]  /*4d40*/  IMAD R72, R2.reuse, R3, R72 ;  /* 0x0000000302487224 */ /* 0x040fe400078e0248 */
[----:B------:R-:W-:Y:S01]  /*4d50*/  @!P6 IMAD.MOV R69, RZ, RZ, -R69 ;  /* 0x000000ffff45e224 */ /* 0x000fe200078e0a45 */
[----:B------:R-:W-:Y:S01]  /*4d60*/  ISETP.GT.U32.AND P6, PT, R2, R73, PT ;  /* 0x000000490200720c */ /* 0x000fe20003fc4070 */
[--C-:B------:R-:W-:Y:S01]  /*4d70*/  @!P5 IMAD.IADD R70, R70, 0x1, -R2.reuse ;  /* 0x000000014646d824 */ /* 0x100fe200078e0a02 */
[----:B------:R-:W-:Y:S01]  /*4d80*/  ISETP.GT.U32.AND P5, PT, R2, R72, PT ;  /* 0x000000480200720c */ /* 0x000fe20003fa4070 */
[----:B------:R-:W-:-:S02]  /*4d90*/  @!P4 IMAD.IADD R71, R71, 0x1, -R2 ;  /* 0x000000014747c824 */ /* 0x000fc400078e0a02 */
[----:B------:R-:W-:Y:S01]  /*4da0*/  @!P2 IMAD.MOV R68, RZ, RZ, -R68 ;  /* 0x000000ffff44a224 */ /* 0x000fe200078e0a44 */
[----:B------:R-:W-:Y:S01]  /*4db0*/  ISETP.GE.AND P2, PT, R6, RZ, PT ;  /* 0x000000ff0600720c */ /* 0x000fe20003f46270 */
[----:B------:R-:W-:Y:S01]  /*4dc0*/  VIADD R6, R0, 0x1b5 ;  /* 0x000001b500067836 */ /* 0x000fe20000000000 */
[----:B------:R-:W-:Y:S01]  /*4dd0*/  ISETP.GT.U32.AND P4, PT, R2, R71, PT ;  /* 0x000000470200720c */ /* 0x000fe20003f84070 */
[C---:B------:R-:W-:Y:S02]  /*4de0*/  VIADD R8, R0.reuse, 0x1b3 ;  /* 0x000001b300087836 */ /* 0x040fe40000000000 */
[----:B------:R-:W-:Y:S01]  /*4df0*/  VIADD R4, R0, 0x1b4 ;  /* 0x000001b400047836 */ /* 0x000fe20000000000 */
[----:B------:R-:W-:Y:S01]  /*4e00*/  IABS R74, R6 ;  /* 0x00000006004a7213 */ /* 0x000fe20000000000 */
[--C-:B------:R-:W-:Y:S01]  /*4e10*/  @!P6 IMAD.IADD R73, R73, 0x1, -R2.reuse ;  /* 0x000000014949e824 */ /* 0x100fe200078e0a02 */
[----:B------:R-:W-:Y:S01]  /*4e20*/  IABS R76, R8 ;  /* 0x00000008004c7213 */ /* 0x000fe20000000000 */
[----:B------:R-:W-:Y:S01]  /*4e30*/  @!P5 IMAD.IADD R72, R72, 0x1, -R2 ;  /* 0x000000014848d824 */ /* 0x000fe200078e0a02 */
[----:B------:R-:W-:Y:S01]  /*4e40*/  IABS R75, R4 ;  /* 0x00000004004b7213 */ /* 0x000fe20000000000 */
[----:B------:R-:W-:Y:S01]  /*4e50*/  IMAD.HI.U32 R3, R9, R74, RZ ;  /* 0x0000004a09037227 */ /* 0x000fe200078e00ff */
[----:B------:R-:W-:-:S02]  /*4e60*/  ISETP.GT.U32.AND P6, PT, R2, R73, PT ;  /* 0x000000490200720c */ /* 0x000fc40003fc4070 */
[----:B------:R-:W-:Y:S01]  /*4e70*/  ISETP.GT.U32.AND P5, PT, R2, R72, PT ;  /* 0x000000480200720c */ /* 0x000fe20003fa4070 */
[----:B------:R-:W-:Y:S01]  /*4e80*/  @!P4 IMAD.IADD R71, R71, 0x1, -R2 ;  /* 0x000000014747c824 */ /* 0x000fe200078e0a02 */
[----:B------:R-:W-:Y:S01]  /*4e90*/  ISETP.GE.AND P4, PT, R4, RZ, PT ;  /* 0x000000ff0400720c */ /* 0x000fe20003f86270 */
[----:B------:R-:W-:Y:S02]  /*4ea0*/  IMAD.MOV R7, RZ, RZ, -R3 ;  /* 0x000000ffff077224 */ /* 0x000fe400078e0a03 */
[----:B------:R-:W-:-:S04]  /*4eb0*/  IMAD.HI.U32 R4, R9, R76, RZ ;  /* 0x0000004c09047227 */ /* 0x000fc800078e00ff */
[C---:B------:R-:W-:Y:S02]  /*4ec0*/  IMAD R74, R2.reuse, R7, R74 ;  /* 0x00000007024a7224 */ /* 0x040fe400078e024a */
[----:B------:R-:W-:Y:S02]  /*4ed0*/  IMAD.MOV R7, RZ, RZ, -R4 ;  /* 0x000000ffff077224 */ /* 0x000fe400078e0a04 */
[----:B------:R-:W-:Y:S02]  /*4ee0*/  @!P6 IMAD.IADD R73, R73, 0x1, -R2 ;  /* 0x000000014949e824 */ /* 0x000fe400078e0a02 */
[----:B------:R-:W-:Y:S02]  /*4ef0*/  IMAD R76, R2, R7, R76 ;  /* 0x00000007024c7224 */ /* 0x000fe400078e024c */
[----:B------:R-:W-:-:S04]  /*4f00*/  IMAD.HI.U32 R3, R9, R75, RZ ;  /* 0x0000004b09037227 */ /* 0x000fc800078e00ff */
[----:B------:R-:W-:Y:S01]  /*4f10*/  @!P5 IMAD.IADD R72, R72, 0x1, -R2 ;  /* 0x000000014848d824 */ /* 0x000fe200078e0a02 */
[C---:B------:R-:W-:Y:S01]  /*4f20*/  ISETP.GT.U32.AND P5, PT, R2.reuse, R74, PT ;  /* 0x0000004a0200720c */ /* 0x040fe20003fa4070 */
[----:B------:R-:W-:Y:S01]  /*4f30*/  @!P0 IMAD.MOV R73, RZ, RZ, -R73 ;  /* 0x000000ffff498224 */ /* 0x000fe200078e0a49 */
[----:B------:R-:W-:Y:S01]  /*4f40*/  ISETP.GT.U32.AND P0, PT, R2, R76, PT ;  /* 0x0000004c0200720c */ /* 0x000fe20003f04070 */
[----:B------:R-:W-:Y:S02]  /*4f50*/  IMAD.MOV R3, RZ, RZ, -R3 ;  /* 0x000000ffff037224 */ /* 0x000fe400078e0a03 */
[----:B------:R-:W-:Y:S01]  /*4f60*/  @!P3 IMAD.MOV R71, RZ, RZ, -R71 ;  /* 0x000000ffff47b224 */ /* 0x000fe200078e0a47 */
[----:B------:R-:W-:Y:S01]  /*4f70*/  ISETP.GE.AND P3, PT, R8, RZ, PT ;  /* 0x000000ff0800720c */ /* 0x000fe20003f66270 */
[----:B------:R-:W-:Y:S02]  /*4f80*/  IMAD R75, R2, R3, R75 ;  /* 0x00000003024b7224 */ /* 0x000fe400078e024b */
[----:B------:R-:W-:-:S02]  /*4f90*/  VIADD R8, R0, 0x1b1 ;  /* 0x000001b100087836 */ /* 0x000fc40000000000 */
[----:B------:R-:W-:Y:S01]  /*4fa0*/  @!P2 IMAD.MOV R72, RZ, RZ, -R72 ;  /* 0x000000ffff48a224 */ /* 0x000fe200078e0a48 */
[----:B------:R-:W-:Y:S01]  /*4fb0*/  ISETP.GT.U32.AND P2, PT, R2, R75, PT ;  /* 0x0000004b0200720c */ /* 0x000fe20003f44070 */
[----:B------:R-:W-:Y:S01]  /*4fc0*/  VIADD R11, R0, 0x1af ;  /* 0x000001af000b7836 */ /* 0x000fe20000000000 */
[----:B------:R-:W-:Y:S01]  /*4fd0*/  IABS R78, R8 ;  /* 0x00000008004e7213 */ /* 0x000fe20000000000 */
[--C-:B------:R-:W-:Y:S02]  /*4fe0*/  @!P5 IMAD.IADD R74, R74, 0x1, -R2.reuse ;  /* 0x000000014a4ad824 */ /* 0x100fe400078e0a02 */
[----:B------:R-:W-:Y:S01]  /*4ff0*/  @!P0 IMAD.IADD R76, R76, 0x1, -R2 ;  /* 0x000000014c4c8824 */ /* 0x000fe200078e0a02 */
[----:B------:R-:W-:Y:S01]  /*5000*/  IABS R80, R11 ;  /* 0x0000000b00507213 */ /* 0x000fe20000000000 */
[----:B------:R-:W-:Y:S01]  /*5010*/  VIADD R3, R0, 0x1b2 ;  /* 0x000001b200037836 */ /* 0x000fe20000000000 */
[C---:B------:R-:W-:Y:S01]  /*5020*/  ISETP.GT.U32.AND P5, PT, R2.reuse, R74, PT ;  /* 0x0000004a0200720c */ /* 0x040fe20003fa4070 */
[----:B------:R-:W-:Y:S01]  /*5030*/  IMAD.HI.U32 R4, R9, R78, RZ ;  /* 0x0000004e09047227 */ /* 0x000fe200078e00ff */
[----:B------:R-:W-:-:S02]  /*5040*/  ISETP.GT.U32.AND P0, PT, R2, R76, PT ;  /* 0x0000004c0200720c */ /* 0x000fc40003f04070 */
[----:B------:R-:W-:Y:S01]  /*5050*/  IABS R77, R3 ;  /* 0x00000003004d7213 */ /* 0x000fe20000000000 */
[----:B------:R-:W-:Y:S01]  /*5060*/  @!P1 IMAD.MOV R70, RZ, RZ, -R70 ;  /* 0x000000ffff469224 */ /* 0x000fe200078e0a46 */
[----:B------:R-:W-:Y:S01]  /*5070*/  ISETP.GE.AND P1, PT, R6, RZ, PT ;  /* 0x000000ff0600720c */ /* 0x000fe20003f26270 */
[----:B------:R-:W-:Y:S01]  /*5080*/  IMAD.MOV R7, RZ, RZ, -R4 ;  /* 0x000000ffff077224 */ /* 0x000fe200078e0a04 */
[----:B------:R-:W-:Y:S01]  /*5090*/  ISETP.GE.AND P6, PT, R3, RZ, PT ;  /* 0x000000ff0300720c */ /* 0x000fe20003fc6270 */
[----:B------:R-:W-:-:S04]  /*50a0*/  IMAD.HI.U32 R4, R9, R80, RZ ;  /* 0x0000005009047227 */ /* 0x000fc800078e00ff */
[----:B------:R-:W-:Y:S02]  /*50b0*/  @!P2 IMAD.IADD R75, R75, 0x1, -R2 ;  /* 0x000000014b4ba824 */ /* 0x000fe400078e0a02 */
[----:B------:R-:W-:Y:S02]  /*50c0*/  IMAD R78, R2, R7, R78 ;  /* 0x00000007024e7224 */ /* 0x000fe400078e024e */
[----:B------:R-:W-:Y:S01]  /*50d0*/  VIADD R10, R0, 0x1b0 ;  /* 0x000001b0000a7836 */ /* 0x000fe20000000000 */
[----:B------:R-:W-:Y:S01]  /*50e0*/  ISETP.GT.U32.AND P2, PT, R2, R75, PT ;  /* 0x0000004b0200720c */ /* 0x000fe20003f44070 */
[----:B------:R-:W-:-:S03]  /*50f0*/  IMAD.HI.U32 R3, R9, R77, RZ ;  /* 0x0000004d09037227 */ /* 0x000fc600078e00ff */
[----:B------:R-:W-:Y:S01]  /*5100*/  IABS R79, R10 ;  /* 0x0000000a004f7213 */ /* 0x000fe20000000000 */
[----:B------:R-:W-:Y:S02]  /*5110*/  IMAD.MOV R7, RZ, RZ, -R4 ;  /* 0x000000ffff077224 */ /* 0x000fe400078e0a04 */
[----:B------:R-:W-:Y:S02]  /*5120*/  IMAD.MOV R6, RZ, RZ, -R3 ;  /* 0x000000ffff067224 */ /* 0x000fe400078e0a03 */
[----:B------:R-:W-:Y:S01]  /*5130*/  @!P5 IMAD.IADD R74, R74, 0x1, -R2 ;  /* 0x000000014a4ad824 */ /* 0x000fe200078e0a02 */
[----:B------:R-:W-:Y:S01]  /*5140*/  ISETP.GE.AND P5, PT, R8, RZ, PT ;  /* 0x000000ff0800720c */ /* 0x000fe20003fa6270 */
[----:B------:R-:W-:Y:S02]  /*5150*/  IMAD R80, R2, R7, R80 ;  /* 0x0000000702507224 */ /* 0x000fe400078e0250 */
[----:B------:R-:W-:Y:S02]  /*5160*/  @!P0 IMAD.IADD R76, R76, 0x1, -R2 ;  /* 0x000000014c4c8824 */ /* 0x000fe400078e0a02 */
[----:B------:R-:W-:-:S02]  /*5170*/  IMAD R77, R2, R6, R77 ;  /* 0x00000006024d7224 */ /* 0x000fc400078e024d */
[----:B------:R-:W-:Y:S01]  /*5180*/  @!P1 IMAD.MOV R74, RZ, RZ, -R74 ;  /* 0x000000ffff4a9224 */ /* 0x000fe200078e0a4a */
[C---:B------:R-:W-:Y:S01]  /*5190*/  ISETP.GT.U32.AND P1, PT, R2.reuse, R78, PT ;  /* 0x0000004e0200720c */ /* 0x040fe20003f24070 */
[----:B------:R-:W-:Y:S01]  /*51a0*/  @!P3 IMAD.MOV R76, RZ, RZ, -R76 ;  /* 0x000000ffff4cb224 */ /* 0x000fe200078e0a4c */
[----:B------:R-:W-:Y:S01]  /*51b0*/  ISETP.GT.U32.AND P3, PT, R2, R80, PT ;  /* 0x000000500200720c */ /* 0x000fe20003f64070 */
[----:B------:R-:W-:Y:S02]  /*51c0*/  VIADD R6, R0, 0x1ae ;  /* 0x000001ae00067836 */ /* 0x000fe40000000000 */
[----:B------:R-:W-:-:S03]  /*51d0*/  IMAD.HI.U32 R3, R9, R79, RZ ;  /* 0x0000004f09037227 */ /* 0x000fc600078e00ff */
[----:B------:R-:W-:Y:S01]  /*51e0*/  IABS R81, R6 ;  /* 0x0000000600517213 */ /* 0x000fe20000000000 */
[----:B------:R-:W-:Y:S02]  /*51f0*/  IMAD.MOV R3, RZ, RZ, -R3 ;  /* 0x000000ffff037224 */ /* 0x000fe400078e0a03 */
[----:B------:R-:W-:Y:S01]  /*5200*/  @!P2 IMAD.IADD R75, R75, 0x1, -R2 ;  /* 0x000000014b4ba824 */ /* 0x000fe200078e0a02 */
[C---:B------:R-:W-:Y:S01]  /*5210*/  ISETP.GT.U32.AND P2, PT, R2.reuse, R77, PT ;  /* 0x0000004d0200720c */ /* 0x040fe20003f44070 */
[----:B------:R-:W-:Y:S02]  /*5220*/  IMAD R79, R2, R3, R79 ;  /* 0x00000003024f7224 */ /* 0x000fe400078e024f */
[----:B------:R-:W-:Y:S02]  /*5230*/  VIADD R7, R0, 0x1ad ;  /* 0x000001ad00077836 */ /* 0x000fe40000000000 */
[----:B------:R-:W-:Y:S01]  /*5240*/  IMAD.HI.U32 R3, R9, R81, RZ ;  /* 0x0000005109037227 */ /* 0x000fe200078e00ff */
[----:B------:R-:W-:-:S02]  /*5250*/  ISETP.GT.U32.AND P0, PT, R2, R79, PT ;  /* 0x0000004f0200720c */ /* 0x000fc40003f04070 */
[----:B------:R-:W-:Y:S01]  /*5260*/  IABS R82, R7 ;  /* 0x0000000700527213 */ /* 0x000fe20000000000 */
[--C-:B------:R-:W-:Y:S02]  /*5270*/  @!P1 IMAD.IADD R78, R78, 0x1, -R2.reuse ;  /* 0x000000014e4e9824 */ /* 0x100fe400078e0a02 */
[--C-:B------:R-:W-:Y:S02]  /*5280*/  @!P3 IMAD.IADD R80, R80, 0x1, -R2.reuse ;  /* 0x000000015050b824 */ /* 0x100fe400078e0a02 */
[----:B------:R-:W-:Y:S01]  /*5290*/  IMAD.MOV R3, RZ, RZ, -R3 ;  /* 0x000000ffff037224 */ /* 0x000fe200078e0a03 */
[C---:B------:R-:W-:Y:S01]  /*52a0*/  ISETP.GT.U32.AND P1, PT, R2.reuse, R78, PT ;  /* 0x0000004e0200720c */ /* 0x040fe20003f24070 */
[----:B------:R-:W-:Y:S01]  /*52b0*/  @!P2 IMAD.IADD R77, R77, 0x1, -R2 ;  /* 0x000000014d4da824 */ /* 0x000fe200078e0a02 */
[C---:B------:R-:W-:Y:S01]  /*52c0*/  ISETP.GT.U32.AND P3, PT, R2.reuse, R80, PT ;  /* 0x000000500200720c */ /* 0x040fe20003f64070 */
[C---:B------:R-:W-:Y:S02]  /*52d0*/  IMAD R81, R2.reuse, R3, R81 ;  /* 0x0000000302517224 */ /* 0x040fe400078e0251 */
[----:B------:R-:W-:Y:S01]  /*52e0*/  IMAD.HI.U32 R3, R9, R82, RZ ;  /* 0x0000005209037227 */ /* 0x000fe200078e00ff */
[----:B------:R-:W-:-:S03]  /*52f0*/  ISETP.GT.U32.AND P2, PT, R2, R77, PT ;  /* 0x0000004d0200720c */ /* 0x000fc60003f44070 */
[----:B------:R-:W-:Y:S02]  /*5300*/  IMAD.MOV R3, RZ, RZ, -R3 ;  /* 0x000000ffff037224 */ /* 0x000fe400078e0a03 */
[----:B------:R-:W-:Y:S02]  /*5310*/  VIADD R8, R0, 0x1ac ;  /* 0x000001ac00087836 */ /* 0x000fe40000000000 */
[----:B------:R-:W-:Y:S02]  /*5320*/  @!P0 IMAD.IADD R79, R79, 0x1, -R2 ;  /* 0x000000014f4f8824 */ /* 0x000fe400078e0a02 */
[----:B------:R-:W-:Y:S01]  /*5330*/  IMAD R82, R2, R3, R82 ;  /* 0x0000000302527224 */ /* 0x000fe200078e0252 */
[----:B------:R-:W-:Y:S01]  /*5340*/  IABS R83, R8 ;  /* 0x0000000800537213 */ /* 0x000fe20000000000 */
[--C-:B------:R-:W-:Y:S01]  /*5350*/  @!P1 IMAD.IADD R78, R78, 0x1, -R2.reuse ;  /* 0x000000014e4e9824 */ /* 0x100fe200078e0a02 */
[----:B------:R-:W-:Y:S01]  /*5360*/  ISETP.GT.U32.AND P0, PT, R2, R79, PT ;  /* 0x0000004f0200720c */ /* 0x000fe20003f04070 */
[----:B------:R-:W-:Y:S01]  /*5370*/  @!P3 IMAD.IADD R80, R80, 0x1, -R2 ;  /* 0x000000015050b824 */ /* 0x000fe200078e0a02 */
[C---:B------:R-:W-:Y:S01]  /*5380*/  ISETP.GT.U32.AND P1, PT, R2.reuse, R81, PT ;  /* 0x000000510200720c */ /* 0x040fe20003f24070 */
[----:B------:R-:W-:Y:S01]  /*5390*/  @!P4 IMAD.MOV R75, RZ, RZ, -R75 ;  /* 0x000000ffff4bc224 */ /* 0x000fe200078e0a4b */
[----:B------:R-:W-:Y:S01]  /*53a0*/  ISETP.GT.U32.AND P3, PT, R2, R82, PT ;  /* 0x000000520200720c */ /* 0x000fe20003f64070 */
[----:B------:R-:W-:Y:S01]  /*53b0*/  IMAD.HI.U32 R4, R9, R83, RZ ;  /* 0x0000005309047227 */ /* 0x000fe200078e00ff */
[----:B------:R-:W-:-:S03]  /*53c0*/  ISETP.GE.AND P4, PT, R10, RZ, PT ;  /* 0x000000ff0a00720c */ /* 0x000fc60003f86270 */
[----:B------:R-:W-:Y:S01]  /*53d0*/  @!P2 IMAD.IADD R77, R77, 0x1, -R2 ;  /* 0x000000014d4da824 */ /* 0x000fe200078e0a02 */
[----:B------:R-:W-:Y:S01]  /*53e0*/  ISETP.GE.AND P2, PT, R11, RZ, PT ;  /* 0x000000ff0b00720c */ /* 0x000fe20003f46270 */
[----:B------:R-:W-:Y:S02]  /*53f0*/  IMAD.MOV R4, RZ, RZ, -R4 ;  /* 0x000000ffff047224 */ /* 0x000fe400078e0a04 */
[----:B------:R-:W-:Y:S02]  /*5400*/  VIADD R3, R0, 0x1ab ;  /* 0x000001ab00037836 */ /* 0x000fe40000000000 */
[----:B------:R-:W-:Y:S02]  /*5410*/  IMAD R83, R2, R4, R83 ;  /* 0x0000000402537224 */ /* 0x000fe400078e0253 */
[--C-:B------:R-:W-:Y:S01]  /*5420*/  @!P0 IMAD.IADD R79, R79, 0x1, -R2.reuse ;  /* 0x000000014f4f8824 */ /* 0x100fe200078e0a02 */
[----:B------:R-:W-:Y:S01]  /*5430*/  IABS R84, R3 ;  /* 0x0000000300547213 */ /* 0x000fe20000000000 */
[----:B------:R-:W-:Y:S01]  /*5440*/  @!P1 IMAD.IADD R81, R81, 0x1, -R2 ;  /* 0x0000000151519824 */ /* 0x000fe200078e0a02 */
[----:B------:R-:W-:Y:S01]  /*5450*/  ISETP.GE.AND P0, PT, R8, RZ, PT ;  /* 0x000000ff0800720c */ /* 0x000fe20003f06270 */
[----:B------:R-:W-:-:S02]  /*5460*/  VIADD R4, R0, 0x1aa ;  /* 0x000001aa00047836 */ /* 0x000fc40000000000 */
[----:B------:R-:W-:Y:S01]  /*5470*/  @!P3 IMAD.IADD R82, R82, 0x1, -R2 ;  /* 0x000000015252b824 */ /* 0x000fe200078e0a02 */
[C---:B------:R-:W-:Y:S01]  /*5480*/  ISETP.GT.U32.AND P1, PT, R2.reuse, R81, PT ;  /* 0x000000510200720c */ /* 0x040fe20003f24070 */
[----:B------:R-:W-:Y:S01]  /*5490*/  @!P4 IMAD.MOV R79, RZ, RZ, -R79 ;  /* 0x000000ffff4fc224 */ /* 0x000fe200078e0a4f */
[----:B------:R-:W-:Y:S01]  /*54a0*/  ISETP.GE.AND P4, PT, R3, RZ, PT ;  /* 0x000000ff0300720c */ /* 0x000fe20003f86270 */
[C---:B------:R-:W-:Y:S01]  /*54b0*/  IMAD.HI.U32 R3, R9.reuse, R84, RZ ;  /* 0x0000005409037227 */ /* 0x040fe200078e00ff */
[----:B------:R-:W-:Y:S02]  /*54c0*/  IABS R85, R4 ;  /* 0x0000000400557213 */ /* 0x000fe40000000000 */
[----:B------:R-:W-:Y:S01]  /*54d0*/  ISETP.GT.U32.AND P3, PT, R2, R82, PT ;  /* 0x000000520200720c */ /* 0x000fe20003f64070 */
[----:B------:R-:W-:Y:S01]  /*54e0*/  @!P6 IMAD.MOV R77, RZ, RZ, -R77 ;  /* 0x000000ffff4de224 */ /* 0x000fe200078e0a4d */
[----:B------:R-:W-:Y:S01]  /*54f0*/  ISETP.GE.AND P6, PT, R6, RZ, PT ;  /* 0x000000ff0600720c */ /* 0x000fe20003fc6270 */
[----:B------:R-:W-:Y:S01]  /*5500*/  @!P2 IMAD.MOV R80, RZ, RZ, -R80 ;  /* 0x000000ffff50a224 */ /* 0x000fe200078e0a50 */
[----:B------:R-:W-:Y:S01]  /*5510*/  ISETP.GE.AND P2, PT, R4, RZ, PT ;  /* 0x000000ff0400720c */ /* 0x000fe20003f46270 */
[----:B------:R-:W-:-:S04]  /*5520*/  IMAD.HI.U32 R4, R9, R85, RZ ;  /* 0x0000005509047227 */ /* 0x000fc800078e00ff */
[----:B------:R-:W-:Y:S02]  /*5530*/  IMAD.MOV R3, RZ, RZ, -R3 ;  /* 0x000000ffff037224 */ /* 0x000fe400078e0a03 */
[----:B------:R-:W-:Y:S02]  /*5540*/  IMAD.MOV R4, RZ, RZ, -R4 ;  /* 0x000000ffff047224 */ /* 0x000fe400078e0a04 */
[C---:B------:R-:W-:Y:S02]  /*5550*/  IMAD R84, R2.reuse, R3, R84 ;  /* 0x0000000302547224 */ /* 0x040fe400078e0254 */
[--C-:B------:R-:W-:Y:S01]  /*5560*/  @!P1 IMAD.IADD R81, R81, 0x1, -R2.reuse ;  /* 0x0000000151519824 */ /* 0x100fe200078e0a02 */
[C---:B------:R-:W-:Y:S01]  /*5570*/  ISETP.GT.U32.AND P1, PT, R2.reuse, R83, PT ;  /* 0x000000530200720c */ /* 0x040fe20003f24070 */
[----:B------:R-:W-:Y:S02]  /*5580*/  IMAD R85, R2, R4, R85 ;  /* 0x0000000402557224 */ /* 0x000fe400078e0255 */
[----:B------:R-:W-:Y:S01]  /*5590*/  @!P3 IMAD.IADD R82, R82, 0x1, -R2 ;  /* 0x000000015252b824 */ /* 0x000fe200078e0a02 */
[C---:B------:R-:W-:Y:S01]  /*55a0*/  ISETP.GT.U32.AND P3, PT, R2.reuse, R84, PT ;  /* 0x000000540200720c */ /* 0x040fe20003f64070 */
[----:B------:R-:W-:Y:S01]  /*55b0*/  @!P6 IMAD.MOV R81, RZ, RZ, -R81 ;  /* 0x000000ffff51e224 */ /* 0x000fe200078e0a51 */
[----:B------:R-:W-:Y:S01]  /*55c0*/  ISETP.GT.U32.AND P6, PT, R2, R85, PT ;  /* 0x000000550200720c */ /* 0x000fe20003fc4070 */
[----:B------:R-:W-:-:S02]  /*55d0*/  VIADD R6, R0, 0x1a9 ;  /* 0x000001a900067836 */ /* 0x000fc40000000000 */
[----:B------:R-:W-:Y:S01]  /*55e0*/  @!P5 IMAD.MOV R78, RZ, RZ, -R78 ;  /* 0x000000ffff4ed224 */ /* 0x000fe200078e0a4e */
[----:B------:R-:W-:Y:S01]  /*55f0*/  ISETP.GE.AND P5, PT, R7, RZ, PT ;  /* 0x000000ff0700720c */ /* 0x000fe20003fa6270 */
[C---:B------:R-:W-:Y:S01]  /*5600*/  VIADD R7, R0.reuse, 0x1a8 ;  /* 0x000001a800077836 */ /* 0x040fe20000000000 */
[----:B------:R-:W-:Y:S01]  /*5610*/  IABS R86, R6 ;  /* 0x0000000600567213 */ /* 0x000fe20000000000 */
[--C-:B------:R-:W-:Y:S02]  /*5620*/  @!P1 IMAD.IADD R83, R83, 0x1, -R2.reuse ;  /* 0x0000000153539824 */ /* 0x100fe400078e0a02 */
[----:B------:R-:W-:Y:S01]  /*5630*/  VIADD R8, R0, 0x1a7 ;  /* 0x000001a700087836 */ /* 0x000fe20000000000 */
[----:B------:R-:W-:Y:S01]  /*5640*/  IABS R87, R7 ;  /* 0x0000000700577213 */ /* 0x000fe20000000000 */
[--C-:B------:R-:W-:Y:S01]  /*5650*/  @!P3 IMAD.IADD R84, R84, 0x1, -R2.reuse ;  /* 0x000000015454b824 */ /* 0x100fe200078e0a02 */
[C---:B------:R-:W-:Y:S01]  /*5660*/  ISETP.GT.U32.AND P1, PT, R2.reuse, R83, PT ;  /* 0x000000530200720c */ /* 0x040fe20003f24070 */
[----:B------:R-:W-:Y:S01]  /*5670*/  @!P6 IMAD.IADD R85, R85, 0x1, -R2 ;  /* 0x000000015555e824 */ /* 0x000fe200078e0a02 */
[----:B------:R-:W-:Y:S01]  /*5680*/  IABS R88, R8 ;  /* 0x0000000800587213 */ /* 0x000fe20000000000 */
[----:B------:R-:W-:Y:S01]  /*5690*/  IMAD.HI.U32 R3, R9, R86, RZ ;  /* 0x0000005609037227 */ /* 0x000fe200078e00ff */
[----:B------:R-:W-:-:S02]  /*56a0*/  ISETP.GT.U32.AND P3, PT, R2, R84, PT ;  /* 0x000000540200720c */ /* 0x000fc40003f64070 */
[----:B------:R-:W-:Y:S01]  /*56b0*/  ISETP.GT.U32.AND P6, PT, R2, R85, PT ;  /* 0x000000550200720c */ /* 0x000fe20003fc4070 */
[----:B------:R-:W-:-:S04]  /*56c0*/  IMAD.HI.U32 R4, R9, R87, RZ ;  /* 0x0000005709047227 */ /* 0x000fc800078e00ff */
[----:B------:R-:W-:Y:S02]  /*56d0*/  IMAD.MOV R3, RZ, RZ, -R3 ;  /* 0x000000ffff037224 */ /* 0x000fe400078e0a03 */
[----:B------:R-:W-:Y:S02]  /*56e0*/  IMAD.MOV R4, RZ, RZ, -R4 ;  /* 0x000000ffff047224 */ /* 0x000fe400078e0a04 */
[----:B------:R-:W-:Y:S02]  /*56f0*/  IMAD R86, R2, R3, R86 ;  /* 0x0000000302567224 */ /* 0x000fe400078e0256 */
[----:B------:R-:W-:Y:S02]  /*5700*/  VIADD R10, R0, 0x1a6 ;  /* 0x000001a6000a7836 */ /* 0x000fe40000000000 */
[----:B------:R-:W-:Y:S02]  /*5710*/  IMAD R87, R2, R4, R87 ;  /* 0x0000000402577224 */ /* 0x000fe400078e0257 */
[----:B------:R-:W-:Y:S01]  /*5720*/  @!P3 IMAD.IADD R84, R84, 0x1, -R2 ;  /* 0x000000015454b824 */ /* 0x000fe200078e0a02 */
[----:B------:R-:W-:Y:S01]  /*5730*/  IABS R89, R10 ;  /* 0x0000000a00597213 */ /* 0x000fe20000000000 */
[----:B------:R-:W-:Y:S01]  /*5740*/  IMAD.HI.U32 R3, R9, R88, RZ ;  /* 0x0000005809037227 */ /* 0x000fe200078e00ff */
[----:B------:R-:W-:-:S03]  /*5750*/  ISETP.GT.U32.AND P3, PT, R2, R86, PT ;  /* 0x000000560200720c */ /* 0x000fc60003f64070 */
[--C-:B------:R-:W-:Y:S01]  /*5760*/  @!P1 IMAD.IADD R83, R83, 0x1, -R2.reuse ;  /* 0x0000000153539824 */ /* 0x100fe200078e0a02 */
[----:B------:R-:W-:Y:S01]  /*5770*/  ISETP.GE.AND P1, PT, R7, RZ, PT ;  /* 0x000000ff0700720c */ /* 0x000fe20003f26270 */
[----:B------:R-:W-:Y:S01]  /*5780*/  @!P6 IMAD.IADD R85, R85, 0x1, -R2 ;  /* 0x000000015555e824 */ /* 0x000fe200078e0a02 */
[----:B------:R-:W-:Y:S01]  /*5790*/  ISETP.GT.U32.AND P6, PT, R2, R87, PT ;  /* 0x000000570200720c */ /* 0x000fe20003fc4070 */
[----:B------:R-:W-:Y:S02]  /*57a0*/  IMAD.MOV R7, RZ, RZ, -R3 ;  /* 0x000000ffff077224 */ /* 0x000fe400078e0a03 */
[----:B------:R-:W-:-:S04]  /*57b0*/  IMAD.HI.U32 R3, R9, R89, RZ ;  /* 0x0000005909037227 */ /* 0x000fc800078e00ff */
[----:B------:R-:W-:Y:S02]  /*57c0*/  IMAD R88, R2, R7, R88 ;  /* 0x0000000702587224 */ /* 0x000fe400078e0258 */
[----:B------:R-:W-:Y:S02]  /*57d0*/  IMAD.MOV R7, RZ, RZ, -R3 ;  /* 0x000000ffff077224 */ /* 0x000fe400078e0a03 */
[--C-:B------:R-:W-:Y:S01]  /*57e0*/  @!P3 IMAD.IADD R86, R86, 0x1, -R2.reuse ;  /* 0x000000015656b824 */ /* 0x100fe200078e0a02 */
[C---:B------:R-:W-:Y:S01]  /*57f0*/  ISETP.GT.U32.AND P3, PT, R2.reuse, R88, PT ;  /* 0x000000580200720c */ /* 0x040fe20003f64070 */
[C---:B------:R-:W-:Y:S02]  /*5800*/  IMAD R89, R2.reuse, R7, R89 ;  /* 0x0000000702597224 */ /* 0x040fe400078e0259 */
[----:B------:R-:W-:Y:S02]  /*5810*/  @!P6 IMAD.IADD R87, R87, 0x1, -R2 ;  /* 0x000000015757e824 */ /* 0x000fe400078e0a02 */
[----:B------:R-:W-:Y:S01]  /*5820*/  IMAD.HI.U32 R4, R9, R90, RZ ;  /* 0x0000005a09047227 */ /* 0x000fe200078e00ff */
[----:B------:R-:W-:-:S03]  /*5830*/  ISETP.GT.U32.AND P6, PT, R2, R89, PT ;  /* 0x000000590200720c */ /* 0x000fc60003fc4070 */
[----:B------:R-:W-:Y:S02]  /*5840*/  IMAD.MOV R11, RZ, RZ, -R4 ;  /* 0x000000ffff0b7224 */ /* 0x000fe400078e0a04 */
[----:B------:R-:W-:-:S04]  /*5850*/  IMAD.HI.U32 R3, R9, R92, RZ ;  /* 0x0000005c09037227 */ /* 0x000fc800078e00ff */
[----:B------:R-:W-:Y:S01]  /*5860*/  @!P3 IMAD.IADD R88, R88, 0x1, -R2 ;  /* 0x000000015858b824 */ /* 0x000fe200078e0a02 */
[C---:B------:R-:W-:Y:S01]  /*5870*/  ISETP.GT.U32.AND P3, PT, R2.reuse, R86, PT ;  /* 0x000000560200720c */ /* 0x040fe20003f64070 */
[C---:B------:R-:W-:Y:S02]  /*5880*/  IMAD R90, R2.reuse, R11, R90 ;  /* 0x0000000b025a7224 */ /* 0x040fe400078e025a */
[----:B------:R-:W-:Y:S01]  /*5890*/  @!P6 IMAD.IADD R89, R89, 0x1, -R2 ;  /* 0x000000015959e824 */ /* 0x000fe200078e0a02 */
[C---:B------:R-:W-:Y:S01]  /*58a0*/  ISETP.GT.U32.AND P6, PT, R2.reuse, R88, PT ;  /* 0x000000580200720c */ /* 0x040fe20003fc4070 */
[----:B------:R-:W-:Y:S01]  /*58b0*/  @!P2 IMAD.MOV R85, RZ, RZ, -R85 ;  /* 0x000000ffff55a224 */ /* 0x000fe200078e0a55 */
[----:B------:R-:W-:Y:S01]  /*58c0*/  ISETP.GT.U32.AND P2, PT, R2, R90, PT ;  /* 0x0000005a0200720c */ /* 0x000fe20003f44070 */
[----:B------:R-:W-:Y:S02]  /*58d0*/  IMAD.MOV R3, RZ, RZ, -R3 ;  /* 0x000000ffff037224 */ /* 0x000fe400078e0a03 */
[----:B------:R-:W-:Y:S01]  /*58e0*/  @!P5 IMAD.MOV R82, RZ, RZ, -R82 ;  /* 0x000000ffff52d224 */ /* 0x000fe200078e0a52 */
[----:B------:R-:W-:Y:S01]  /*58f0*/  ISETP.GE.AND P5, PT, R6, RZ, PT ;  /* 0x000000ff0600720c */ /* 0x000fe20003fa6270 */
[----:B------:R-:W-:Y:S01]  /*5900*/  @!P4 IMAD.MOV R84, RZ, RZ, -R84 ;  /* 0x000000ffff54c224 */ /* 0x000fe200078e0a54 */
[----:B------:R-:W-:Y:S01]  /*5910*/  ISETP.GT.U32.AND P4, PT, R2, R89, PT ;  /* 0x000000590200720c */ /* 0x000fe20003f84070 */
[----:B------:R-:W-:-:S04]  /*5920*/  IMAD.HI.U32 R6, R9, R91, RZ ;  /* 0x0000005b09067227 */ /* 0x000fc800078e00ff */
[C---:B------:R-:W-:Y:S02]  /*5930*/  IMAD R92, R2.reuse, R3, R92 ;  /* 0x00000003025c7224 */ /* 0x040fe400078e025c */
[----:B------:R-:W-:Y:S01]  /*5940*/  @!P0 IMAD.MOV R83, RZ, RZ, -R83 ;  /* 0x000000ffff538224 */ /* 0x000fe200078e0a53 */
[----:B------:R-:W-:Y:S01]  /*5950*/  ISETP.GT.U32.AND P0, PT, R2, R87, PT ;  /* 0x000000570200720c */ /* 0x000fe20003f04070 */
[----:B------:R-:W-:Y:S02]  /*5960*/  IMAD.MOV R6, RZ, RZ, -R6 ;  /* 0x000000ffff067224 */ /* 0x000fe400078e0a06 */
[----:B------:R-:W-:Y:S02]  /*5970*/  VIADD R11, R0, 0x1a1 ;  /* 0x000001a1000b7836 */ /* 0x000fe40000000000 */
[----:B------:R-:W-:Y:S01]  /*5980*/  @!P6 IMAD.IADD R88, R88, 0x1, -R2 ;  /* 0x000000015858e824 */ /* 0x000fe200078e0a02 */
[C---:B------:R-:W-:Y:S01]  /*5990*/  ISETP.GT.U32.AND P6, PT, R2.reuse, R92, PT ;  /* 0x0000005c0200720c */ /* 0x040fe20003fc4070 */
[----:B------:R-:W-:Y:S01]  /*59a0*/  IMAD R91, R2, R6, R91 ;  /* 0x00000006025b7224 */ /* 0x000fe200078e025b */
[----:B------:R-:W-:Y:S01]  /*59b0*/  IABS R94, R11 ;  /* 0x0000000b005e7213 */ /* 0x000fe20000000000 */
[----:B------:R-:W-:-:S02]  /*59c0*/  VIADD R6, R0, 0x1a2 ;  /* 0x000001a200067836 */ /* 0x000fc40000000000 */
[--C-:B------:R-:W-:Y:S01]  /*59d0*/  @!P3 IMAD.IADD R86, R86, 0x1, -R2.reuse ;  /* 0x000000015656b824 */ /* 0x100fe200078e0a02 */
[----:B------:R-:W-:Y:S01]  /*59e0*/  ISETP.GT.U32.AND P3, PT, R2, R91, PT ;  /* 0x0000005b0200720c */ /* 0x000fe20003f64070 */
[--C-:B------:R-:W-:Y:S01]  /*59f0*/  @!P2 IMAD.IADD R90, R90, 0x1, -R2.reuse ;  /* 0x000000015a5aa824 */ /* 0x100fe200078e0a02 */
[----:B------:R-:W-:Y:S01]  /*5a00*/  IABS R93, R6 ;  /* 0x00000006005d7213 */ /* 0x000fe20000000000 */
[----:B------:R-:W-:Y:S01]  /*5a10*/  @!P4 IMAD.IADD R89, R89, 0x1, -R2 ;  /* 0x000000015959c824 */ /* 0x000fe200078e0a02 */
[----:B------:R-:W-:Y:S01]  /*5a20*/  ISETP.GE.AND P4, PT, R10, RZ, PT ;  /* 0x000000ff0a00720c */ /* 0x000fe20003f86270 */
[----:B------:R-:W-:Y:S01]  /*5a30*/  @!P5 IMAD.MOV R86, RZ, RZ, -R86 ;  /* 0x000000ffff56d224 */ /* 0x000fe200078e0a56 */
[----:B------:R-:W-:Y:S01]  /*5a40*/  ISETP.GT.U32.AND P5, PT, R2, R90, PT ;  /* 0x0000005a0200720c */ /* 0x000fe20003fa4070 */
[----:B------:R-:W-:Y:S01]  /*5a50*/  IMAD.HI.U32 R4, R9, R94, RZ ;  /* 0x0000005e09047227 */ /* 0x000fe200078e00ff */
[----:B------:R-:W-:-:S03]  /*5a60*/  ISETP.GE.AND P2, PT, R95, RZ, PT ;  /* 0x000000ff5f00720c */ /* 0x000fc60003f46270 */
[----:B------:R-:W-:Y:S01]  /*5a70*/  @!P0 IMAD.IADD R87, R87, 0x1, -R2 ;  /* 0x0000000157578824 */ /* 0x000fe200078e0a02 */
[----:B------:R-:W-:Y:S01]  /*5a80*/  ISETP.GE.AND P0, PT, R8, RZ, PT ;  /* 0x000000ff0800720c */ /* 0x000fe20003f06270 */
[----:B------:R-:W-:Y:S02]  /*5a90*/  IMAD.MOV R7, RZ, RZ, -R4 ;  /* 0x000000ffff077224 */ /* 0x000fe400078e0a04 */
[----:B------:R-:W-:-:S04]  /*5aa0*/  IMAD.HI.U32 R3, R9, R93, RZ ;  /* 0x0000005d09037227 */ /* 0x000fc800078e00ff */
[----:B------:R-:W-:Y:S02]  /*5ab0*/  VIADD R4, R0, 0x1a0 ;  /* 0x000001a000047836 */ /* 0x000fe40000000000 */
[----:B------:R-:W-:Y:S02]  /*5ac0*/  @!P6 IMAD.IADD R92, R92, 0x1, -R2 ;  /* 0x000000015c5ce824 */ /* 0x000fe400078e0a02 */
[----:B------:R-:W-:Y:S01]  /*5ad0*/  IMAD.MOV R3, RZ, RZ, -R3 ;  /* 0x000000ffff037224 */ /* 0x000fe200078e0a03 */
[----:B------:R-:W-:Y:S01]  /*5ae0*/  IABS R95, R4 ;  /* 0x00000004005f7213 */ /* 0x000fe20000000000 */
[C---:B------:R-:W-:Y:S01]  /*5af0*/  IMAD R94, R2.reuse, R7, R94 ;  /* 0x00000007025e7224 */ /* 0x040fe200078e025e */
[C---:B------:R-:W-:Y:S01]  /*5b00*/  ISETP.GT.U32.AND P6, PT, R2.reuse, R92, PT ;  /* 0x0000005c0200720c */ /* 0x040fe20003fc4070 */
[----:B------:R-:W-:Y:S02]  /*5b10*/  IMAD R93, R2, R3, R93 ;  /* 0x00000003025d7224 */ /* 0x000fe400078e025d */
[----:B------:R-:W-:Y:S01]  /*5b20*/  @!P4 IMAD.MOV R89, RZ, RZ, -R89 ;  /* 0x000000ffff59c224 */ /* 0x000fe200078e0a59 */
[----:B------:R-:W-:Y:S01]  /*5b30*/  ISETP.GE.AND P4, PT, R97, RZ, PT ;  /* 0x000000ff6100720c */ /* 0x000fe20003f86270 */
[----:B------:R-:W-:Y:S01]  /*5b40*/  @!P5 IMAD.IADD R90, R90, 0x1, -R2 ;  /* 0x000000015a5ad824 */ /* 0x000fe200078e0a02 */
[----:B------:R-:W-:Y:S01]  /*5b50*/  ISETP.GT.U32.AND P5, PT, R2, R94, PT ;  /* 0x0000005e0200720c */ /* 0x000fe20003fa4070 */
[----:B------:R-:W-:-:S04]  /*5b60*/  IMAD.HI.U32 R3, R9, R95, RZ ;  /* 0x0000005f09037227 */ /* 0x000fc800078e00ff */
[----:B------:R-:W-:Y:S01]  /*5b70*/  @!P3 IMAD.IADD R91, R91, 0x1, -R2 ;  /* 0x000000015b5bb824 */ /* 0x000fe200078e0a02 */
[----:B------:R-:W-:Y:S01]  /*5b80*/  ISETP.GE.AND P3, PT, R96, RZ, PT ;  /* 0x000000ff6000720c */ /* 0x000fe20003f66270 */
[----:B------:R-:W-:Y:S01]  /*5b90*/  @!P0 IMAD.MOV R88, RZ, RZ, -R88 ;  /* 0x000000ffff588224 */ /* 0x000fe200078e0a58 */
[C---:B------:R-:W-:Y:S01]  /*5ba0*/  ISETP.GT.U32.AND P0, PT, R2.reuse, R93, PT ;  /* 0x0000005d0200720c */ /* 0x040fe20003f04070 */
[----:B------:R-:W-:Y:S02]  /*5bb0*/  IMAD.MOV R3, RZ, RZ, -R3 ;  /* 0x000000ffff037224 */ /* 0x000fe400078e0a03 */
[----:B------:R-:W-:Y:S01]  /*5bc0*/  @!P1 IMAD.MOV R87, RZ, RZ, -R87 ;  /* 0x000000ffff579224 */ /* 0x000fe200078e0a57 */
[----:B------:R-:W-:Y:S01]  /*5bd0*/  ISETP.GT.U32.AND P1, PT, R2, R91, PT ;  /* 0x0000005b0200720c */ /* 0x000fe20003f24070 */
[----:B------:R-:W-:Y:S02]  /*5be0*/  VIADD R8, R0, 0x19f ;  /* 0x0000019f00087836 */ /* 0x000fe40000000000 */
[--C-:B------:R-:W-:Y:S01]  /*5bf0*/  @!P6 IMAD.IADD R92, R92, 0x1, -R2.reuse ;  /* 0x000000015c5ce824 */ /* 0x100fe200078e0a02 */
[----:B------:R-:W-:Y:S01]  /*5c00*/  ISETP.GE.AND P6, PT, R11, RZ, PT ;  /* 0x000000ff0b00720c */ /* 0x000fe20003fc6270 */
[----:B------:R-:W-:Y:S01]  /*5c10*/  IMAD R95, R2, R3, R95 ;  /* 0x00000003025f7224 */ /* 0x000fe200078e025f */
[----:B------:R-:W-:Y:S01]  /*5c20*/  IABS R96, R8 ;  /* 0x0000000800607213 */ /* 0x000fe20000000000 */
[----:B------:R-:W-:-:S02]  /*5c30*/  @!P5 IMAD.IADD R94, R94, 0x1, -R2 ;  /* 0x000000015e5ed824 */ /* 0x000fc400078e0a02 */
[----:B------:R-:W-:Y:S01]  /*5c40*/  @!P4 IMAD.MOV R92, RZ, RZ, -R92 ;  /* 0x000000ffff5cc224 */ /* 0x000fe200078e0a5c */
[----:B------:R-:W-:Y:S01]  /*5c50*/  ISETP.GT.U32.AND P4, PT, R2, R95, PT ;  /* 0x0000005f0200720c */ /* 0x000fe20003f84070 */
[----:B------:R-:W-:Y:S01]  /*5c60*/  @!P0 IMAD.IADD R93, R93, 0x1, -R2 ;  /* 0x000000015d5d8824 */ /* 0x000fe200078e0a02 */
[----:B------:R-:W-:Y:S01]  /*5c70*/  ISETP.GE.AND P0, PT, R4, RZ, PT ;  /* 0x000000ff0400720c */ /* 0x000fe20003f06270 */
[----:B------:R-:W-:Y:S01]  /*5c80*/  IMAD.HI.U32 R4, R9, R96, RZ ;  /* 0x0000006009047227 */ /* 0x000fe200078e00ff */
[----:B------:R-:W-:-:S03]  /*5c90*/  ISETP.GT.U32.AND P5, PT, R2, R94, PT ;  /* 0x0000005e0200720c */ /* 0x000fc60003fa4070 */
[----:B------:R-:W-:Y:S01]  /*5ca0*/  @!P1 IMAD.IADD R91, R91, 0x1, -R2 ;  /* 0x000000015b5b9824 */ /* 0x000fe200078e0a02 */
[----:B------:R-:W-:Y:S01]  /*5cb0*/  ISETP.GE.AND P1, PT, R6, RZ, PT ;  /* 0x000000ff0600720c */ /* 0x000fe20003f26270 */
[----:B------:R-:W-:Y:S01]  /*5cc0*/  @!P2 IMAD.MOV R90, RZ, RZ, -R90 ;  /* 0x000000ffff5aa224 */ /* 0x000fe200078e0a5a */
[----:B------:R-:W-:Y:S01]  /*5cd0*/  ISETP.GT.U32.AND P2, PT, R2, R93, PT ;  /* 0x0000005d0200720c */ /* 0x000fe20003f44070 */
[----:B------:R-:W-:Y:S02]  /*5ce0*/  IMAD.MOV R7, RZ, RZ, -R4 ;  /* 0x000000ffff077224 */ /* 0x000fe400078e0a04 */
[----:B------:R-:W-:Y:S01]  /*5cf0*/  @!P3 IMAD.MOV R91, RZ, RZ, -R91 ;  /* 0x000000ffff5bb224 */ /* 0x000fe200078e0a5b */
[----:B------:R-:W-:Y:S01]  /*5d00*/  ISETP.GE.AND P3, PT, R8, RZ, PT ;  /* 0x000000ff0800720c */ /* 0x000fe20003f66270 */
[----:B------:R-:W-:Y:S02]  /*5d10*/  IMAD R96, R2, R7, R96 ;  /* 0x0000000702607224 */ /* 0x000fe400078e0260 */
[----:B------:R-:W-:-:S02]  /*5d20*/  VIADD R3, R0, 0x19e ;  /* 0x0000019e00037836 */ /* 0x000fc40000000000 */
[----:B------:R-:W-:Y:S02]  /*5d30*/  VIADD R8, R0, 0x19c ;  /* 0x0000019c00087836 */ /* 0x000fe40000000000 */
[--C-:B------:R-:W-:Y:S01]  /*5d40*/  @!P4 IMAD.IADD R95, R95, 0x1, -R2.reuse ;  /* 0x000000015f5fc824 */ /* 0x100fe200078e0a02 */
[----:B------:R-:W-:Y:S01]  /*5d50*/  IABS R97, R3 ;  /* 0x0000000300617213 */ /* 0x000fe20000000000 */
[--C-:B------:R-:W-:Y:S01]  /*5d60*/  @!P5 IMAD.IADD R94, R94, 0x1, -R2.reuse ;  /* 0x000000015e5ed824 */ /* 0x100fe200078e0a02 */
[----:B------:R-:W-:Y:S01]  /*5d70*/  ISETP.GT.U32.AND P5, PT, R2, R96, PT ;  /* 0x000000600200720c */ /* 0x000fe20003fa4070 */
[----:B------:R-:W-:Y:S01]  /*5d80*/  @!P2 IMAD.IADD R93, R93, 0x1, -R2 ;  /* 0x000000015d5da824 */ /* 0x000fe200078e0a02 */
[----:B------:R-:W-:Y:S01]  /*5d90*/  IABS R99, R8 ;  /* 0x0000000800637213 */ /* 0x000fe20000000000 */
[----:B------:R-:W-:Y:S01]  /*5da0*/  VIADD R4, R0, 0x19d ;  /* 0x0000019d00047836 */ /* 0x000fe20000000000 */
[----:B------:R-:W-:Y:S01]  /*5db0*/  ISETP.GT.U32.AND P4, PT, R2, R95, PT ;  /* 0x0000005f0200720c */ /* 0x000fe20003f84070 */
[----:B------:R-:W-:Y:S01]  /*5dc0*/  @!P1 IMAD.MOV R93, RZ, RZ, -R93 ;  /* 0x000000ffff5d9224 */ /* 0x000fe200078e0a5d */
[----:B------:R-:W-:Y:S01]  /*5dd0*/  ISETP.GE.AND P2, PT, R3, RZ, PT ;  /* 0x000000ff0300720c */ /* 0x000fe20003f46270 */
[----:B------:R-:W-:Y:S01]  /*5de0*/  IMAD.HI.U32 R3, R9, R97, RZ ;  /* 0x0000006109037227 */ /* 0x000fe200078e00ff */
[----:B------:R-:W-:-:S02]  /*5df0*/  IABS R98, R4 ;  /* 0x0000000400627213 */ /* 0x000fc40000000000 */
[----:B------:R-:W-:Y:S01]  /*5e00*/  ISETP.GE.AND P1, PT, R4, RZ, PT ;  /* 0x000000ff0400720c */ /* 0x000fe20003f26270 */
[----:B------:R-:W-:-:S04]  /*5e10*/  IMAD.HI.U32 R6, R9, R99, RZ ;  /* 0x0000006309067227 */ /* 0x000fc800078e00ff */
[----:B------:R-:W-:Y:S02]  /*5e20*/  IMAD.MOV R3, RZ, RZ, -R3 ;  /* 0x000000ffff037224 */ /* 0x000fe400078e0a03 */
[----:B------:R-:W-:Y:S02]  /*5e30*/  IMAD.MOV R6, RZ, RZ, -R6 ;  /* 0x000000ffff067224 */ /* 0x000fe400078e0a06 */
[--C-:B------:R-:W-:Y:S02]  /*5e40*/  @!P5 IMAD.IADD R96, R96, 0x1, -R2.reuse ;  /* 0x000000016060d824 */ /* 0x100fe400078e0a02 */
[C---:B------:R-:W-:Y:S02]  /*5e50*/  IMAD R97, R2.reuse, R3, R97 ;  /* 0x0000000302617224 */ /* 0x040fe400078e0261 */
[----:B------:R-:W-:Y:S01]  /*5e60*/  @!P4 IMAD.IADD R95, R95, 0x1, -R2 ;  /* 0x000000015f5fc824 */ /* 0x000fe200078e0a02 */
[C---:B------:R-:W-:Y:S01]  /*5e70*/  ISETP.GT.U32.AND P5, PT, R2.reuse, R96, PT ;  /* 0x000000600200720c */ /* 0x040fe20003fa4070 */
[C---:B------:R-:W-:Y:S01]  /*5e80*/  IMAD R99, R2.reuse, R6, R99 ;  /* 0x0000000602637224 */ /* 0x040fe200078e0263 */
[----:B------:R-:W-:Y:S01]  /*5e90*/  ISETP.GT.U32.AND P4, PT, R2, R97, PT ;  /* 0x000000610200720c */ /* 0x000fe20003f84070 */
[----:B------:R-:W-:-:S02]  /*5ea0*/  @!P0 IMAD.MOV R95, RZ, RZ, -R95 ;  /* 0x000000ffff5f8224 */ /* 0x000fc400078e0a5f */
[----:B------:R-:W-:Y:S01]  /*5eb0*/  IMAD.HI.U32 R4, R9, R98, RZ ;  /* 0x0000006209047227 */ /* 0x000fe200078e00ff */
[----:B------:R-:W-:-:S03]  /*5ec0*/  ISETP.GT.U32.AND P0, PT, R2, R99, PT ;  /* 0x000000630200720c */ /* 0x000fc60003f04070 */
[----:B------:R-:W-:Y:S02]  /*5ed0*/  IMAD.MOV R7, RZ, RZ, -R4 ;  /* 0x000000ffff077224 */ /* 0x000fe400078e0a04 */
[C---:B------:R-:W-:Y:S02]  /*5ee0*/  VIADD R4, R0.reuse, 0x19b ;  /* 0x0000019b00047836 */ /* 0x040fe40000000000 */
[----:B------:R-:W-:Y:S02]  /*5ef0*/  VIADD R10, R0, 0x199 ;  /* 0x00000199000a7836 */ /* 0x000fe40000000000 */
[--C-:B------:R-:W-:Y:S01]  /*5f00*/  @!P5 IMAD.IADD R96, R96, 0x1, -R2.reuse ;  /* 0x000000016060d824 */ /* 0x100fe200078e0a02 */
[----:B------:R-:W-:Y:S01]  /*5f10*/  IABS R100, R4 ;  /* 0x0000000400647213 */ /* 0x000fe20000000000 */
[----:B------:R-:W-:Y:S01]  /*5f20*/  VIADD R11, R0, 0x198 ;  /* 0x00000198000b7836 */ /* 0x000fe20000000000 */
[----:B------:R-:W-:Y:S01]  /*5f30*/  IABS R102, R10 ;  /* 0x0000000a00667213 */ /* 0x000fe20000000000 */
[----:B------:R-:W-:-:S02]  /*5f40*/  @!P4 IMAD.IADD R97, R97, 0x1, -R2 ;  /* 0x000000016161c824 */ /* 0x000fc400078e0a02 */
[----:B------:R-:W-:Y:S01]  /*5f50*/  @!P0 IMAD.IADD R99, R99, 0x1, -R2 ;  /* 0x0000000163638824 */ /* 0x000fe200078e0a02 */
[----:B------:R-:W-:Y:S01]  /*5f60*/  IABS R103, R11 ;  /* 0x0000000b00677213 */ /* 0x000fe20000000000 */
[----:B------:R-:W-:Y:S01]  /*5f70*/  @!P3 IMAD.MOV R96, RZ, RZ, -R96 ;  /* 0x000000ffff60b224 */ /* 0x000fe200078e0a60 */
[----:B------:R-:W-:Y:S01]  /*5f80*/  ISETP.GT.U32.AND P4, PT, R2, R97, PT ;  /* 0x000000610200720c */ /* 0x000fe20003f84070 */
[C---:B------:R-:W-:Y:S01]  /*5f90*/  IMAD.HI.U32 R3, R9.reuse, R100, RZ ;  /* 0x0000006409037227 */ /* 0x040fe200078e00ff */
[----:B------:R-:W-:Y:S02]  /*5fa0*/  ISETP.GE.AND P3, PT, R4, RZ, PT ;  /* 0x000000ff0400720c */ /* 0x000fe40003f66270 */
[----:B------:R-:W-:Y:S01]  /*5fb0*/  ISETP.GT.U32.AND P0, PT, R2, R99, PT ;  /* 0x000000630200720c */ /* 0x000fe20003f04070 */
[----:B------:R-:W-:-:S04]  /*5fc0*/  IMAD.HI.U32 R4, R9, R102, RZ ;  /* 0x0000006609047227 */ /* 0x000fc800078e00ff */
[----:B------:R-:W-:Y:S01]  /*5fd0*/  @!P6 IMAD.MOV R94, RZ, RZ, -R94 ;  /* 0x000000ffff5ee224 */ /* 0x000fe200078e0a5e */
[----:B------:R-:W-:Y:S01]  /*5fe0*/  ISETP.GE.AND P6, PT, R8, RZ, PT ;  /* 0x000000ff0800720c */ /* 0x000fe20003fc6270 */
[----:B------:R-:W-:Y:S02]  /*5ff0*/  IMAD R98, R2, R7, R98 ;  /* 0x0000000702627224 */ /* 0x000fe400078e0262 */
[----:B------:R-:W-:Y:S02]  /*6000*/  VIADD R8, R0, 0x19a ;  /* 0x0000019a00087836 */ /* 0x000fe40000000000 */
[----:B------:R-:W-:Y:S01]  /*6010*/  IMAD.MOV R3, RZ, RZ, -R3 ;  /* 0x000000ffff037224 */ /* 0x000fe200078e0a03 */
[----:B------:R-:W-:Y:S01]  /*6020*/  ISETP.GT.U32.AND P5, PT, R2, R98, PT ;  /* 0x000000620200720c */ /* 0x000fe20003fa4070 */
[----:B------:R-:W-:Y:S01]  /*6030*/  IMAD.HI.U32 R6, R9, R103, RZ ;  /* 0x0000006709067227 */ /* 0x000fe200078e00ff */
[----:B------:R-:W-:-:S03]  /*6040*/  IABS R101, R8 ;  /* 0x0000000800657213 */ /* 0x000fc60000000000 */
[----:B------:R-:W-:Y:S02]  /*6050*/  IMAD.MOV R7, RZ, RZ, -R4 ;  /* 0x000000ffff077224 */ /* 0x000fe400078e0a04 */
[C---:B------:R-:W-:Y:S02]  /*6060*/  IMAD R100, R2.reuse, R3, R100 ;  /* 0x0000000302647224 */ /* 0x040fe400078e0264 */
[----:B------:R-:W-:Y:S02]  /*6070*/  IMAD.MOV R6, RZ, RZ, -R6 ;  /* 0x000000ffff067224 */ /* 0x000fe400078e0a06 */
[C---:B------:R-:W-:Y:S02]  /*6080*/  IMAD R102, R2.reuse, R7, R102 ;  /* 0x0000000702667224 */ /* 0x040fe400078e0266 */
[----:B------:R-:W-:Y:S01]  /*6090*/  @!P4 IMAD.IADD R97, R97, 0x1, -R2 ;  /* 0x000000016161c824 */ /* 0x000fe200078e0a02 */
[C---:B------:R-:W-:Y:S01]  /*60a0*/  ISETP.GT.U32.AND P4, PT, R2.reuse, R100, PT ;  /* 0x000000640200720c */ /* 0x040fe20003f84070 */
[----:B------:R-:W-:-:S02]  /*60b0*/  IMAD R103, R2, R6, R103 ;  /* 0x0000000602677224 */ /* 0x000fc400078e0267 */
[----:B------:R-:W-:Y:S01]  /*60c0*/  @!P0 IMAD.IADD R99, R99, 0x1, -R2 ;  /* 0x0000000163638824 */ /* 0x000fe200078e0a02 */
[----:B------:R-:W-:Y:S01]  /*60d0*/  ISETP.GT.U32.AND P0, PT, R2, R102, PT ;  /* 0x000000660200720c */ /* 0x000fe20003f04070 */
[----:B------:R-:W-:Y:S02]  /*60e0*/  VIADD R4, R0, 0x197 ;  /* 0x0000019700047836 */ /* 0x000fe40000000000 */
[----:B------:R-:W-:-:S03]  /*60f0*/  IMAD.HI.U32 R3, R9, R101, RZ ;  /* 0x0000006509037227 */ /* 0x000fc600078e00ff */
[----:B------:R-:W-:Y:S01]  /*6100*/  IABS R104, R4 ;  /* 0x0000000400687213 */ /* 0x000fe20000000000 */
[----:B------:R-:W-:Y:S01]  /*6110*/  @!P6 IMAD.MOV R99, RZ, RZ, -R99 ;  /* 0x000000ffff63e224 */ /* 0x000fe200078e0a63 */
[----:B------:R-:W-:Y:S01]  /*6120*/  ISETP.GT.U32.AND P6, PT, R2, R103, PT ;  /* 0x000000670200720c */ /* 0x000fe20003fc4070 */
[----:B------:R-:W-:Y:S02]  /*6130*/  IMAD.MOV R3, RZ, RZ, -R3 ;  /* 0x000000ffff037224 */ /* 0x000fe400078e0a03 */
[----:B------:R-:W-:Y:S02]  /*6140*/  VIADD R6, R0, 0x196 ;  /* 0x0000019600067836 */ /* 0x000fe40000000000 */
[----:B------:R-:W-:Y:S02]  /*6150*/  IMAD R101, R2, R3, R101 ;  /* 0x0000000302657224 */ /* 0x000fe400078e0265 */
[----:B------:R-:W-:Y:S01]  /*6160*/  IMAD.HI.U32 R3, R9, R104, RZ ;  /* 0x0000006809037227 */ /* 0x000fe200078e00ff */
[----:B------:R-:W-:-:S03]  /*6170*/  IABS R105, R6 ;  /* 0x0000000600697213 */ /* 0x000fc60000000000 */
[--C-:B------:R-:W-:Y:S02]  /*6180*/  @!P4 IMAD.IADD R100, R100, 0x1, -R2.reuse ;  /* 0x000000016464c824 */ /* 0x100fe400078e0a02 */
[--C-:B------:R-:W-:Y:S02]  /*6190*/  @!P0 IMAD.IADD R102, R102, 0x1, -R2.reuse ;  /* 0x0000000166668824 */ /* 0x100fe400078e0a02 */
[----:B------:R-:W-:Y:S01]  /*61a0*/  IMAD.MOV R3, RZ, RZ, -R3 ;  /* 0x000000ffff037224 */ /* 0x000fe200078e0a03 */
[----:B------:R-:W-:Y:S01]  /*61b0*/  ISETP.GT.U32.AND P4, PT, R2, R100, PT ;  /* 0x000000640200720c */ /* 0x000fe20003f84070 */
[--C-:B------:R-:W-:Y:S02]  /*61c0*/  @!P5 IMAD.IADD R98, R98, 0x1, -R2.reuse ;  /* 0x000000016262d824 */ /* 0x100fe400078e0a02 */
[----:B------:R-:W-:Y:S01]  /*61d0*/  @!P6 IMAD.IADD R103, R103, 0x1, -R2 ;  /* 0x000000016767e824 */ /* 0x000fe200078e0a02 */
[C---:B------:R-:W-:Y:S01]  /*61e0*/  ISETP.GT.U32.AND P6, PT, R2.reuse, R102, PT ;  /* 0x000000660200720c */ /* 0x040fe20003fc4070 */
[C---:B------:R-:W-:Y:S01]  /*61f0*/  IMAD R104, R2.reuse, R3, R104 ;  /* 0x0000000302687224 */ /* 0x040fe200078e0268 */
[----:B------:R-:W-:Y:S01]  /*6200*/  ISETP.GT.U32.AND P5, PT, R2, R98, PT ;  /* 0x000000620200720c */ /* 0x000fe20003fa4070 */
[----:B------:R-:W-:-:S04]  /*6210*/  IMAD.HI.U32 R3, R9, R105, RZ ;  /* 0x0000006909037227 */ /* 0x000fc800078e00ff */
[----:B------:R-:W-:Y:S01]  /*6220*/  @!P2 IMAD.MOV R97, RZ, RZ, -R97 ;  /* 0x000000ffff61a224 */ /* 0x000fe200078e0a61 */
[----:B------:R-:W-:Y:S01]  /*6230*/  ISETP.GT.U32.AND P2, PT, R2, R101, PT ;  /* 0x000000650200720c */ /* 0x000fe20003f44070 */
[----:B------:R-:W-:Y:S02]  /*6240*/  IMAD.MOV R3, RZ, RZ, -R3 ;  /* 0x000000ffff037224 */ /* 0x000fe400078e0a03 */
[--C-:B------:R-:W-:Y:S01]  /*6250*/  @!P4 IMAD.IADD R100, R100, 0x1, -R2.reuse ;  /* 0x000000016464c824 */ /* 0x100fe200078e0a02 */
[----:B------:R-:W-:Y:S01]  /*6260*/  ISETP.GE.AND P4, PT, R11, RZ, PT ;  /* 0x000000ff0b00720c */ /* 0x000fe20003f86270 */
[----:B------:R-:W-:Y:S02]  /*6270*/  IMAD R105, R2, R3, R105 ;  /* 0x0000000302697224 */ /* 0x000fe400078e0269 */
[--C-:B------:R-:W-:Y:S02]  /*6280*/  @!P6 IMAD.IADD R102, R102, 0x1, -R2.reuse ;  /* 0x000000016666e824 */ /* 0x100fe400078e0a02 */
[----:B------:R-:W-:Y:S01]  /*6290*/  VIADD R7, R0, 0x195 ;  /* 0x0000019500077836 */ /* 0x000fe20000000000 */
[----:B------:R-:W-:Y:S01]  /*62a0*/  ISETP.GT.U32.AND P6, PT, R2, R105, PT ;  /* 0x000000690200720c */ /* 0x000fe20003fc4070 */
[--C-:B------:R-:W-:Y:S01]  /*62b0*/  @!P5 IMAD.IADD R98, R98, 0x1, -R2.reuse ;  /* 0x000000016262d824 */ /* 0x100fe200078e0a02 */
[----:B------:R-:W-:Y:S01]  /*62c0*/  ISETP.GE.AND P5, PT, R8, RZ, PT ;  /* 0x000000ff0800720c */ /* 0x000fe20003fa6270 */
[----:B------:R-:W-:Y:S01]  /*62d0*/  @!P2 IMAD.IADD R101, R101, 0x1, -R2 ;  /* 0x000000016565a824 */ /* 0x000fe200078e0a02 */
[----:B------:R-:W-:Y:S01]  /*62e0*/  IABS R106, R7 ;  /* 0x00000007006a7213 */ /* 0x000fe20000000000 */
[----:B------:R-:W-:Y:S01]  /*62f0*/  @!P3 IMAD.MOV R100, RZ, RZ, -R100 ;  /* 0x000000ffff64b224 */ /* 0x000fe200078e0a64 */
[----:B------:R-:W-:Y:S01]  /*6300*/  ISETP.GT.U32.AND P3, PT, R2, R103, PT ;  /* 0x000000670200720c */ /* 0x000fe20003f64070 */
[----:B------:R-:W-:Y:S01]  /*6310*/  VIADD R8, R0, 0x194 ;  /* 0x0000019400087836 */ /* 0x000fe20000000000 */
[----:B------:R-:W-:Y:S01]  /*6320*/  ISETP.GT.U32.AND P0, PT, R2, R101, PT ;  /* 0x000000650200720c */ /* 0x000fe20003f04070 */
[----:B------:R-:W-:Y:S01]  /*6330*/  @!P1 IMAD.MOV R98, RZ, RZ, -R98 ;  /* 0x000000ffff629224 */ /* 0x000fe200078e0a62 */
[----:B------:R-:W-:Y:S01]  /*6340*/  ISETP.GE.AND P1, PT, R10, RZ, PT ;  /* 0x000000ff0a00720c */ /* 0x000fe20003f26270 */
[----:B------:R-:W-:Y:S01]  /*6350*/  VIADD R10, R0, 0x193 ;  /* 0x00000193000a7836 */ /* 0x000fe20000000000 */
[----:B------:R-:W-:Y:S01]  /*6360*/  IABS R107, R8 ;  /* 0x00000008006b7213 */ /* 0x000fe20000000000 */
[----:B------:R-:W-:Y:S01]  /*6370*/  IMAD.HI.U32 R3, R9, R106, RZ ;  /* 0x0000006a09037227 */ /* 0x000fe200078e00ff */
[----:B------:R-:W-:-:S02]  /*6380*/  ISETP.GE.AND P2, PT, R4, RZ, PT ;  /* 0x000000ff0400720c */ /* 0x000fc40003f46270 */
[----:B------:R-:W-:Y:S01]  /*6390*/  IABS R108, R10 ;  /* 0x0000000a006c7213 */ /* 0x000fe20000000000 */
[----:B------:R-:W-:Y:S02]  /*63a0*/  @!P6 IMAD.IADD R105, R105, 0x1, -R2 ;  /* 0x000000016969e824 */ /* 0x000fe400078e0a02 */
[----:B------:R-:W-:-:S03]  /*63b0*/  IMAD.HI.U32 R4, R9, R107, RZ ;  /* 0x0000006b09047227 */ /* 0x000fc600078e00ff */
[----:B------:R-:W-:Y:S01]  /*63c0*/  ISETP.GT.U32.AND P6, PT, R2, R105, PT ;  /* 0x000000690200720c */ /* 0x000fe20003fc4070 */
[----:B------:R-:W-:Y:S02]  /*63d0*/  IMAD.MOV R3, RZ, RZ, -R3 ;  /* 0x000000ffff037224 */ /* 0x000fe400078e0a03 */
[----:B------:R-:W-:Y:S01]  /*63e0*/  @!P3 IMAD.IADD R103, R103, 0x1, -R2 ;  /* 0x000000016767b824 */ /* 0x000fe200078e0a02 */
[----:B------:R-:W-:Y:S01]  /*63f0*/  ISETP.GE.AND P3, PT, R6, RZ, PT ;  /* 0x000000ff0600720c */ /* 0x000fe20003f66270 */
[----:B------:R-:W-:-:S04]  /*6400*/  IMAD.HI.U32 R6, R9, R108, RZ ;  /* 0x0000006c09067227 */ /* 0x000fc800078e00ff */
[----:B------:R-:W-:Y:S02]  /*6410*/  IMAD.MOV R4, RZ, RZ, -R4 ;  /* 0x000000ffff047224 */ /* 0x000fe400078e0a04 */
[C---:B------:R-:W-:Y:S02]  /*6420*/  IMAD R106, R2.reuse, R3, R106 ;  /* 0x00000003026a7224 */ /* 0x040fe400078e026a */
[----:B------:R-:W-:Y:S01]  /*6430*/  @!P0 IMAD.IADD R101, R101, 0x1, -R2 ;  /* 0x0000000165658824 */ /* 0x000fe200078e0a02 */
[C---:B------:R-:W-:Y:S01]  /*6440*/  ISETP.GT.U32.AND P0, PT, R2.reuse, R104, PT ;  /* 0x000000680200720c */ /* 0x040fe20003f04070 */
[----:B------:R-:W-:Y:S02]  /*6450*/  IMAD.MOV R3, RZ, RZ, -R6 ;  /* 0x000000ffff037224 */ /* 0x000fe400078e0a06 */
[C---:B------:R-:W-:Y:S02]  /*6460*/  IMAD R107, R2.reuse, R4, R107 ;  /* 0x00000004026b7224 */ /* 0x040fe400078e026b */
[----:B------:R-:W-:Y:S01]  /*6470*/  @!P1 IMAD.MOV R102, RZ, RZ, -R102 ;  /* 0x000000ffff669224 */ /* 0x000fe200078e0a66 */
[C---:B------:R-:W-:Y:S01]  /*6480*/  ISETP.GT.U32.AND P1, PT, R2.reuse, R106, PT ;  /* 0x0000006a0200720c */ /* 0x040fe20003f24070 */
[----:B------:R-:W-:-:S02]  /*6490*/  IMAD R108, R2, R3, R108 ;  /* 0x00000003026c7224 */ /* 0x000fc400078e026c */
[----:B------:R-:W-:Y:S01]  /*64a0*/  @!P4 IMAD.MOV R103, RZ, RZ, -R103 ;  /* 0x000000ffff67c224 */ /* 0x000fe200078e0a67 */
[C---:B------:R-:W-:Y:S01]  /*64b0*/  ISETP.GT.U32.AND P4, PT, R2.reuse, R107, PT ;  /* 0x0000006b0200720c */ /* 0x040fe20003f84070 */
[--C-:B------:R-:W-:Y:S01]  /*64c0*/  @!P6 IMAD.IADD R105, R105, 0x1, -R2.reuse ;  /* 0x000000016969e824 */ /* 0x100fe200078e0a02 */
[----:B------:R-:W-:Y:S01]  /*64d0*/  ISETP.GT.U32.AND P6, PT, R2, R108, PT ;  /* 0x0000006c0200720c */ /* 0x000fe20003fc4070 */
[----:B------:R-:W-:Y:S02]  /*64e0*/  VIADD R6, R0, 0x192 ;  /* 0x0000019200067836 */ /* 0x000fe40000000000 */
[--C-:B------:R-:W-:Y:S01]  /*64f0*/  @!P0 IMAD.IADD R104, R104, 0x1, -R2.reuse ;  /* 0x0000000168688824 */ /* 0x100fe200078e0a02 */
[----:B------:R-:W-:Y:S01]  /*6500*/  ISETP.GE.AND P0, PT, R7, RZ, PT ;  /* 0x000000ff0700720c */ /* 0x000fe20003f06270 */
[----:B------:R-:W-:Y:S01]  /*6510*/  VIADD R7, R0, 0x191 ;  /* 0x0000019100077836 */ /* 0x000fe20000000000 */
[----:B------:R-:W-:Y:S01]  /*6520*/  IABS R109, R6 ;  /* 0x00000006006d7213 */ /* 0x000fe20000000000 */
[--C-:B------:R-:W-:Y:S01]  /*6530*/  @!P1 IMAD.IADD R106, R106, 0x1, -R2.reuse ;  /* 0x000000016a6a9824 */ /* 0x100fe200078e0a02 */
[----:B------:R-:W-:Y:S01]  /*6540*/  ISETP.GE.AND P1, PT, R10, RZ, PT ;  /* 0x000000ff0a00720c */ /* 0x000fe20003f26270 */
[----:B------:R-:W-:Y:S01]  /*6550*/  @!P5 IMAD.MOV R101, RZ, RZ, -R101 ;  /* 0x000000ffff65d224 */ /* 0x000fe200078e0a65 */
[----:B------:R-:W-:Y:S01]  /*6560*/  IABS R110, R7 ;  /* 0x00000007006e7213 */ /* 0x000fe20000000000 */
[----:B------:R-:W-:Y:S01]  /*6570*/  @!P4 IMAD.IADD R107, R107, 0x1, -R2 ;  /* 0x000000016b6bc824 */ /* 0x000fe200078e0a02 */
[C---:B------:R-:W-:Y:S01]  /*6580*/  ISETP.GT.U32.AND P4, PT, R2.reuse, R106, PT ;  /* 0x0000006a0200720c */ /* 0x040fe20003f84070 */
[----:B------:R-:W-:Y:S01]  /*6590*/  IMAD.HI.U32 R3, R9, R109, RZ ;  /* 0x0000006d09037227 */ /* 0x000fe200078e00ff */
[----:B------:R-:W-:-:S03]  /*65a0*/  ISETP.GT.U32.AND P5, PT, R2, R104, PT ;  /* 0x000000680200720c */ /* 0x000fc60003fa4070 */
[----:B------:R-:W-:Y:S01]  /*65b0*/  @!P6 IMAD.IADD R108, R108, 0x1, -R2 ;  /* 0x000000016c6ce824 */ /* 0x000fe200078e0a02 */
[----:B------:R-:W-:Y:S01]  /*65c0*/  ISETP.GT.U32.AND P6, PT, R2, R107, PT ;  /* 0x0000006b0200720c */ /* 0x000fe20003fc4070 */
[----:B------:R-:W-:Y:S02]  /*65d0*/  IMAD.MOV R4, RZ, RZ, -R3 ;  /* 0x000000ffff047224 */ /* 0x000fe400078e0a03 */
[----:B------:R-:W-:-:S04]  /*65e0*/  IMAD.HI.U32 R3, R9, R110, RZ ;  /* 0x0000006e09037227 */ /* 0x000fc800078e00ff */
[----:B------:R-:W-:Y:S02]  /*65f0*/  IMAD R109, R2, R4, R109 ;  /* 0x00000004026d7224 */ /* 0x000fe400078e026d */
[----:B------:R-:W-:Y:S02]  /*6600*/  IMAD.MOV R3, RZ, RZ, -R3 ;  /* 0x000000ffff037224 */ /* 0x000fe400078e0a03 */
[----:B------:R-:W-:Y:S01]  /*6610*/  @!P4 IMAD.IADD R106, R106, 0x1, -R2 ;  /* 0x000000016a6ac824 */ /* 0x000fe200078e0a02 */
[C---:B------:R-:W-:Y:S01]  /*6620*/  ISETP.GT.U32.AND P4, PT, R2.reuse, R109, PT ;  /* 0x0000006d0200720c */ /* 0x040fe20003f84070 */
[----:B------:R-:W-:Y:S02]  /*6630*/  IMAD R110, R2, R3, R110 ;  /* 0x00000003026e7224 */ /* 0x000fe400078e026e */
[--C-:B------:R-:W-:Y:S01]  /*6640*/  @!P5 IMAD.IADD R104, R104, 0x1, -R2.reuse ;  /* 0x000000016868d824 */ /* 0x100fe200078e0a02 */
[----:B------:R-:W-:Y:S01]  /*6650*/  ISETP.GE.AND P5, PT, R8, RZ, PT ;  /* 0x000000ff0800720c */ /* 0x000fe20003fa6270 */
[----:B------:R-:W-:Y:S01]  /*6660*/  @!P6 IMAD.IADD R107, R107, 0x1, -R2 ;  /* 0x000000016b6be824 */ /* 0x000fe200078e0a02 */
[----:B------:R-:W-:Y:S01]  /*6670*/  ISETP.GT.U32.AND P6, PT, R2, R110, PT ;  /* 0x0000006e0200720c */ /* 0x000fe20003fc4070 */
[----:B------:R-:W-:-:S02]  /*6680*/  VIADD R8, R0, 0x190 ;  /* 0x0000019000087836 */ /* 0x000fc40000000000 */
[----:B------:R-:W-:Y:S02]  /*6690*/  VIADD R10, R0, 0x18f ;  /* 0x0000018f000a7836 */ /* 0x000fe40000000000 */
[----:B------:R-:W-:Y:S01]  /*66a0*/  @!P3 IMAD.MOV R105, RZ, RZ, -R105 ;  /* 0x000000ffff69b224 */ /* 0x000fe200078e0a69 */
[----:B------:R-:W-:Y:S01]  /*66b0*/  IABS R111, R8 ;  /* 0x00000008006f7213 */ /* 0x000fe20000000000 */
[----:B------:R-:W-:Y:S01]  /*66c0*/  @!P4 IMAD.IADD R109, R109, 0x1, -R2 ;  /* 0x000000016d6dc824 */ /* 0x000fe200078e0a02 */
[----:B------:R-:W-:Y:S01]  /*66d0*/  IABS R112, R10 ;  /* 0x0000000a00707213 */ /* 0x000fe20000000000 */
[----:B------:R-:W-:Y:S01]  /*66e0*/  @!P2 IMAD.MOV R104, RZ, RZ, -R104 ;  /* 0x000000ffff68a224 */ /* 0x000fe200078e0a68 */
[----:B------:R-:W-:Y:S01]  /*66f0*/  ISETP.GE.AND P4, PT, R7, RZ, PT ;  /* 0x000000ff0700720c */ /* 0x000fe20003f86270 */
        /* <DEDUP_REMOVED lines=8> */
[----:B------:R-:W-:Y:S01]  /*6780*/  VIADD R11, R0, 0x18e ;  /* 0x0000018e000b7836 */ /* 0x000fe20000000000 */
[C---:B------:R-:W-:Y:S01]  /*6790*/  ISETP.GT.U32.AND P3, PT, R2.reuse, R111, PT ;  /* 0x0000006f0200720c */ /* 0x040fe20003f64070 */
[C---:B------:R-:W-:Y:S02]  /*67a0*/  IMAD R112, R2.reuse, R7, R112 ;  /* 0x0000000702707224 */ /* 0x040fe400078e0270 */
[----:B------:R-:W-:Y:S01]  /*67b0*/  @!P6 IMAD.IADD R109, R109, 0x1, -R2 ;  /* 0x000000016d6de824 */ /* 0x000fe200078e0a02 */
[----:B------:R-:W-:Y:S01]  /*67c0*/  IABS R113, R11 ;  /* 0x0000000b00717213 */ /* 0x000fe20000000000 */
[----:B------:R-:W-:Y:S01]  /*67d0*/  @!P0 IMAD.MOV R106, RZ, RZ, -R106 ;  /* 0x000000ffff6a8224 */ /* 0x000fe200078e0a6a */
[----:B------:R-:W-:Y:S01]  /*67e0*/  ISETP.GT.U32.AND P6, PT, R2, R112, PT ;  /* 0x000000700200720c */ /* 0x000fe20003fc4070 */
[----:B------:R-:W-:Y:S01]  /*67f0*/  VIADD R4, R0, 0x18d ;  /* 0x0000018d00047836 */ /* 0x000fe20000000000 */
[----:B------:R-:W-:Y:S01]  /*6800*/  ISETP.GT.U32.AND P0, PT, R2, R110, PT ;  /* 0x0000006e0200720c */ /* 0x000fe20003f04070 */
[----:B------:R-:W-:-:S03]  /*6810*/  IMAD.HI.U32 R3, R9, R113, RZ ;  /* 0x0000007109037227 */ /* 0x000fc600078e00ff */
[----:B------:R-:W-:Y:S01]  /*6820*/  IABS R114, R4 ;  /* 0x0000000400727213 */ /* 0x000fe20000000000 */
[--C-:B------:R-:W-:Y:S01]  /*6830*/  @!P3 IMAD.IADD R111, R111, 0x1, -R2.reuse ;  /* 0x000000016f6fb824 */ /* 0x100fe200078e0a02 */
[----:B------:R-:W-:Y:S01]  /*6840*/  ISETP.GE.AND P3, PT, R4, RZ, PT ;  /* 0x000000ff0400720c */ /* 0x000fe20003f66270 */
[--C-:B------:R-:W-:Y:S01]  /*6850*/  @!P2 IMAD.IADD R108, R108, 0x1, -R2.reuse ;  /* 0x000000016c6ca824 */ /* 0x100fe200078e0a02 */
[----:B------:R-:W-:Y:S01]  /*6860*/  ISETP.GE.AND P2, PT, R6, RZ, PT ;  /* 0x000000ff0600720c */ /* 0x000fe20003f46270 */
[----:B------:R-:W-:Y:S02]  /*6870*/  IMAD.MOV R3, RZ, RZ, -R3 ;  /* 0x000000ffff037224 */ /* 0x000fe400078e0a03 */
[----:B------:R-:W-:Y:S01]  /*6880*/  @!P6 IMAD.IADD R112, R112, 0x1, -R2 ;  /* 0x000000017070e824 */ /* 0x000fe200078e0a02 */
[C---:B------:R-:W-:Y:S01]  /*6890*/  ISETP.GT.U32.AND P6, PT, R2.reuse, R111, PT ;  /* 0x0000006f0200720c */ /* 0x040fe20003fc4070 */
[----:B------:R-:W-:Y:S02]  /*68a0*/  IMAD R113, R2, R3, R113 ;  /* 0x0000000302717224 */ /* 0x000fe400078e0271 */
[----:B------:R-:W-:-:S04]  /*68b0*/  IMAD.HI.U32 R3, R9, R114, RZ ;  /* 0x0000007209037227 */ /* 0x000fc800078e00ff */
[----:B------:R-:W-:Y:S01]  /*68c0*/  @!P0 IMAD.IADD R110, R110, 0x1, -R2 ;  /* 0x000000016e6e8824 */ /* 0x000fe200078e0a02 */
[----:B------:R-:W-:Y:S01]  /*68d0*/  ISETP.GE.AND P0, PT, R11, RZ, PT ;  /* 0x000000ff0b00720c */ /* 0x000fe20003f06270 */
[----:B------:R-:W-:Y:S02]  /*68e0*/  IMAD.MOV R3, RZ, RZ, -R3 ;  /* 0x000000ffff037224 */ /* 0x000fe400078e0a03 */
[----:B------:R-:W-:Y:S01]  /*68f0*/  @!P4 IMAD.MOV R110, RZ, RZ, -R110 ;  /* 0x000000ffff6ec224 */ /* 0x000fe200078e0a6e */
[C---:B------:R-:W-:Y:S01]  /*6900*/  ISETP.GT.U32.AND P4, PT, R2.reuse, R113, PT ;  /* 0x000000710200720c */ /* 0x040fe20003f84070 */
[----:B------:R-:W-:Y:S02]  /*6910*/  IMAD R114, R2, R3, R114 ;  /* 0x0000000302727224 */ /* 0x000fe400078e0272 */
[----:B------:R-:W-:Y:S01]  /*6920*/  @!P5 IMAD.MOV R107, RZ, RZ, -R107 ;  /* 0x000000ffff6bd224 */ /* 0x000fe200078e0a6b */
[----:B------:R-:W-:Y:S01]  /*6930*/  ISETP.GE.AND P5, PT, R8, RZ, PT ;  /* 0x000000ff0800720c */ /* 0x000fe20003fa6270 */
[----:B------:R-:W-:Y:S01]  /*6940*/  @!P2 IMAD.MOV R109, RZ, RZ, -R109 ;  /* 0x000000ffff6da224 */ /* 0x000fe200078e0a6d */
[----:B------:R-:W-:Y:S01]  /*6950*/  ISETP.GT.U32.AND P2, PT, R2, R112, PT ;  /* 0x000000700200720c */ /* 0x000fe20003f44070 */
[----:B------:R-:W-:-:S02]  /*6960*/  VIADD R6, R0, 0x18c ;  /* 0x0000018c00067836 */ /* 0x000fc40000000000 */
[----:B------:R-:W-:Y:S01]  /*6970*/  @!P6 IMAD.IADD R111, R111, 0x1, -R2 ;  /* 0x000000016f6fe824 */ /* 0x000fe200078e0a02 */
[----:B------:R-:W-:Y:S01]  /*6980*/  ISETP.GT.U32.AND P6, PT, R2, R114, PT ;  /* 0x000000720200720c */ /* 0x000fe20003fc4070 */
[----:B------:R-:W-:Y:S01]  /*6990*/  VIADD R8, R0, 0x18b ;  /* 0x0000018b00087836 */ /* 0x000fe20000000000 */
[----:B------:R-:W-:Y:S01]  /*69a0*/  IABS R115, R6 ;  /* 0x0000000600737213 */ /* 0x000fe20000000000 */
[----:B------:R-:W-:Y:S01]  /*69b0*/  @!P1 IMAD.MOV R108, RZ, RZ, -R108 ;  /* 0x000000ffff6c9224 */ /* 0x000fe200078e0a6c */
[----:B------:R-:W-:Y:S01]  /*69c0*/  ISETP.GE.AND P1, PT, R10, RZ, PT ;  /* 0x000000ff0a00720c */ /* 0x000fe20003f26270 */
[----:B------:R-:W-:Y:S01]  /*69d0*/  @!P4 IMAD.IADD R113, R113, 0x1, -R2 ;  /* 0x000000017171c824 */ /* 0x000fe200078e0a02 */
[----:B------:R-:W-:Y:S01]  /*69e0*/  IABS R116, R8 ;  /* 0x0000000800747213 */ /* 0x000fe20000000000 */
[----:B------:R-:W-:Y:S01]  /*69f0*/  IMAD.HI.U32 R3, R9, R115, RZ ;  /* 0x0000007309037227 */ /* 0x000fe200078e00ff */
[----:B------:R-:W-:-:S03]  /*6a00*/  ISETP.GE.AND P4, PT, R8, RZ, PT ;  /* 0x000000ff0800720c */ /* 0x000fc60003f86270 */
[----:B------:R-:W-:Y:S02]  /*6a10*/  VIADD R10, R0, 0x18a ;  /* 0x0000018a000a7836 */ /* 0x000fe40000000000 */
[----:B------:R-:W-:Y:S01]  /*6a20*/  @!P2 IMAD.IADD R112, R112, 0x1, -R2 ;  /* 0x000000017070a824 */ /* 0x000fe200078e0a02 */
[----:B------:R-:W-:Y:S01]  /*6a30*/  ISETP.GE.AND P2, PT, R6, RZ, PT ;  /* 0x000000ff0600720c */ /* 0x000fe20003f46270 */
[----:B------:R-:W-:Y:S01]  /*6a40*/  @!P5 IMAD.MOV R111, RZ, RZ, -R111 ;  /* 0x000000ffff6fd224 */ /* 0x000fe200078e0a6f */
[----:B------:R-:W-:Y:S01]  /*6a50*/  ISETP.GT.U32.AND P5, PT, R2, R113, PT ;  /* 0x000000710200720c */ /* 0x000fe20003fa4070 */
[----:B------:R-:W-:Y:S01]  /*6a60*/  IMAD.HI.U32 R4, R9, R116, RZ ;  /* 0x0000007409047227 */ /* 0x000fe200078e00ff */
[----:B------:R-:W-:-:S03]  /*6a70*/  IABS R117, R10 ;  /* 0x0000000a00757213 */ /* 0x000fc60000000000 */
[----:B------:R-:W-:Y:S02]  /*6a80*/  IMAD.MOV R6, RZ, RZ, -R3 ;  /* 0x000000ffff067224 */ /* 0x000fe400078e0a03 */
[----:B------:R-:W-:Y:S02]  /*6a90*/  @!P6 IMAD.IADD R114, R114, 0x1, -R2 ;  /* 0x000000017272e824 */ /* 0x000fe400078e0a02 */
[----:B------:R-:W-:Y:S02]  /*6aa0*/  IMAD.MOV R7, RZ, RZ, -R4 ;  /* 0x000000ffff077224 */ /* 0x000fe400078e0a04 */
[C---:B------:R-:W-:Y:S01]  /*6ab0*/  IMAD R115, R2.reuse, R6, R115 ;  /* 0x0000000602737224 */ /* 0x040fe200078e0273 */
[----:B------:R-:W-:Y:S01]  /*6ac0*/  ISETP.GT.U32.AND P6, PT, R2, R114, PT ;  /* 0x000000720200720c */ /* 0x000fe20003fc4070 */
[----:B------:R-:W-:-:S04]  /*6ad0*/  IMAD.HI.U32 R3, R9, R117, RZ ;  /* 0x0000007509037227 */ /* 0x000fc800078e00ff */
[C---:B------:R-:W-:Y:S02]  /*6ae0*/  IMAD R116, R2.reuse, R7, R116 ;  /* 0x0000000702747224 */ /* 0x040fe400078e0274 */
[----:B------:R-:W-:Y:S01]  /*6af0*/  @!P1 IMAD.MOV R112, RZ, RZ, -R112 ;  /* 0x000000ffff709224 */ /* 0x000fe200078e0a70 */
[C---:B------:R-:W-:Y:S01]  /*6b00*/  ISETP.GT.U32.AND P1, PT, R2.reuse, R115, PT ;  /* 0x000000730200720c */ /* 0x040fe20003f24070 */
[----:B------:R-:W-:Y:S02]  /*6b10*/  IMAD.MOV R3, RZ, RZ, -R3 ;  /* 0x000000ffff037224 */ /* 0x000fe400078e0a03 */
[----:B------:R-:W-:Y:S01]  /*6b20*/  @!P5 IMAD.IADD R113, R113, 0x1, -R2 ;  /* 0x000000017171d824 */ /* 0x000fe200078e0a02 */
[C---:B------:R-:W-:Y:S01]  /*6b30*/  ISETP.GT.U32.AND P5, PT, R2.reuse, R116, PT ;  /* 0x000000740200720c */ /* 0x040fe20003fa4070 */
[----:B------:R-:W-:Y:S02]  /*6b40*/  IMAD R117, R2, R3, R117 ;  /* 0x0000000302757224 */ /* 0x000fe400078e0275 */
[----:B------:R-:W-:-:S02]  /*6b50*/  VIADD R6, R0, 0x189 ;  /* 0x0000018900067836 */ /* 0x000fc40000000000 */
[--C-:B------:R-:W-:Y:S01]  /*6b60*/  @!P6 IMAD.IADD R114, R114, 0x1, -R2.reuse ;  /* 0x000000017272e824 */ /* 0x100fe200078e0a02 */
[----:B------:R-:W-:Y:S01]  /*6b70*/  ISETP.GT.U32.AND P6, PT, R2, R117, PT ;  /* 0x000000750200720c */ /* 0x000fe20003fc4070 */
[----:B------:R-:W-:Y:S01]  /*6b80*/  VIADD R7, R0, 0x188 ;  /* 0x0000018800077836 */ /* 0x000fe20000000000 */
[----:B------:R-:W-:Y:S01]  /*6b90*/  IABS R118, R6 ;  /* 0x0000000600767213 */ /* 0x000fe20000000000 */
[--C-:B------:R-:W-:Y:S01]  /*6ba0*/  @!P1 IMAD.IADD R115, R115, 0x1, -R2.reuse ;  /* 0x0000000173739824 */ /* 0x100fe200078e0a02 */
[----:B------:R-:W-:Y:S01]  /*6bb0*/  ISETP.GE.AND P1, PT, R10, RZ, PT ;  /* 0x000000ff0a00720c */ /* 0x000fe20003f26270 */
[----:B------:R-:W-:Y:S01]  /*6bc0*/  VIADD R11, R0, 0x186 ;  /* 0x00000186000b7836 */ /* 0x000fe20000000000 */
[----:B------:R-:W-:Y:S01]  /*6bd0*/  IABS R119, R7 ;  /* 0x0000000700777213 */ /* 0x000fe20000000000 */
[----:B------:R-:W-:Y:S01]  /*6be0*/  @!P5 IMAD.IADD R116, R116, 0x1, -R2 ;  /* 0x000000017474d824 */ /* 0x000fe200078e0a02 */
[----:B------:R-:W-:Y:S01]  /*6bf0*/  ISETP.GT.U32.AND P5, PT, R2, R115, PT ;  /* 0x000000730200720c */ /* 0x000fe20003fa4070 */
[----:B------:R-:W-:Y:S01]  /*6c00*/  IMAD.HI.U32 R3, R9, R118, RZ ;  /* 0x0000007609037227 */ /* 0x000fe200078e00ff */
[----:B------:R-:W-:-:S03]  /*6c10*/  IABS R121, R11 ;  /* 0x0000000b00797213 */ /* 0x000fc60000000000 */
[----:B------:R-:W-:Y:S02]  /*6c20*/  IMAD.MOV R3, RZ, RZ, -R3 ;  /* 0x000000ffff037224 */ /* 0x000fe400078e0a03 */
[----:B------:R-:W-:Y:S01]  /*6c30*/  @!P6 IMAD.IADD R117, R117, 0x1, -R2 ;  /* 0x000000017575e824 */ /* 0x000fe200078e0a02 */
[----:B------:R-:W-:Y:S01]  /*6c40*/  ISETP.GT.U32.AND P6, PT, R2, R116, PT ;  /* 0x000000740200720c */ /* 0x000fe20003fc4070 */
[----:B------:R-:W-:-:S04]  /*6c50*/  IMAD.HI.U32 R4, R9, R119, RZ ;  /* 0x0000007709047227 */ /* 0x000fc800078e00ff */
[C---:B------:R-:W-:Y:S02]  /*6c60*/  IMAD R118, R2.reuse, R3, R118 ;  /* 0x0000000302767224 */ /* 0x040fe400078e0276 */
[----:B------:R-:W-:Y:S02]  /*6c70*/  IMAD.MOV R4, RZ, RZ, -R4 ;  /* 0x000000ffff047224 */ /* 0x000fe400078e0a04 */
[----:B------:R-:W-:Y:S01]  /*6c80*/  @!P5 IMAD.IADD R115, R115, 0x1, -R2 ;  /* 0x000000017373d824 */ /* 0x000fe200078e0a02 */
[C---:B------:R-:W-:Y:S01]  /*6c90*/  ISETP.GT.U32.AND P5, PT, R2.reuse, R118, PT ;  /* 0x000000760200720c */ /* 0x040fe20003fa4070 */
[----:B------:R-:W-:Y:S02]  /*6ca0*/  IMAD R119, R2, R4, R119 ;  /* 0x0000000402777224 */ /* 0x000fe400078e0277 */
[----:B------:R-:W-:-:S04]  /*6cb0*/  IMAD.HI.U32 R4, R9, R121, RZ ;  /* 0x0000007909047227 */ /* 0x000fc800078e00ff */
[----:B------:R-:W-:Y:S01]  /*6cc0*/  @!P6 IMAD.IADD R116, R116, 0x1, -R2 ;  /* 0x000000017474e824 */ /* 0x000fe200078e0a02 */
[----:B------:R-:W-:Y:S01]  /*6cd0*/  ISETP.GT.U32.AND P6, PT, R2, R119, PT ;  /* 0x000000770200720c */ /* 0x000fe20003fc4070 */
[----:B------:R-:W-:Y:S02]  /*6ce0*/  VIADD R8, R0, 0x187 ;  /* 0x0000018700087836 */ /* 0x000fe40000000000 */
[----:B------:R-:W-:Y:S02]  /*6cf0*/  IMAD.MOV R4, RZ, RZ, -R4 ;  /* 0x000000ffff047224 */ /* 0x000fe400078e0a04 */
[----:B------:R-:W-:Y:S01]  /*6d00*/  @!P5 IMAD.IADD R118, R118, 0x1, -R2 ;  /* 0x000000017676d824 */ /* 0x000fe200078e0a02 */
[----:B------:R-:W-:Y:S01]  /*6d10*/  IABS R120, R8 ;  /* 0x0000000800787213 */ /* 0x000fe20000000000 */
[----:B------:R-:W-:Y:S02]  /*6d20*/  IMAD R121, R2, R4, R121 ;  /* 0x0000000402797224 */ /* 0x000fe400078e0279 */
[----:B------:R-:W-:Y:S01]  /*6d30*/  @!P3 IMAD.MOV R114, RZ, RZ, -R114 ;  /* 0x000000ffff72b224 */ /* 0x000fe200078e0a72 */
[----:B------:R-:W-:Y:S01]  /*6d40*/  ISETP.GE.AND P3, PT, R6, RZ, PT ;  /* 0x000000ff0600720c */ /* 0x000fe20003f66270 */
[----:B------:R-:W-:-:S02]  /*6d50*/  VIADD R6, R0, 0x185 ;  /* 0x0000018500067836 */ /* 0x000fc40000000000 */
[----:B------:R-:W-:-:S03]  /*6d60*/  IMAD.HI.U32 R3, R9, R120, RZ ;  /* 0x0000007809037227 */ /* 0x000fc600078e00ff */
[----:B------:R-:W-:Y:S01]  /*6d70*/  IABS R122, R6 ;  /* 0x00000006007a7213 */ /* 0x000fe20000000000 */
[----:B------:R-:W-:Y:S01]  /*6d80*/  @!P2 IMAD.MOV R115, RZ, RZ, -R115 ;  /* 0x000000ffff73a224 */ /* 0x000fe200078e0a73 */
[C---:B------:R-:W-:Y:S01]  /*6d90*/  ISETP.GT.U32.AND P2, PT, R2.reuse, R118, PT ;  /* 0x000000760200720c */ /* 0x040fe20003f44070 */
[----:B------:R-:W-:Y:S01]  /*6da0*/  @!P4 IMAD.MOV R116, RZ, RZ, -R116 ;  /* 0x000000ffff74c224 */ /* 0x000fe200078e0a74 */
[----:B------:R-:W-:Y:S01]  /*6db0*/  ISETP.GT.U32.AND P4, PT, R2, R121, PT ;  /* 0x000000790200720c */ /* 0x000fe20003f84070 */
[----:B------:R-:W-:Y:S02]  /*6dc0*/  @!P6 IMAD.IADD R119, R119, 0x1, -R2 ;  /* 0x000000017777e824 */ /* 0x000fe400078e0a02 */
[----:B------:R-:W-:Y:S02]  /*6dd0*/  IMAD.MOV R3, RZ, RZ, -R3 ;  /* 0x000000ffff037224 */ /* 0x000fe400078e0a03 */
[----:B------:R-:W-:Y:S01]  /*6de0*/  VIADD R4, R0, 0x184 ;  /* 0x0000018400047836 */ /* 0x000fe20000000000 */
[C---:B------:R-:W-:Y:S01]  /*6df0*/  ISETP.GT.U32.AND P6, PT, R2.reuse, R119, PT ;  /* 0x000000770200720c */ /* 0x040fe20003fc4070 */
[----:B------:R-:W-:-:S02]  /*6e00*/  IMAD R120, R2, R3, R120 ;  /* 0x0000000302787224 */ /* 0x000fc400078e0278 */
[----:B------:R-:W-:Y:S01]  /*6e10*/  IMAD.HI.U32 R3, R9, R122, RZ ;  /* 0x0000007a09037227 */ /* 0x000fe200078e00ff */
[----:B------:R-:W-:Y:S02]  /*6e20*/  IABS R123, R4 ;  /* 0x00000004007b7213 */ /* 0x000fe40000000000 */
[----:B------:R-:W-:Y:S01]  /*6e30*/  ISETP.GT.U32.AND P5, PT, R2, R120, PT ;  /* 0x000000780200720c */ /* 0x000fe20003fa4070 */
[----:B------:R-:W-:Y:S02]  /*6e40*/  IMAD.MOV R3, RZ, RZ, -R3 ;  /* 0x000000ffff037224 */ /* 0x000fe400078e0a03 */
[--C-:B------:R-:W-:Y:S01]  /*6e50*/  @!P2 IMAD.IADD R118, R118, 0x1, -R2.reuse ;  /* 0x000000017676a824 */ /* 0x100fe200078e0a02 */
[----:B------:R-:W-:Y:S01]  /*6e60*/  ISETP.GE.AND P2, PT, R11, RZ, PT ;  /* 0x000000ff0b00720c */ /* 0x000fe20003f46270 */
[----:B------:R-:W-:Y:S01]  /*6e70*/  @!P4 IMAD.IADD R121, R121, 0x1, -R2 ;  /* 0x000000017979c824 */ /* 0x000fe200078e0a02 */
[----:B------:R-:W-:Y:S01]  /*6e80*/  ISETP.GE.AND P4, PT, R6, RZ, PT ;  /* 0x000000ff0600720c */ /* 0x000fe20003f86270 */
[----:B------:R-:W-:-:S02]  /*6e90*/  IMAD R122, R2, R3, R122 ;  /* 0x00000003027a7224 */ /* 0x000fc400078e027a */
[----:B------:R-:W-:Y:S01]  /*6ea0*/  @!P3 IMAD.MOV R118, RZ, RZ, -R118 ;  /* 0x000000ffff76b224 */ /* 0x000fe200078e0a76 */
[----:B------:R-:W-:Y:S01]  /*6eb0*/  ISETP.GT.U32.AND P3, PT, R2, R121, PT ;  /* 0x000000790200720c */ /* 0x000fe20003f64070 */
[----:B------:R-:W-:-:S04]  /*6ec0*/  IMAD.HI.U32 R3, R9, R123, RZ ;  /* 0x0000007b09037227 */ /* 0x000fc800078e00ff */
[----:B------:R-:W-:Y:S01]  /*6ed0*/  @!P0 IMAD.MOV R113, RZ, RZ, -R113 ;  /* 0x000000ffff718224 */ /* 0x000fe200078e0a71 */
[C---:B------:R-:W-:Y:S01]  /*6ee0*/  ISETP.GT.U32.AND P0, PT, R2.reuse, R117, PT ;  /* 0x000000750200720c */ /* 0x040fe20003f04070 */
[--C-:B------:R-:W-:Y:S01]  /*6ef0*/  @!P6 IMAD.IADD R119, R119, 0x1, -R2.reuse ;  /* 0x000000017777e824 */ /* 0x100fe200078e0a02 */
[----:B------:R-:W-:Y:S01]  /*6f00*/  ISETP.GT.U32.AND P6, PT, R2, R122, PT ;  /* 0x0000007a0200720c */ /* 0x000fe20003fc4070 */
[----:B------:R-:W-:Y:S02]  /*6f10*/  IMAD.MOV R3, RZ, RZ, -R3 ;  /* 0x000000ffff037224 */ /* 0x000fe400078e0a03 */
[--C-:B------:R-:W-:Y:S02]  /*6f20*/  @!P5 IMAD.IADD R120, R120, 0x1, -R2.reuse ;  /* 0x000000017878d824 */ /* 0x100fe400078e0a02 */
[C---:B------:R-:W-:Y:S02]  /*6f30*/  IMAD R123, R2.reuse, R3, R123 ;  /* 0x00000003027b7224 */ /* 0x040fe400078e027b */
[--C-:B------:R-:W-:Y:S01]  /*6f40*/  @!P3 IMAD.IADD R121, R121, 0x1, -R2.reuse ;  /* 0x000000017979b824 */ /* 0x100fe200078e0a02 */
[----:B------:R-:W-:Y:S01]  /*6f50*/  ISETP.GT.U32.AND P5, PT, R2, R120, PT ;  /* 0x000000780200720c */ /* 0x000fe20003fa4070 */
[----:B------:R-:W-:Y:S01]  /*6f60*/  VIADD R3, R0, 0x183 ;  /* 0x0000018300037836 */ /* 0x000fe20000000000 */
[----:B------:R-:W-:Y:S01]  /*6f70*/  ISETP.GT.U32.AND P3, PT, R2, R123, PT ;  /* 0x0000007b0200720c */ /* 0x000fe20003f64070 */
[--C-:B------:R-:W-:Y:S01]  /*6f80*/  @!P0 IMAD.IADD R117, R117, 0x1, -R2.reuse ;  /* 0x0000000175758824 */ /* 0x100fe200078e0a02 */
[----:B------:R-:W-:Y:S01]  /*6f90*/  ISETP.GE.AND P0, PT, R7, RZ, PT ;  /* 0x000000ff0700720c */ /* 0x000fe20003f06270 */
[----:B------:R-:W-:Y:S01]  /*6fa0*/  @!P6 IMAD.IADD R122, R122, 0x1, -R2 ;  /* 0x000000017a7ae824 */ /* 0x000fe200078e0a02 */
[----:B------:R-:W-:Y:S01]  /*6fb0*/  IABS R124, R3 ;  /* 0x00000003007c7213 */ /* 0x000fe20000000000 */
[----:B------:R-:W-:Y:S01]  /*6fc0*/  @!P1 IMAD.MOV R117, RZ, RZ, -R117 ;  /* 0x000000ffff759224 */ /* 0x000fe200078e0a75 */
[----:B------:R-:W-:Y:S01]  /*6fd0*/  ISETP.GE.AND P1, PT, R8, RZ, PT ;  /* 0x000000ff0800720c */ /* 0x000fe20003f26270 */
[----:B------:R-:W-:Y:S01]  /*6fe0*/  VIADD R6, R0, 0x181 ;  /* 0x0000018100067836 */ /* 0x000fe20000000000 */
[----:B------:R-:W-:Y:S01]  /*6ff0*/  ISETP.GT.U32.AND P6, PT, R2, R122, PT ;  /* 0x0000007a0200720c */ /* 0x000fe20003fc4070 */
[----:B------:R-:W-:-:S02]  /*7000*/  VIADD R7, R0, 0x180 ;  /* 0x0000018000077836 */ /* 0x000fc40000000000 */
[--C-:B------:R-:W-:Y:S01]  /*7010*/  @!P5 IMAD.IADD R120, R120, 0x1, -R2.reuse ;  /* 0x000000017878d824 */ /* 0x100fe200078e0a02 */
[----:B------:R-:W-:Y:S01]  /*7020*/  ISETP.GE.AND P5, PT, R4, RZ, PT ;  /* 0x000000ff0400720c */ /* 0x000fe20003fa6270 */
[--C-:B------:R-:W-:Y:S01]  /*7030*/  @!P3 IMAD.IADD R123, R123, 0x1, -R2.reuse ;  /* 0x000000017b7bb824 */ /* 0x100fe200078e0a02 */
[----:B------:R-:W-:Y:S01]  /*7040*/  IABS R126, R6 ;  /* 0x00000006007e7213 */ /* 0x000fe20000000000 */
[----:B------:R-:W-:Y:S01]  /*7050*/  @!P0 IMAD.MOV R119, RZ, RZ, -R119 ;  /* 0x000000ffff778224 */ /* 0x000fe200078e0a77 */
[----:B------:R-:W-:Y:S01]  /*7060*/  ISETP.GE.AND P0, PT, R3, RZ, PT ;  /* 0x000000ff0300720c */ /* 0x000fe20003f06270 */
[----:B------:R-:W-:Y:S01]  /*7070*/  VIADD R4, R0, 0x182 ;  /* 0x0000018200047836 */ /* 0x000fe20000000000 */
[----:B------:R-:W-:Y:S01]  /*7080*/  ISETP.GT.U32.AND P3, PT, R2, R123, PT ;  /* 0x0000007b0200720c */ /* 0x000fe20003f64070 */
[----:B------:R-:W-:Y:S01]  /*7090*/  IMAD.HI.U32 R3, R9, R124, RZ ;  /* 0x0000007c09037227 */ /* 0x000fe200078e00ff */
[----:B------:R-:W-:Y:S02]  /*70a0*/  IABS R127, R7 ;  /* 0x00000007007f7213 */ /* 0x000fe40000000000 */
[----:B------:R-:W-:Y:S01]  /*70b0*/  IABS R125, R4 ;  /* 0x00000004007d7213 */ /* 0x000fe20000000000 */
[----:B------:R-:W-:Y:S01]  /*70c0*/  @!P6 IMAD.IADD R122, R122, 0x1, -R2 ;  /* 0x000000017a7ae824 */ /* 0x000fe200078e0a02 */
[----:B------:R-:W-:Y:S01]  /*70d0*/  ISETP.GE.AND P6, PT, R7, RZ, PT ;  /* 0x000000ff0700720c */ /* 0x000fe20003fc6270 */
[----:B------:R-:W-:Y:S01]  /*70e0*/  @!P1 IMAD.MOV R120, RZ, RZ, -R120 ;  /* 0x000000ffff789224 */ /* 0x000fe200078e0a78 */
[----:B------:R-:W-:Y:S01]  /*70f0*/  ISETP.GE.AND P1, PT, R4, RZ, PT ;  /* 0x000000ff0400720c */ /* 0x000fe20003f26270 */
[----:B------:R-:W-:-:S02]  /*7100*/  IMAD.MOV R7, RZ, RZ, -R3 ;  /* 0x000000ffff077224 */ /* 0x000fc400078e0a03 */
[----:B------:R-:W-:-:S04]  /*7110*/  IMAD.HI.U32 R4, R9, R126, RZ ;  /* 0x0000007e09047227 */ /* 0x000fc800078e00ff */
[C---:B------:R-:W-:Y:S02]  /*7120*/  IMAD R124, R2.reuse, R7, R124 ;  /* 0x00000007027c7224 */ /* 0x040fe400078e027c */
[----:B------:R-:W-:Y:S02]  /*7130*/  IMAD.MOV R7, RZ, RZ, -R4 ;  /* 0x000000ffff077224 */ /* 0x000fe400078e0a04 */
[----:B------:R-:W-:Y:S01]  /*7140*/  @!P4 IMAD.MOV R122, RZ, RZ, -R122 ;  /* 0x000000ffff7ac224 */ /* 0x000fe200078e0a7a */
[C---:B------:R-:W-:Y:S01]  /*7150*/  ISETP.GT.U32.AND P4, PT, R2.reuse, R124, PT ;  /* 0x0000007c0200720c */ /* 0x040fe20003f84070 */
[----:B------:R-:W-:Y:S02]  /*7160*/  @!P3 IMAD.IADD R123, R123, 0x1, -R2 ;  /* 0x000000017b7bb824 */ /* 0x000fe400078e0a02 */
[----:B------:R-:W-:Y:S02]  /*7170*/  IMAD R126, R2, R7, R126 ;  /* 0x00000007027e7224 */ /* 0x000fe400078e027e */
[----:B------:R-:W-:-:S02]  /*7180*/  @!P5 IMAD.MOV R123, RZ, RZ, -R123 ;  /* 0x000000ffff7bd224 */ /* 0x000fc400078e0a7b */
[----:B------:R-:W-:Y:S01]  /*7190*/  IMAD.HI.U32 R3, R9, R125, RZ ;  /* 0x0000007d09037227 */ /* 0x000fe200078e00ff */
[----:B------:R-:W-:-:S03]  /*71a0*/  ISETP.GT.U32.AND P5, PT, R2, R126, PT ;  /* 0x0000007e0200720c */ /* 0x000fc60003fa4070 */
[----:B------:R-:W-:Y:S01]  /*71b0*/  @!P2 IMAD.MOV R121, RZ, RZ, -R121 ;  /* 0x000000ffff79a224 */ /* 0x000fe200078e0a79 */
[----:B------:R-:W-:Y:S01]  /*71c0*/  ISETP.GE.AND P2, PT, R6, RZ, PT ;  /* 0x000000ff0600720c */ /* 0x000fe20003f46270 */
[----:B------:R-:W-:Y:S02]  /*71d0*/  IMAD.MOV R6, RZ, RZ, -R3 ;  /* 0x000000ffff067224 */ /* 0x000fe400078e0a03 */
[----:B------:R-:W-:Y:S02]  /*71e0*/  VIADD R7, R0, 0x17e ;  /* 0x0000017e00077836 */ /* 0x000fe40000000000 */
[----:B------:R-:W-:Y:S02]  /*71f0*/  IMAD R125, R2, R6, R125 ;  /* 0x00000006027d7224 */ /* 0x000fe400078e027d */
[--C-:B------:R-:W-:Y:S01]  /*7200*/  @!P4 IMAD.IADD R124, R124, 0x1, -R2.reuse ;  /* 0x000000017c7cc824 */ /* 0x100fe200078e0a02 */
[----:B------:R-:W-:Y:S01]  /*7210*/  IABS R129, R7 ;  /* 0x0000000700817213 */ /* 0x000fe20000000000 */
[----:B------:R-:W-:Y:S01]  /*7220*/  @!P5 IMAD.IADD R126, R126, 0x1, -R2 ;  /* 0x000000017e7ed824 */ /* 0x000fe200078e0a02 */
[C---:B------:R-:W-:Y:S01]  /*7230*/  ISETP.GT.U32.AND P3, PT, R2.reuse, R125, PT ;  /* 0x0000007d0200720c */ /* 0x040fe20003f64070 */
[----:B------:R-:W-:Y:S01]  /*7240*/  IMAD.HI.U32 R3, R9, R127, RZ ;  /* 0x0000007f09037227 */ /* 0x000fe200078e00ff */
[----:B------:R-:W-:-:S02]  /*7250*/  ISETP.GT.U32.AND P4, PT, R2, R124, PT ;  /* 0x0000007c0200720c */ /* 0x000fc40003f84070 */
[----:B------:R-:W-:Y:S01]  /*7260*/  ISETP.GT.U32.AND P5, PT, R2, R126, PT ;  /* 0x0000007e0200720c */ /* 0x000fe20003fa4070 */
[----:B------:R-:W-:Y:S02]  /*7270*/  IMAD.MOV R3, RZ, RZ, -R3 ;  /* 0x000000ffff037224 */ /* 0x000fe400078e0a03 */
[----:B------:R-:W-:-:S04]  /*7280*/  IMAD.HI.U32 R4, R9, R129, RZ ;  /* 0x0000008109047227 */ /* 0x000fc800078e00ff */
[----:B------:R-:W-:Y:S02]  /*7290*/  VIADD R6, R0, 0x17f ;  /* 0x0000017f00067836 */ /* 0x000fe40000000000 */
[----:B------:R-:W-:Y:S02]  /*72a0*/  IMAD R127, R2, R3, R127 ;  /* 0x00000003027f7224 */ /* 0x000fe400078e027f */
[----:B------:R-:W-:Y:S01]  /*72b0*/  IMAD.MOV R4, RZ, RZ, -R4 ;  /* 0x000000ffff047224 */ /* 0x000fe200078e0a04 */
[----:B------:R-:W-:Y:S01]  /*72c0*/  IABS R128, R6 ;  /* 0x0000000600807213 */ /* 0x000fe20000000000 */
[--C-:B------:R-:W-:Y:S02]  /*72d0*/  @!P3 IMAD.IADD R125, R125, 0x1, -R2.reuse ;  /* 0x000000017d7db824 */ /* 0x100fe400078e0a02 */
[--C-:B------:R-:W-:Y:S01]  /*72e0*/  @!P4 IMAD.IADD R124, R124, 0x1, -R2.reuse ;  /* 0x000000017c7cc824 */ /* 0x100fe200078e0a02 */
[C---:B------:R-:W-:Y:S01]  /*72f0*/  ISETP.GT.U32.AND P4, PT, R2.reuse, R127, PT ;  /* 0x0000007f0200720c */ /* 0x040fe20003f84070 */
[C---:B------:R-:W-:Y:S01]  /*7300*/  IMAD R129, R2.reuse, R4, R129 ;  /* 0x0000000402817224 */ /* 0x040fe200078e0281 */
[----:B------:R-:W-:Y:S01]  /*7310*/  ISETP.GT.U32.AND P3, PT, R2, R125, PT ;  /* 0x0000007d0200720c */ /* 0x000fe20003f64070 */
[----:B------:R-:W-:-:S02]  /*7320*/  @!P5 IMAD.IADD R126, R126, 0x1, -R2 ;  /* 0x000000017e7ed824 */ /* 0x000fc400078e0a02 */
[----:B------:R-:W-:Y:S01]  /*7330*/  VIADD R8, R0, 0x17d ;  /* 0x0000017d00087836 */ /* 0x000fe20000000000 */
[----:B------:R-:W-:Y:S01]  /*7340*/  ISETP.GT.U32.AND P5, PT, R2, R129, PT ;  /* 0x000000810200720c */ /* 0x000fe20003fa4070 */
[----:B------:R-:W-:-:S03]  /*7350*/  IMAD.HI.U32 R3, R9, R128, RZ ;  /* 0x0000008009037227 */ /* 0x000fc600078e00ff */
[----:B------:R-:W-:Y:S01]  /*7360*/  IABS R130, R8 ;  /* 0x0000000800827213 */ /* 0x000fe20000000000 */
[----:B------:R-:W-:Y:S02]  /*7370*/  IMAD.MOV R3, RZ, RZ, -R3 ;  /* 0x000000ffff037224 */ /* 0x000fe400078e0a03 */
[----:B------:R-:W-:Y:S02]  /*7380*/  VIADD R10, R0, 0x17c ;  /* 0x0000017c000a7836 */ /* 0x000fe40000000000 */
[----:B------:R-:W-:Y:S02]  /*7390*/  IMAD R128, R2, R3, R128 ;  /* 0x0000000302807224 */ /* 0x000fe400078e0280 */
[----:B------:R-:W-:Y:S01]  /*73a0*/  VIADD R11, R0, 0x17b ;  /* 0x0000017b000b7836 */ /* 0x000fe20000000000 */
[----:B------:R-:W-:Y:S01]  /*73b0*/  IABS R131, R10 ;  /* 0x0000000a00837213 */ /* 0x000fe20000000000 */
        /* <DEDUP_REMOVED lines=8> */
[----:B------:R-:W-:Y:S02]  /*7440*/  @!P5 IMAD.IADD R129, R129, 0x1, -R2 ;  /* 0x000000018181d824 */ /* 0x000fe400078e0a02 */
[----:B------:R-:W-:Y:S02]  /*7450*/  IMAD.MOV R3, RZ, RZ, -R3 ;  /* 0x000000ffff037224 */ /* 0x000fe400078e0a03 */
[----:B------:R-:W-:Y:S01]  /*7460*/  IMAD.HI.U32 R4, R9, R131, RZ ;  /* 0x0000008309047227 */ /* 0x000fe200078e00ff */
[----:B------:R-:W-:-:S03]  /*7470*/  ISETP.GT.U32.AND P5, PT, R2, R129, PT ;  /* 0x000000810200720c */ /* 0x000fc60003fa4070 */
[----:B------:R-:W-:Y:S02]  /*7480*/  IMAD R130, R2, R3, R130 ;  /* 0x0000000302827224 */ /* 0x000fe400078e0282 */
[----:B------:R-:W-:-:S04]  /*7490*/  IMAD.HI.U32 R3, R9, R132, RZ ;  /* 0x0000008409037227 */ /* 0x000fc800078e00ff */
[----:B------:R-:W-:Y:S02]  /*74a0*/  IMAD.MOV R4, RZ, RZ, -R4 ;  /* 0x000000ffff047224 */ /* 0x000fe400078e0a04 */
[----:B------:R-:W-:Y:S02]  /*74b0*/  IMAD.MOV R3, RZ, RZ, -R3 ;  /* 0x000000ffff037224 */ /* 0x000fe400078e0a03 */
[--C-:B------:R-:W-:Y:S01]  /*74c0*/  @!P3 IMAD.IADD R128, R128, 0x1, -R2.reuse ;  /* 0x000000018080b824 */ /* 0x100fe200078e0a02 */
[----:B------:R-:W-:Y:S01]  /*74d0*/  ISETP.GE.AND P3, PT, R7, RZ, PT ;  /* 0x000000ff0700720c */ /* 0x000fe20003f66270 */
[C---:B------:R-:W-:Y:S02]  /*74e0*/  IMAD R131, R2.reuse, R4, R131 ;  /* 0x0000000402837224 */ /* 0x040fe400078e0283 */
[----:B------:R-:W-:Y:S01]  /*74f0*/  @!P0 IMAD.IADD R127, R127, 0x1, -R2 ;  /* 0x000000017f7f8824 */ /* 0x000fe200078e0a02 */
[C---:B------:R-:W-:Y:S01]  /*7500*/  ISETP.GT.U32.AND P0, PT, R2.reuse, R130, PT ;  /* 0x000000820200720c */ /* 0x040fe20003f04070 */
[----:B------:R-:W-:-:S02]  /*7510*/  IMAD R132, R2, R3, R132 ;  /* 0x0000000302847224 */ /* 0x000fc400078e0284 */
[----:B------:R-:W-:Y:S01]  /*7520*/  @!P1 IMAD.MOV R125, RZ, RZ, -R125 ;  /* 0x000000ffff7d9224 */ /* 0x000fe200078e0a7d */
[C---:B------:R-:W-:Y:S01]  /*7530*/  ISETP.GT.U32.AND P1, PT, R2.reuse, R128, PT ;  /* 0x000000800200720c */ /* 0x040fe20003f24070 */
[----:B------:R-:W-:Y:S01]  /*7540*/  @!P6 IMAD.MOV R127, RZ, RZ, -R127 ;  /* 0x000000ffff7fe224 */ /* 0x000fe200078e0a7f */
[C---:B------:R-:W-:Y:S01]  /*7550*/  ISETP.GT.U32.AND P6, PT, R2.reuse, R131, PT ;  /* 0x000000830200720c */ /* 0x040fe20003fc4070 */
[----:B------:R-:W-:Y:S01]  /*7560*/  @!P5 IMAD.IADD R129, R129, 0x1, -R2 ;  /* 0x000000018181d824 */ /* 0x000fe200078e0a02 */
[----:B------:R-:W-:Y:S01]  /*7570*/  ISETP.GT.U32.AND P5, PT, R2, R132, PT ;  /* 0x000000840200720c */ /* 0x000fe20003fa4070 */
[----:B------:R-:W-:Y:S02]  /*7580*/  VIADD R6, R0, 0x17a ;  /* 0x0000017a00067836 */ /* 0x000fe40000000000 */
[----:B------:R-:W-:Y:S01]  /*7590*/  @!P2 IMAD.MOV R126, RZ, RZ, -R126 ;  /* 0x000000ffff7ea224 */ /* 0x000fe200078e0a7e */
[----:B------:R-:W-:Y:S01]  /*75a0*/  ISETP.GE.AND P2, PT, R8, RZ, PT ;  /* 0x000000ff0800720c */ /* 0x000fe20003f46270 */
[----:B------:R-:W-:Y:S01]  /*75b0*/  VIADD R8, R0, 0x179 ;  /* 0x0000017900087836 */ /* 0x000fe20000000000 */
[----:B------:R-:W-:Y:S01]  /*75c0*/  IABS R133, R6 ;  /* 0x0000000600857213 */ /* 0x000fe20000000000 */
[--C-:B------:R-:W-:Y:S01]  /*75d0*/  @!P0 IMAD.IADD R130, R130, 0x1, -R2.reuse ;  /* 0x0000000182828824 */ /* 0x100fe200078e0a02 */
[----:B------:R-:W-:Y:S01]  /*75e0*/  ISETP.GE.AND P0, PT, R11, RZ, PT ;  /* 0x000000ff0b00720c */ /* 0x000fe20003f06270 */
[--C-:B------:R-:W-:Y:S01]  /*75f0*/  @!P1 IMAD.IADD R128, R128, 0x1, -R2.reuse ;  /* 0x0000000180809824 */ /* 0x100fe200078e0a02 */
[----:B------:R-:W-:Y:S01]  /*7600*/  IABS R134, R8 ;  /* 0x0000000800867213 */ /* 0x000fe20000000000 */
[--C-:B------:R-:W-:Y:S01]  /*7610*/  @!P6 IMAD.IADD R131, R131, 0x1, -R2.reuse ;  /* 0x000000018383e824 */ /* 0x100fe200078e0a02 */
[----:B------:R-:W-:Y:S01]  /*7620*/  ISETP.GT.U32.AND P6, PT, R2, R130, PT ;  /* 0x000000820200720c */ /* 0x000fe20003fc4070 */
[----:B------:R-:W-:Y:S01]  /*7630*/  @!P5 IMAD.IADD R132, R132, 0x1, -R2 ;  /* 0x000000018484d824 */ /* 0x000fe200078e0a02 */
[----:B------:R-:W-:Y:S01]  /*7640*/  ISETP.GE.AND P1, PT, R10, RZ, PT ;  /* 0x000000ff0a00720c */ /* 0x000fe20003f26270 */
[----:B------:R-:W-:Y:S01]  /*7650*/  IMAD.HI.U32 R3, R9, R133, RZ ;  /* 0x0000008509037227 */ /* 0x000fe200078e00ff */
[----:B------:R-:W-:-:S03]  /*7660*/  ISETP.GT.U32.AND P5, PT, R2, R131, PT ;  /* 0x000000830200720c */ /* 0x000fc60003fa4070 */
[----:B------:R-:W-:Y:S01]  /*7670*/  @!P4 IMAD.MOV R128, RZ, RZ, -R128 ;  /* 0x000000ffff80c224 */ /* 0x000fe200078e0a80 */
        /* <DEDUP_REMOVED lines=24> */
[----:B------:R-:W-:Y:S01]  /*7800*/  @!P4 IMAD.IADD R134, R134, 0x1, -R2 ;  /* 0x000000018686c824 */ /* 0x000fe200078e0a02 */
[C---:B------:R-:W-:Y:S01]  /*7810*/  ISETP.GT.U32.AND P4, PT, R2.reuse, R133, PT ;  /* 0x000000850200720c */ /* 0x040fe20003f84070 */
[----:B------:R-:W-:Y:S01]  /*7820*/  IMAD.MOV R3, RZ, RZ, -R3 ;  /* 0x000000ffff037224 */ /* 0x000fe200078e0a03 */
[----:B------:R-:W-:Y:S01]  /*7830*/  IABS R138, R8 ;  /* 0x00000008008a7213 */ /* 0x000fe20000000000 */
[C---:B------:R-:W-:Y:S02]  /*7840*/  IMAD R136, R2.reuse, R7, R136 ;  /* 0x0000000702887224 */ /* 0x040fe400078e0288 */
[----:B------:R-:W-:Y:S01]  /*7850*/  @!P3 IMAD.MOV R129, RZ, RZ, -R129 ;  /* 0x000000ffff81b224 */ /* 0x000fe200078e0a81 */
[C---:B------:R-:W-:Y:S01]  /*7860*/  ISETP.GT.U32.AND P3, PT, R2.reuse, R134, PT ;  /* 0x000000860200720c */ /* 0x040fe20003f64070 */
[----:B------:R-:W-:-:S02]  /*7870*/  IMAD R135, R2, R3, R135 ;  /* 0x0000000302877224 */ /* 0x000fc400078e0287 */
        /* <DEDUP_REMOVED lines=10> */
[----:B------:R-:W-:Y:S01]  /*7920*/  ISETP.GT.U32.AND P2, PT, R2, R135, PT ;  /* 0x000000870200720c */ /* 0x000fe20003f44070 */
[----:B------:R-:W-:Y:S01]  /*7930*/  @!P3 IMAD.IADD R134, R134, 0x1, -R2 ;  /* 0x000000018686b824 */ /* 0x000fe200078e0a02 */
[----:B------:R-:W-:Y:S01]  /*7940*/  ISETP.GE.AND P3, PT, R6, RZ, PT ;  /* 0x000000ff0600720c */ /* 0x000fe20003f66270 */
[----:B------:R-:W-:-:S02]  /*7950*/  IMAD R138, R2, R7, R138 ;  /* 0x00000007028a7224 */ /* 0x000fc400078e028a */
[----:B------:R-:W-:Y:S01]  /*7960*/  @!P5 IMAD.MOV R133, RZ, RZ, -R133 ;  /* 0x000000ffff85d224 */ /* 0x000fe200078e0a85 */
[----:B------:R-:W-:Y:S01]  /*7970*/  ISETP.GT.U32.AND P5, PT, R2, R137, PT ;  /* 0x000000890200720c */ /* 0x000fe20003fa4070 */
[----:B------:R-:W-:Y:S02]  /*7980*/  @!P1 IMAD.IADD R136, R136, 0x1, -R2 ;  /* 0x0000000188889824 */ /* 0x000fe400078e0a02 */
[----:B------:R-:W-:Y:S01]  /*7990*/  @!P6 IMAD.MOV R134, RZ, RZ, -R134 ;  /* 0x000000ffff86e224 */ /* 0x000fe200078e0a86 */
[----:B------:R-:W-:Y:S01]  /*79a0*/  ISETP.GT.U32.AND P6, PT, R2, R138, PT ;  /* 0x0000008a0200720c */ /* 0x000fe20003fc4070 */
[----:B------:R-:W-:Y:S01]  /*79b0*/  VIADD R4, R0, 0x174 ;  /* 0x0000017400047836 */ /* 0x000fe20000000000 */
[----:B------:R-:W-:Y:S01]  /*79c0*/  ISETP.GT.U32.AND P1, PT, R2, R136, PT ;  /* 0x000000880200720c */ /* 0x000fe20003f24070 */
[----:B------:R-:W-:Y:S02]  /*79d0*/  @!P2 IMAD.IADD R135, R135, 0x1, -R2 ;  /* 0x000000018787a824 */ /* 0x000fe400078e0a02 */
[----:B------:R-:W-:Y:S01]  /*79e0*/  VIADD R6, R0, 0x173 ;  /* 0x0000017300067836 */ /* 0x000fe20000000000 */
[----:B------:R-:W-:Y:S01]  /*79f0*/  IABS R139, R4 ;  /* 0x00000004008b7213 */ /* 0x000fe20000000000 */
[----:B------:R-:W-:Y:S01]  /*7a00*/  @!P0 IMAD.MOV R132, RZ, RZ, -R132 ;  /* 0x000000ffff848224 */ /* 0x000fe200078e0a84 */
[----:B------:R-:W-:Y:S01]  /*7a10*/  ISETP.GT.U32.AND P2, PT, R2, R135, PT ;  /* 0x000000870200720c */ /* 0x000fe20003f44070 */
[----:B------:R-:W-:Y:S01]  /*7a20*/  @!P5 IMAD.IADD R137, R137, 0x1, -R2 ;  /* 0x000000018989d824 */ /* 0x000fe200078e0a02 */
[----:B------:R-:W-:Y:S01]  /*7a30*/  IABS R140, R6 ;  /* 0x00000006008c7213 */ /* 0x000fe20000000000 */
[----:B------:R-:W-:Y:S01]  /*7a40*/  IMAD.HI.U32 R3, R9, R139, RZ ;  /* 0x0000008b09037227 */ /* 0x000fe200078e00ff */
[----:B------:R-:W-:-:S02]  /*7a50*/  ISETP.GE.AND P0, PT, R10, RZ, PT ;  /* 0x000000ff0a00720c */ /* 0x000fc40003f06270 */
[----:B------:R-:W-:Y:S01]  /*7a60*/  ISETP.GT.U32.AND P5, PT, R2, R137, PT ;  /* 0x000000890200720c */ /* 0x000fe20003fa4070 */
[--C-:B------:R-:W-:Y:S02]  /*7a70*/  @!P6 IMAD.IADD R138, R138, 0x1, -R2.reuse ;  /* 0x000000018a8ae824 */ /* 0x100fe400078e0a02 */
[----:B------:R-:W-:Y:S01]  /*7a80*/  @!P1 IMAD.IADD R136, R136, 0x1, -R2 ;  /* 0x0000000188889824 */ /* 0x000fe200078e0a02 */
[----:B------:R-:W-:Y:S01]  /*7a90*/  ISETP.GE.AND P1, PT, R4, RZ, PT ;  /* 0x000000ff0400720c */ /* 0x000fe20003f26270 */
[----:B------:R-:W-:Y:S01]  /*7aa0*/  IMAD.HI.U32 R4, R9, R140, RZ ;  /* 0x0000008c09047227 */ /* 0x000fe200078e00ff */
[----:B------:R-:W-:-:S03]  /*7ab0*/  ISETP.GT.U32.AND P6, PT, R2, R138, PT ;  /* 0x0000008a0200720c */ /* 0x000fc60003fc4070 */
[----:B------:R-:W-:Y:S02]  /*7ac0*/  IMAD.MOV R3, RZ, RZ, -R3 ;  /* 0x000000ffff037224 */ /* 0x000fe400078e0a03 */
[----:B------:R-:W-:Y:S02]  /*7ad0*/  IMAD.MOV R7, RZ, RZ, -R4 ;  /* 0x000000ffff077224 */ /* 0x000fe400078e0a04 */
[----:B------:R-:W-:Y:S02]  /*7ae0*/  IMAD R139, R2, R3, R139 ;  /* 0x00000003028b7224 */ /* 0x000fe400078e028b */
[----:B------:R-:W-:Y:S01]  /*7af0*/  @!P2 IMAD.IADD R135, R135, 0x1, -R2 ;  /* 0x000000018787a824 */ /* 0x000fe200078e0a02 */
[----:B------:R-:W-:Y:S01]  /*7b00*/  ISETP.GE.AND P2, PT, R8, RZ, PT ;  /* 0x000000ff0800720c */ /* 0x000fe20003f46270 */
[C---:B------:R-:W-:Y:S02]  /*7b10*/  IMAD R140, R2.reuse, R7, R140 ;  /* 0x00000007028c7224 */ /* 0x040fe400078e028c */
        /* <DEDUP_REMOVED lines=8> */
[----:B------:R-:W-:Y:S01]  /*7ba0*/  ISETP.GE.AND P0, PT, R6, RZ, PT ;  /* 0x000000ff0600720c */ /* 0x000fe20003f06270 */
        /* <DEDUP_REMOVED lines=9> */
[----:B------:R-:W-:-:S03]  /*7c40*/  IMAD.HI.U32 R3, R9, R142, RZ ;  /* 0x0000008e09037227 */ /* 0x000fc600078e00ff */
[C---:B------:R-:W-:Y:S01]  /*7c50*/  ISETP.GT.U32.AND P5, PT, R2.reuse, R141, PT ;  /* 0x0000008d0200720c */ /* 0x040fe20003fa4070 */
[----:B------:R-:W-:Y:S02]  /*7c60*/  IMAD.MOV R3, RZ, RZ, -R3 ;  /* 0x000000ffff037224 */ /* 0x000fe400078e0a03 */
[----:B------:R-:W-:Y:S01]  /*7c70*/  @!P3 IMAD.MOV R137, RZ, RZ, -R137 ;  /* 0x000000ffff89b224 */ /* 0x000fe200078e0a89 */
[C---:B------:R-:W-:Y:S01]  /*7c80*/  ISETP.GT.U32.AND P3, PT, R2.reuse, R140, PT ;  /* 0x0000008c0200720c */ /* 0x040fe20003f64070 */
[C---:B------:R-:W-:Y:S02]  /*7c90*/  IMAD R142, R2.reuse, R3, R142 ;  /* 0x00000003028e7224 */ /* 0x040fe400078e028e */
[----:B------:R-:W-:Y:S02]  /*7ca0*/  @!P6 IMAD.IADD R139, R139, 0x1, -R2 ;  /* 0x000000018b8be824 */ /* 0x000fe400078e0a02 */
[----:B------:R-:W-:Y:S01]  /*7cb0*/  IMAD.HI.U32 R3, R9, R144, RZ ;  /* 0x0000009009037227 */ /* 0x000fe200078e00ff */
[----:B------:R-:W-:-:S03]  /*7cc0*/  ISETP.GT.U32.AND P6, PT, R2, R142, PT ;  /* 0x0000008e0200720c */ /* 0x000fc60003fc4070 */
[----:B------:R-:W-:Y:S02]  /*7cd0*/  IMAD.MOV R3, RZ, RZ, -R3 ;  /* 0x000000ffff037224 */ /* 0x000fe400078e0a03 */
[----:B------:R-:W-:Y:S02]  /*7ce0*/  VIADD R7, R0, 0x170 ;  /* 0x0000017000077836 */ /* 0x000fe40000000000 */
[----:B------:R-:W-:Y:S02]  /*7cf0*/  IMAD R144, R2, R3, R144 ;  /* 0x0000000302907224 */ /* 0x000fe400078e0290 */
[----:B------:R-:W-:Y:S01]  /*7d00*/  VIADD R11, R0, 0x16e ;  /* 0x0000016e000b7836 */ /* 0x000fe20000000000 */
[----:B------:R-:W-:Y:S01]  /*7d10*/  IABS R143, R7 ;  /* 0x00000007008f7213 */ /* 0x000fe20000000000 */
[----:B------:R-:W-:Y:S01]  /*7d20*/  @!P4 IMAD.MOV R136, RZ, RZ, -R136 ;  /* 0x000000ffff88c224 */ /* 0x000fe200078e0a88 */
[----:B------:R-:W-:Y:S01]  /*7d30*/  ISETP.GE.AND P4, PT, R8, RZ, PT ;  /* 0x000000ff0800720c */ /* 0x000fe20003f86270 */
[----:B------:R-:W-:Y:S01]  /*7d40*/  @!P6 IMAD.IADD R142, R142, 0x1, -R2 ;  /* 0x000000018e8ee824 */ /* 0x000fe200078e0a02 */
[----:B------:R-:W-:Y:S01]  /*7d50*/  ISETP.GT.U32.AND P6, PT, R2, R144, PT ;  /* 0x000000900200720c */ /* 0x000fe20003fc4070 */
[----:B------:R-:W-:Y:S01]  /*7d60*/  IMAD.HI.U32 R4, R9, R143, RZ ;  /* 0x0000008f09047227 */ /* 0x000fe200078e00ff */
[----:B------:R-:W-:-:S03]  /*7d70*/  IABS R145, R11 ;  /* 0x0000000b00917213 */ /* 0x000fc60000000000 */
[----:B------:R-:W-:Y:S01]  /*7d80*/  @!P3 IMAD.IADD R140, R140, 0x1, -R2 ;  /* 0x000000018c8cb824 */ /* 0x000fe200078e0a02 */
[----:B------:R-:W-:Y:S01]  /*7d90*/  ISETP.GE.AND P3, PT, R7, RZ, PT ;  /* 0x000000ff0700720c */ /* 0x000fe20003f66270 */
[----:B------:R-:W-:Y:S02]  /*7da0*/  VIADD R8, R0, 0x16d ;  /* 0x0000016d00087836 */ /* 0x000fe40000000000 */
[----:B------:R-:W-:Y:S02]  /*7db0*/  IMAD.MOV R4, RZ, RZ, -R4 ;  /* 0x000000ffff047224 */ /* 0x000fe400078e0a04 */
[----:B------:R-:W-:Y:S01]  /*7dc0*/  @!P0 IMAD.MOV R140, RZ, RZ, -R140 ;  /* 0x000000ffff8c8224 */ /* 0x000fe200078e0a8c */
[----:B------:R-:W-:Y:S01]  /*7dd0*/  IABS R146, R8 ;  /* 0x0000000800927213 */ /* 0x000fe20000000000 */
[----:B------:R-:W-:Y:S01]  /*7de0*/  @!P6 IMAD.IADD R144, R144, 0x1, -R2 ;  /* 0x000000019090e824 */ /* 0x000fe200078e0a02 */
[C---:B------:R-:W-:Y:S01]  /*7df0*/  ISETP.GT.U32.AND P0, PT, R2.reuse, R142, PT ;  /* 0x0000008e0200720c */ /* 0x040fe20003f04070 */
[----:B------:R-:W-:-:S02]  /*7e00*/  IMAD R143, R2, R4, R143 ;  /* 0x00000004028f7224 */ /* 0x000fc400078e028f */
[----:B------:R-:W-:Y:S01]  /*7e10*/  IMAD.HI.U32 R4, R9, R145, RZ ;  /* 0x0000009109047227 */ /* 0x000fe200078e00ff */
[----:B------:R-:W-:-:S03]  /*7e20*/  ISETP.GT.U32.AND P6, PT, R2, R144, PT ;  /* 0x000000900200720c */ /* 0x000fc60003fc4070 */
[----:B------:R-:W-:Y:S02]  /*7e30*/  @!P5 IMAD.IADD R141, R141, 0x1, -R2 ;  /* 0x000000018d8dd824 */ /* 0x000fe400078e0a02 */
[----:B------:R-:W-:Y:S02]  /*7e40*/  IMAD.MOV R4, RZ, RZ, -R4 ;  /* 0x000000ffff047224 */ /* 0x000fe400078e0a04 */
[----:B------:R-:W-:Y:S01]  /*7e50*/  IMAD.HI.U32 R3, R9, R146, RZ ;  /* 0x0000009209037227 */ /* 0x000fe200078e00ff */
[----:B------:R-:W-:-:S03]  /*7e60*/  ISETP.GT.U32.AND P5, PT, R2, R141, PT ;  /* 0x0000008d0200720c */ /* 0x000fc60003fa4070 */
[----:B------:R-:W-:Y:S02]  /*7e70*/  IMAD R145, R2, R4, R145 ;  /* 0x0000000402917224 */ /* 0x000fe400078e0291 */
[----:B------:R-:W-:Y:S02]  /*7e80*/  IMAD.MOV R3, RZ, RZ, -R3 ;  /* 0x000000ffff037224 */ /* 0x000fe400078e0a03 */
[----:B------:R-:W-:Y:S01]  /*7e90*/  @!P0 IMAD.IADD R142, R142, 0x1, -R2 ;  /* 0x000000018e8e8824 */ /* 0x000fe200078e0a02 */
[C---:B------:R-:W-:Y:S01]  /*7ea0*/  ISETP.GT.U32.AND P0, PT, R2.reuse, R145, PT ;  /* 0x000000910200720c */ /* 0x040fe20003f04070 */
[C---:B------:R-:W-:Y:S02]  /*7eb0*/  IMAD R146, R2.reuse, R3, R146 ;  /* 0x0000000302927224 */ /* 0x040fe400078e0292 */
[----:B------:R-:W-:Y:S01]  /*7ec0*/  @!P1 IMAD.MOV R139, RZ, RZ, -R139 ;  /* 0x000000ffff8b9224 */ /* 0x000fe200078e0a8b */
[----:B------:R-:W-:Y:S01]  /*7ed0*/  ISETP.GT.U32.AND P1, PT, R2, R143, PT ;  /* 0x0000008f0200720c */ /* 0x000fe20003f24070 */
[--C-:B------:R-:W-:Y:S01]  /*7ee0*/  @!P6 IMAD.IADD R144, R144, 0x1, -R2.reuse ;  /* 0x000000019090e824 */ /* 0x100fe200078e0a02 */
[----:B------:R-:W-:Y:S01]  /*7ef0*/  ISETP.GT.U32.AND P6, PT, R2, R146, PT ;  /* 0x000000920200720c */ /* 0x000fe20003fc4070 */
[----:B------:R-:W-:Y:S01]  /*7f00*/  @!P5 IMAD.IADD R141, R141, 0x1, -R2 ;  /* 0x000000018d8dd824 */ /* 0x000fe200078e0a02 */
[----:B------:R-:W-:Y:S01]  /*7f10*/  ISETP.GE.AND P5, PT, R10, RZ, PT ;  /* 0x000000ff0a00720c */ /* 0x000fe20003fa6270 */
[----:B------:R-:W-:-:S02]  /*7f20*/  VIADD R10, R0, 0x16c ;  /* 0x0000016c000a7836 */ /* 0x000fc40000000000 */
[----:B------:R-:W-:Y:S01]  /*7f30*/  @!P2 IMAD.MOV R138, RZ, RZ, -R138 ;  /* 0x000000ffff8aa224 */ /* 0x000fe200078e0a8a */
[----:B------:R-:W-:Y:S01]  /*7f40*/  ISETP.GE.AND P2, PT, R6, RZ, PT ;  /* 0x000000ff0600720c */ /* 0x000fe20003f46270 */
[----:B------:R-:W-:Y:S01]  /*7f50*/  @!P0 IMAD.IADD R145, R145, 0x1, -R2 ;  /* 0x0000000191918824 */ /* 0x000fe200078e0a02 */
[----:B------:R-:W-:Y:S01]  /*7f60*/  IABS R147, R10 ;  /* 0x0000000a00937213 */ /* 0x000fe20000000000 */
[----:B------:R-:W-:Y:S01]  /*7f70*/  IMAD.HI.U32 R6, R9, R149, RZ ;  /* 0x0000009509067227 */ /* 0x000fe200078e00ff */
[----:B------:R-:W-:-:S03]  /*7f80*/  ISETP.GE.AND P0, PT, R8, RZ, PT ;  /* 0x000000ff0800720c */ /* 0x000fc60003f06270 */
[--C-:B------:R-:W-:Y:S02]  /*7f90*/  @!P1 IMAD.IADD R143, R143, 0x1, -R2.reuse ;  /* 0x000000018f8f9824 */ /* 0x100fe400078e0a02 */
[----:B------:R-:W-:Y:S01]  /*7fa0*/  @!P6 IMAD.IADD R146, R146, 0x1, -R2 ;  /* 0x000000019292e824 */ /* 0x000fe200078e0a02 */
[C---:B------:R-:W-:Y:S01]  /*7fb0*/  ISETP.GT.U32.AND P6, PT, R2.reuse, R145, PT ;  /* 0x000000910200720c */ /* 0x040fe20003fc4070 */
[----:B------:R-:W-:Y:S01]  /*7fc0*/  IMAD.HI.U32 R3, R9, R147, RZ ;  /* 0x0000009309037227 */ /* 0x000fe200078e00ff */
[----:B------:R-:W-:-:S03]  /*7fd0*/  ISETP.GT.U32.AND P1, PT, R2, R143, PT ;  /* 0x0000008f0200720c */ /* 0x000fc60003f24070 */
[----:B------:R-:W-:Y:S02]  /*7fe0*/  IMAD.MOV R6, RZ, RZ, -R6 ;  /* 0x000000ffff067224 */ /* 0x000fe400078e0a06 */
[----:B------:R-:W-:-:S04]  /*7ff0*/  IMAD.HI.U32 R4, R9, R148, RZ ;  /* 0x0000009409047227 */ /* 0x000fc800078e00ff */
[----:B------:R-:W-:Y:S02]  /*8000*/  IMAD.MOV R3, RZ, RZ, -R3 ;  /* 0x000000ffff037224 */ /* 0x000fe400078e0a03 */
[C---:B------:R-:W-:Y:S02]  /*8010*/  IMAD R149, R2.reuse, R6, R149 ;  /* 0x0000000602957224 */ /* 0x040fe400078e0295 */
[----:B------:R-:W-:Y:S02]  /*8020*/  IMAD.MOV R7, RZ, RZ, -R4 ;  /* 0x000000ffff077224 */ /* 0x000fe400078e0a04 */
[----:B------:R-:W-:Y:S02]  /*8030*/  IMAD R147, R2, R3, R147 ;  /* 0x0000000302937224 */ /* 0x000fe400078e0293 */
[----:B------:R-:W-:Y:S02]  /*8040*/  VIADD R4, R0, 0x169 ;  /* 0x0000016900047836 */ /* 0x000fe40000000000 */
[--C-:B------:R-:W-:Y:S01]  /*8050*/  @!P6 IMAD.IADD R145, R145, 0x1, -R2.reuse ;  /* 0x000000019191e824 */ /* 0x100fe200078e0a02 */
[C---:B------:R-:W-:Y:S01]  /*8060*/  ISETP.GT.U32.AND P6, PT, R2.reuse, R149, PT ;  /* 0x000000950200720c */ /* 0x040fe20003fc4070 */
[----:B------:R-:W-:Y:S01]  /*8070*/  @!P1 IMAD.IADD R143, R143, 0x1, -R2 ;  /* 0x000000018f8f9824 */ /* 0x000fe200078e0a02 */
[----:B------:R-:W-:Y:S01]  /*8080*/  IABS R150, R4 ;  /* 0x0000000400967213 */ /* 0x000fe20000000000 */
[C---:B------:R-:W-:Y:S01]  /*8090*/  IMAD R148, R2.reuse, R7, R148 ;  /* 0x0000000702947224 */ /* 0x040fe200078e0294 */
[----:B------:R-:W-:Y:S01]  /*80a0*/  ISETP.GE.AND P1, PT, R11, RZ, PT ;  /* 0x000000ff0b00720c */ /* 0x000fe20003f26270 */
[----:B------:R-:W-:Y:S01]  /*80b0*/  @!P4 IMAD.MOV R141, RZ, RZ, -R141 ;  /* 0x000000ffff8dc224 */ /* 0x000fe200078e0a8d */
[C---:B------:R-:W-:Y:S01]  /*80c0*/  ISETP.GT.U32.AND P4, PT, R2.reuse, R147, PT ;  /* 0x000000930200720c */ /* 0x040fe20003f84070 */
[----:B------:R-:W-:Y:S01]  /*80d0*/  @!P2 IMAD.MOV R142, RZ, RZ, -R142 ;  /* 0x000000ffff8ea224 */ /* 0x000fe200078e0a8e */
[C---:B------:R-:W-:Y:S01]  /*80e0*/  ISETP.GT.U32.AND P2, PT, R2.reuse, R146, PT ;  /* 0x000000920200720c */ /* 0x040fe20003f44070 */
[----:B------:R-:W-:Y:S01]  /*80f0*/  @!P3 IMAD.MOV R143, RZ, RZ, -R143 ;  /* 0x000000ffff8fb224 */ /* 0x000fe200078e0a8f */
[----:B------:R-:W-:Y:S01]  /*8100*/  ISETP.GT.U32.AND P3, PT, R2, R148, PT ;  /* 0x000000940200720c */ /* 0x000fe20003f64070 */
[----:B------:R-:W-:-:S04]  /*8110*/  IMAD.HI.U32 R3, R9, R150, RZ ;  /* 0x0000009609037227 */ /* 0x000fc800078e00ff */
[----:B------:R-:W-:Y:S02]  /*8120*/  IMAD.MOV R7, RZ, RZ, -R3 ;  /* 0x000000ffff077224 */ /* 0x000fe400078e0a03 */
[--C-:B------:R-:W-:Y:S02]  /*8130*/  @!P6 IMAD.IADD R149, R149, 0x1, -R2.reuse ;  /* 0x000000019595e824 */ /* 0x100fe400078e0a02 */
[----:B------:R-:W-:Y:S02]  /*8140*/  VIADD R6, R0, 0x168 ;  /* 0x0000016800067836 */ /* 0x000fe40000000000 */
[--C-:B------:R-:W-:Y:S01]  /*8150*/  @!P2 IMAD.IADD R146, R146, 0x1, -R2.reuse ;  /* 0x000000019292a824 */ /* 0x100fe200078e0a02 */
[----:B------:R-:W-:Y:S01]  /*8160*/  ISETP.GE.AND P2, PT, R152, RZ, PT ;  /* 0x000000ff9800720c */ /* 0x000fe20003f46270 */
[----:B------:R-:W-:Y:S01]  /*8170*/  @!P4 IMAD.IADD R147, R147, 0x1, -R2 ;  /* 0x000000019393c824 */ /* 0x000fe200078e0a02 */
[----:B------:R-:W-:Y:S01]  /*8180*/  IABS R151, R6 ;  /* 0x0000000600977213 */ /* 0x000fe20000000000 */
[C---:B------:R-:W-:Y:S01]  /*8190*/  IMAD R150, R2.reuse, R7, R150 ;  /* 0x0000000702967224 */ /* 0x040fe200078e0296 */
[----:B------:R-:W-:Y:S01]  /*81a0*/  ISETP.GE.AND P4, PT, R153, RZ, PT ;  /* 0x000000ff9900720c */ /* 0x000fe20003f86270 */
[----:B------:R-:W-:Y:S01]  /*81b0*/  @!P1 IMAD.MOV R145, RZ, RZ, -R145 ;  /* 0x000000ffff919224 */ /* 0x000fe200078e0a91 */
[----:B------:R-:W-:Y:S01]  /*81c0*/  ISETP.GT.U32.AND P1, PT, R2, R149, PT ;  /* 0x000000950200720c */ /* 0x000fe20003f24070 */
[----:B------:R-:W-:Y:S01]  /*81d0*/  @!P3 IMAD.IADD R148, R148, 0x1, -R2 ;  /* 0x000000019494b824 */ /* 0x000fe200078e0a02 */
[C---:B------:R-:W-:Y:S01]  /*81e0*/  ISETP.GT.U32.AND P3, PT, R2.reuse, R147, PT ;  /* 0x000000930200720c */ /* 0x040fe20003f64070 */
[----:B------:R-:W-:Y:S01]  /*81f0*/  @!P0 IMAD.MOV R146, RZ, RZ, -R146 ;  /* 0x000000ffff928224 */ /* 0x000fe200078e0a92 */
[----:B------:R-:W-:Y:S01]  /*8200*/  ISETP.GT.U32.AND P0, PT, R2, R150, PT ;  /* 0x000000960200720c */ /* 0x000fe20003f04070 */
[----:B------:R-:W-:Y:S01]  /*8210*/  @!P5 IMAD.MOV R144, RZ, RZ, -R144 ;  /* 0x000000ffff90d224 */ /* 0x000fe200078e0a90 */
[----:B------:R-:W-:Y:S01]  /*8220*/  ISETP.GE.AND P5, PT, R10, RZ, PT ;  /* 0x000000ff0a00720c */ /* 0x000fe20003fa6270 */
[----:B------:R-:W-:Y:S01]  /*8230*/  VIADD R7, R0, 0x167 ;  /* 0x0000016700077836 */ /* 0x000fe20000000000 */
[----:B------:R-:W-:Y:S01]  /*8240*/  ISETP.GT.U32.AND P6, PT, R2, R148, PT ;  /* 0x000000940200720c */ /* 0x000fe20003fc4070 */
[----:B------:R-:W-:-:S03]  /*8250*/  IMAD.HI.U32 R3, R9, R151, RZ ;  /* 0x0000009709037227 */ /* 0x000fc600078e00ff */
[----:B------:R-:W-:Y:S01]  /*8260*/  IABS R152, R7 ;  /* 0x0000000700987213 */ /* 0x000fe20000000000 */
[----:B------:R-:W-:Y:S02]  /*8270*/  IMAD.MOV R3, RZ, RZ, -R3 ;  /* 0x000000ffff037224 */ /* 0x000fe400078e0a03 */
[--C-:B------:R-:W-:Y:S01]  /*8280*/  @!P1 IMAD.IADD R149, R149, 0x1, -R2.reuse ;  /* 0x0000000195959824 */ /* 0x100fe200078e0a02 */
[----:B------:R-:W-:Y:S01]  /*8290*/  ISETP.GE.AND P1, PT, R6, RZ, PT ;  /* 0x000000ff0600720c */ /* 0x000fe20003f26270 */
[----:B------:R-:W-:Y:S02]  /*82a0*/  IMAD R151, R2, R3, R151 ;  /* 0x0000000302977224 */ /* 0x000fe400078e0297 */
[----:B------:R-:W-:Y:S01]  /*82b0*/  @!P3 IMAD.IADD R147, R147, 0x1, -R2 ;  /* 0x000000019393b824 */ /* 0x000fe200078e0a02 */
[----:B------:R-:W-:Y:S01]  /*82c0*/  ISETP.GE.AND P3, PT, R4, RZ, PT ;  /* 0x000000ff0400720c */ /* 0x000fe20003f66270 */
[----:B------:R-:W-:Y:S02]  /*82d0*/  VIADD R6, R0, 0x165 ;  /* 0x0000016500067836 */ /* 0x000fe40000000000 */
[----:B------:R-:W-:-:S03]  /*82e0*/  IMAD.HI.U32 R3, R9, R152, RZ ;  /* 0x0000009809037227 */ /* 0x000fc600078e00ff */
[----:B------:R-:W-:Y:S01]  /*82f0*/  IABS R154, R6 ;  /* 0x00000006009a7213 */ /* 0x000fe20000000000 */
[--C-:B------:R-:W-:Y:S01]  /*8300*/  @!P0 IMAD.IADD R150, R150, 0x1, -R2.reuse ;  /* 0x0000000196968824 */ /* 0x100fe200078e0a02 */
[----:B------:R-:W-:Y:S01]  /*8310*/  ISETP.GE.AND P0, PT, R7, RZ, PT ;  /* 0x000000ff0700720c */ /* 0x000fe20003f06270 */
[----:B------:R-:W-:Y:S01]  /*8320*/  @!P6 IMAD.IADD R148, R148, 0x1, -R2 ;  /* 0x000000019494e824 */ /* 0x000fe200078e0a02 */
[C---:B------:R-:W-:Y:S01]  /*8330*/  ISETP.GT.U32.AND P6, PT, R2.reuse, R151, PT ;  /* 0x000000970200720c */ /* 0x040fe20003fc4070 */
[----:B------:R-:W-:Y:S02]  /*8340*/  IMAD.MOV R3, RZ, RZ, -R3 ;  /* 0x000000ffff037224 */ /* 0x000fe400078e0a03 */
[----:B------:R-:W-:Y:S01]  /*8350*/  @!P5 IMAD.MOV R147, RZ, RZ, -R147 ;  /* 0x000000ffff93d224 */ /* 0x000fe200078e0a93 */
[C---:B------:R-:W-:Y:S01]  /*8360*/  ISETP.GT.U32.AND P5, PT, R2.reuse, R150, PT ;  /* 0x000000960200720c */ /* 0x040fe20003fa4070 */
[----:B------:R-:W-:Y:S02]  /*8370*/  IMAD R152, R2, R3, R152 ;  /* 0x0000000302987224 */ /* 0x000fe400078e0298 */
[----:B------:R-:W-:-:S04]  /*8380*/  IMAD.HI.U32 R3, R9, R154, RZ ;  /* 0x0000009a09037227 */ /* 0x000fc800078e00ff */
[----:B------:R-:W-:Y:S01]  /*8390*/  @!P2 IMAD.MOV R148, RZ, RZ, -R148 ;  /* 0x000000ffff94a224 */ /* 0x000fe200078e0a94 */
[----:B------:R-:W-:Y:S01]  /*83a0*/  ISETP.GT.U32.AND P2, PT, R2, R152, PT ;  /* 0x000000980200720c */ /* 0x000fe20003f44070 */
[----:B------:R-:W-:Y:S02]  /*83b0*/  VIADD R8, R0, 0x166 ;  /* 0x0000016600087836 */ /* 0x000fe40000000000 */
[----:B------:R-:W-:Y:S02]  /*83c0*/  IMAD.MOV R3, RZ, RZ, -R3 ;  /* 0x000000ffff037224 */ /* 0x000fe400078e0a03 */
[--C-:B------:R-:W-:Y:S01]  /*83d0*/  @!P6 IMAD.IADD R151, R151, 0x1, -R2.reuse ;  /* 0x000000019797e824 */ /* 0x100fe200078e0a02 */
[----:B------:R-:W-:Y:S01]  /*83e0*/  IABS R153, R8 ;  /* 0x0000000800997213 */ /* 0x000fe20000000000 */
[----:B------:R-:W-:Y:S02]  /*83f0*/  @!P5 IMAD.IADD R150, R150, 0x1, -R2 ;  /* 0x000000019696d824 */ /* 0x000fe400078e0a02 */
[C---:B------:R-:W-:Y:S01]  /*8400*/  IMAD R154, R2.reuse, R3, R154 ;  /* 0x00000003029a7224 */ /* 0x040fe200078e029a */
[----:B------:R-:W-:Y:S01]  /*8410*/  ISETP.GT.U32.AND P6, PT, R2, R151, PT ;  /* 0x000000970200720c */ /* 0x000fe20003fc4070 */
[----:B------:R-:W-:-:S02]  /*8420*/  @!P3 IMAD.MOV R150, RZ, RZ, -R150 ;  /* 0x000000ffff96b224 */ /* 0x000fc400078e0a96 */
[----:B------:R-:W-:Y:S01]  /*8430*/  IMAD.HI.U32 R4, R9, R153, RZ ;  /* 0x0000009909047227 */ /* 0x000fe200078e00ff */
[----:B------:R-:W-:-:S03]  /*8440*/  ISETP.GT.U32.AND P3, PT, R2, R154, PT ;  /* 0x0000009a0200720c */ /* 0x000fc60003f64070 */
[----:B------:R-:W-:Y:S02]  /*8450*/  @!P2 IMAD.IADD R152, R152, 0x1, -R2 ;  /* 0x000000019898a824 */ /* 0x000fe400078e0a02 */
[----:B------:R-:W-:Y:S02]  /*8460*/  IMAD.MOV R4, RZ, RZ, -R4 ;  /* 0x000000ffff047224 */ /* 0x000fe400078e0a04 */
[----:B------:R-:W-:Y:S01]  /*8470*/  VIADD R7, R0, 0x163 ;  /* 0x0000016300077836 */ /* 0x000fe20000000000 */
[C---:B------:R-:W-:Y:S01]  /*8480*/  ISETP.GT.U32.AND P2, PT, R2.reuse, R152, PT ;  /* 0x000000980200720c */ /* 0x040fe20003f44070 */
[----:B------:R-:W-:Y:S02]  /*8490*/  IMAD R153, R2, R4, R153 ;  /* 0x0000000402997224 */ /* 0x000fe400078e0299 */
[--C-:B------:R-:W-:Y:S01]  /*84a0*/  @!P6 IMAD.IADD R151, R151, 0x1, -R2.reuse ;  /* 0x000000019797e824 */ /* 0x100fe200078e0a02 */
[----:B------:R-:W-:Y:S01]  /*84b0*/  IABS R156, R7 ;  /* 0x00000007009c7213 */ /* 0x000fe20000000000 */
[----:B------:R-:W-:Y:S01]  /*84c0*/  VIADD R4, R0, 0x164 ;  /* 0x0000016400047836 */ /* 0x000fe20000000000 */
[----:B------:R-:W-:Y:S01]  /*84d0*/  ISETP.GT.U32.AND P5, PT, R2, R153, PT ;  /* 0x000000990200720c */ /* 0x000fe20003fa4070 */
[----:B------:R-:W-:Y:S01]  /*84e0*/  @!P3 IMAD.IADD R154, R154, 0x1, -R2 ;  /* 0x000000019a9ab824 */ /* 0x000fe200078e0a02 */
[----:B------:R-:W-:Y:S01]  /*84f0*/  ISETP.GE.AND P6, PT, R6, RZ, PT ;  /* 0x000000ff0600720c */ /* 0x000fe20003fc6270 */
[----:B------:R-:W-:Y:S01]  /*8500*/  @!P1 IMAD.MOV R151, RZ, RZ, -R151 ;  /* 0x000000ffff979224 */ /* 0x000fe200078e0a97 */
[----:B------:R-:W-:Y:S01]  /*8510*/  IABS R155, R4 ;  /* 0x00000004009b7213 */ /* 0x000fe20000000000 */
[----:B------:R-:W-:Y:S01]  /*8520*/  @!P4 IMAD.MOV R149, RZ, RZ, -R149 ;  /* 0x000000ffff95c224 */ /* 0x000fe200078e0a95 */
[----:B------:R-:W-:Y:S01]  /*8530*/  ISETP.GE.AND P1, PT, R4, RZ, PT ;  /* 0x000000ff0400720c */ /* 0x000fe20003f26270 */
[----:B------:R-:W-:Y:S01]  /*8540*/  IMAD.HI.U32 R4, R9, R156, RZ ;  /* 0x0000009c09047227 */ /* 0x000fe200078e00ff */
[----:B------:R-:W-:-:S02]  /*8550*/  ISETP.GT.U32.AND P3, PT, R2, R154, PT ;  /* 0x0000009a0200720c */ /* 0x000fc40003f64070 */
[----:B------:R-:W-:Y:S01]  /*8560*/  ISETP.GE.AND P4, PT, R8, RZ, PT ;  /* 0x000000ff0800720c */ /* 0x000fe20003f86270 */
[----:B------:R-:W-:Y:S01]  /*8570*/  @!P2 IMAD.IADD R152, R152, 0x1, -R2 ;  /* 0x000000019898a824 */ /* 0x000fe200078e0a02 */
[----:B------:R-:W-:Y:S01]  /*8580*/  ISETP.GE.AND P2, PT, R7, RZ, PT ;  /* 0x000000ff0700720c */ /* 0x000fe20003f46270 */
[----:B------:R-:W-:Y:S02]  /*8590*/  IMAD.MOV R7, RZ, RZ, -R4 ;  /* 0x000000ffff077224 */ /* 0x000fe400078e0a04 */
[----:B------:R-:W-:Y:S02]  /*85a0*/  @!P5 IMAD.IADD R153, R153, 0x1, -R2 ;  /* 0x000000019999d824 */ /* 0x000fe400078e0a02 */
[----:B------:R-:W-:Y:S02]  /*85b0*/  IMAD R156, R2, R7, R156 ;  /* 0x00000007029c7224 */ /* 0x000fe400078e029c */
[----:B------:R-:W-:Y:S01]  /*85c0*/  VIADD R8, R0, 0x162 ;  /* 0x0000016200087836 */ /* 0x000fe20000000000 */
[----:B------:R-:W-:Y:S01]  /*85d0*/  ISETP.GT.U32.AND P5, PT, R2, R153, PT ;  /* 0x000000990200720c */ /* 0x000fe20003fa4070 */
[----:B------:R-:W-:Y:S01]  /*85e0*/  @!P3 IMAD.IADD R154, R154, 0x1, -R2 ;  /* 0x000000019a9ab824 */ /* 0x000fe200078e0a02 */
[----:B------:R-:W-:Y:S01]  /*85f0*/  ISETP.GT.U32.AND P3, PT, R2, R156, PT ;  /* 0x0000009c0200720c */ /* 0x000fe20003f64070 */
[----:B------:R-:W-:Y:S01]  /*8600*/  IMAD.HI.U32 R3, R9, R155, RZ ;  /* 0x0000009b09037227 */ /* 0x000fe200078e00ff */
[----:B------:R-:W-:-:S03]  /*8610*/  IABS R157, R8 ;  /* 0x00000008009d7213 */ /* 0x000fc60000000000 */
[----:B------:R-:W-:Y:S02]  /*8620*/  IMAD.MOV R3, RZ, RZ, -R3 ;  /* 0x000000ffff037224 */ /* 0x000fe400078e0a03 */
[----:B------:R-:W-:-:S04]  /*8630*/  IMAD.HI.U32 R6, R9, R157, RZ ;  /* 0x0000009d09067227 */ /* 0x000fc800078e00ff */
[----:B------:R-:W-:Y:S02]  /*8640*/  IMAD R155, R2, R3, R155 ;  /* 0x00000003029b7224 */ /* 0x000fe400078e029b */
[----:B------:R-:W-:Y:S02]  /*8650*/  VIADD R3, R0, 0x161 ;  /* 0x0000016100037836 */ /* 0x000fe40000000000 */
[----:B------:R-:W-:Y:S01]  /*8660*/  @!P0 IMAD.MOV R152, RZ, RZ, -R152 ;  /* 0x000000ffff988224 */ /* 0x000fe200078e0a98 */
[----:B------:R-:W-:Y:S01]  /*8670*/  ISETP.GT.U32.AND P0, PT, R2, R155, PT ;  /* 0x0000009b0200720c */ /* 0x000fe20003f04070 */
[----:B------:R-:W-:Y:S01]  /*8680*/  IMAD.MOV R6, RZ, RZ, -R6 ;  /* 0x000000ffff067224 */ /* 0x000fe200078e0a06 */
[----:B------:R-:W-:Y:S01]  /*8690*/  IABS R158, R3 ;  /* 0x00000003009e7213 */ /* 0x000fe20000000000 */
[--C-:B------:R-:W-:Y:S01]  /*86a0*/  @!P5 IMAD.IADD R153, R153, 0x1, -R2.reuse ;  /* 0x000000019999d824 */ /* 0x100fe200078e0a02 */
[----:B------:R-:W-:Y:S01]  /*86b0*/  ISETP.GE.AND P5, PT, R8, RZ, PT ;  /* 0x000000ff0800720c */ /* 0x000fe20003fa6270 */
[----:B------:R-:W-:-:S02]  /*86c0*/  @!P3 IMAD.IADD R156, R156, 0x1, -R2 ;  /* 0x000000019c9cb824 */ /* 0x000fc400078e0a02 */
[C---:B------:R-:W-:Y:S02]  /*86d0*/  IMAD R157, R2.reuse, R6, R157 ;  /* 0x00000006029d7224 */ /* 0x040fe400078e029d */
[----:B------:R-:W-:Y:S01]  /*86e0*/  @!P4 IMAD.MOV R153, RZ, RZ, -R153 ;  /* 0x000000ffff99c224 */ /* 0x000fe200078e0a99 */
[----:B------:R-:W-:Y:S01]  /*86f0*/  ISETP.GE.AND P4, PT, R3, RZ, PT ;  /* 0x000000ff0300720c */ /* 0x000fe20003f86270 */
[----:B------:R-:W-:Y:S01]  /*8700*/  IMAD.HI.U32 R3, R9, R158, RZ ;  /* 0x0000009e09037227 */ /* 0x000fe200078e00ff */
[----:B------:R-:W-:-:S03]  /*8710*/  ISETP.GT.U32.AND P3, PT, R2, R156, PT ;  /* 0x0000009c0200720c */ /* 0x000fc60003f64070 */
[----:B------:R-:W-:Y:S01]  /*8720*/  @!P6 IMAD.MOV R154, RZ, RZ, -R154 ;  /* 0x000000ffff9ae224 */ /* 0x000fe200078e0a9a */
[----:B------:R-:W-:Y:S01]  /*8730*/  ISETP.GT.U32.AND P6, PT, R2, R157, PT ;  /* 0x0000009d0200720c */ /* 0x000fe20003fc4070 */
[----:B------:R-:W-:-:S04]  /*8740*/  IMAD.HI.U32 R4, R9, R159, RZ ;  /* 0x0000009f09047227 */ /* 0x000fc800078e00ff */
[----:B------:R-:W-:Y:S02]  /*8750*/  IMAD.MOV R3, RZ, RZ, -R3 ;  /* 0x000000ffff037224 */ /* 0x000fe400078e0a03 */
[----:B------:R-:W-:Y:S02]  /*8760*/  @!P0 IMAD.IADD R155, R155, 0x1, -R2 ;  /* 0x000000019b9b8824 */ /* 0x000fe400078e0a02 */
[----:B------:R-:W-:Y:S02]  /*8770*/  IMAD.MOV R4, RZ, RZ, -R4 ;  /* 0x000000ffff047224 */ /* 0x000fe400078e0a04 */
[C---:B------:R-:W-:Y:S01]  /*8780*/  IMAD R158, R2.reuse, R3, R158 ;  /* 0x00000003029e7224 */ /* 0x040fe200078e029e */
[C---:B------:R-:W-:Y:S01]  /*8790*/  ISETP.GT.U32.AND P0, PT, R2.reuse, R155, PT ;  /* 0x0000009b0200720c */ /* 0x040fe20003f04070 */
[----:B------:R-:W-:Y:S02]  /*87a0*/  IMAD R159, R2, R4, R159 ;  /* 0x00000004029f7224 */ /* 0x000fe400078e029f */
[--C-:B------:R-:W-:Y:S01]  /*87b0*/  @!P3 IMAD.IADD R156, R156, 0x1, -R2.reuse ;  /* 0x000000019c9cb824 */ /* 0x100fe200078e0a02 */
[C---:B------:R-:W-:Y:S01]  /*87c0*/  ISETP.GT.U32.AND P3, PT, R2.reuse, R158, PT ;  /* 0x0000009e0200720c */ /* 0x040fe20003f64070 */
[----:B------:R-:W-:Y:S01]  /*87d0*/  @!P6 IMAD.IADD R157, R157, 0x1, -R2 ;  /* 0x000000019d9de824 */ /* 0x000fe200078e0a02 */
[----:B------:R-:W-:Y:S01]  /*87e0*/  ISETP.GT.U32.AND P6, PT, R2, R159, PT ;  /* 0x0000009f0200720c */ /* 0x000fe20003fc4070 */
[----:B------:R-:W-:-:S02]  /*87f0*/  VIADD R10, R0, 0x15f ;  /* 0x0000015f000a7836 */ /* 0x000fc40000000000 */
[----:B------:R-:W-:Y:S02]  /*8800*/  VIADD R8, R0, 0x15e ;  /* 0x0000015e00087836 */ /* 0x000fe40000000000 */
[----:B------:R-:W-:Y:S01]  /*8810*/  IMAD.HI.U32 R4, R9, R163, RZ ;  /* 0x000000a309047227 */ /* 0x000fe200078e00ff */
[----:B------:R-:W-:Y:S02]  /*8820*/  IABS R160, R10 ;  /* 0x0000000a00a07213 */ /* 0x000fe40000000000 */
[----:B------:R-:W-:Y:S01]  /*8830*/  IABS R161, R8 ;  /* 0x0000000800a17213 */ /* 0x000fe20000000000 */
[--C-:B------:R-:W-:Y:S01]  /*8840*/  @!P0 IMAD.IADD R155, R155, 0x1, -R2.reuse ;  /* 0x000000019b9b8824 */ /* 0x100fe200078e0a02 */
[----:B------:R-:W-:Y:S01]  /*8850*/  ISETP.GE.AND P0, PT, R162, RZ, PT ;  /* 0x000000ffa200720c */ /* 0x000fe20003f06270 */
[----:B------:R-:W-:Y:S01]  /*8860*/  @!P3 IMAD.IADD R158, R158, 0x1, -R2 ;  /* 0x000000019e9eb824 */ /* 0x000fe200078e0a02 */
[----:B------:R-:W-:Y:S01]  /*8870*/  IABS R162, R166 ;  /* 0x000000a600a27213 */ /* 0x000fe20000000000 */
[----:B------:R-:W-:Y:S01]  /*8880*/  IMAD.HI.U32 R6, R9, R160, RZ ;  /* 0x000000a009067227 */ /* 0x000fe200078e00ff */
[----:B------:R-:W-:-:S03]  /*8890*/  ISETP.GT.U32.AND P3, PT, R2, R157, PT ;  /* 0x0000009d0200720c */ /* 0x000fc60003f64070 */
[----:B------:R-:W-:Y:S02]  /*88a0*/  @!P6 IMAD.IADD R159, R159, 0x1, -R2 ;  /* 0x000000019f9fe824 */ /* 0x000fe400078e0a02 */
[----:B------:R-:W-:Y:S01]  /*88b0*/  @!P1 IMAD.MOV R155, RZ, RZ, -R155 ;  /* 0x000000ffff9b9224 */ /* 0x000fe200078e0a9b */
        /* <DEDUP_REMOVED lines=8> */
[C---:B------:R-:W-:Y:S02]  /*8940*/  IMAD R161, R2.reuse, R7, R161 ;  /* 0x0000000702a17224 */ /* 0x040fe400078e02a1 */
[----:B------:R-:W-:Y:S02]  /*8950*/  IMAD.MOV R6, RZ, RZ, -R4 ;  /* 0x000000ffff067224 */ /* 0x000fe400078e0a04 */
[----:B------:R-:W-:Y:S01]  /*8960*/  @!P2 IMAD.MOV R156, RZ, RZ, -R156 ;  /* 0x000000ffff9ca224 */ /* 0x000fe200078e0a9c */
[C---:B------:R-:W-:Y:S01]  /*8970*/  ISETP.GT.U32.AND P2, PT, R2.reuse, R160, PT ;  /* 0x000000a00200720c */ /* 0x040fe20003f44070 */
[----:B------:R-:W-:-:S02]  /*8980*/  IMAD R162, R2, R3, R162 ;  /* 0x0000000302a27224 */ /* 0x000fc400078e02a2 */
[--C-:B------:R-:W-:Y:S01]  /*8990*/  @!P3 IMAD.IADD R157, R157, 0x1, -R2.reuse ;  /* 0x000000019d9db824 */ /* 0x100fe200078e0a02 */
[C---:B------:R-:W-:Y:S01]  /*89a0*/  ISETP.GT.U32.AND P3, PT, R2.reuse, R161, PT ;  /* 0x000000a10200720c */ /* 0x040fe20003f64070 */
[----:B------:R-:W-:Y:S02]  /*89b0*/  IMAD R163, R2, R6, R163 ;  /* 0x0000000602a37224 */ /* 0x000fe400078e02a3 */
[--C-:B------:R-:W-:Y:S01]  /*89c0*/  @!P1 IMAD.IADD R158, R158, 0x1, -R2.reuse ;  /* 0x000000019e9e9824 */ /* 0x100fe200078e0a02 */
[C---:B------:R-:W-:Y:S01]  /*89d0*/  ISETP.GT.U32.AND P1, PT, R2.reuse, R162, PT ;  /* 0x000000a20200720c */ /* 0x040fe20003f24070 */
[----:B------:R-:W-:Y:S01]  /*89e0*/  @!P6 IMAD.IADD R159, R159, 0x1, -R2 ;  /* 0x000000019f9fe824 */ /* 0x000fe200078e0a02 */
[----:B------:R-:W-:Y:S01]  /*89f0*/  ISETP.GT.U32.AND P6, PT, R2, R163, PT ;  /* 0x000000a30200720c */ /* 0x000fe20003fc4070 */
[C---:B------:R-:W-:Y:S02]  /*8a00*/  VIADD R11, R0.reuse, 0x15b ;  /* 0x0000015b000b7836 */ /* 0x040fe40000000000 */
[----:B------:R-:W-:-:S02]  /*8a10*/  VIADD R7, R0, 0x15a ;  /* 0x0000015a00077836 */ /* 0x000fc40000000000 */
[--C-:B------:R-:W-:Y:S01]  /*8a20*/  @!P2 IMAD.IADD R160, R160, 0x1, -R2.reuse ;  /* 0x00000001a0a0a824 */ /* 0x100fe200078e0a02 */
[----:B------:R-:W-:Y:S01]  /*8a30*/  IABS R164, R11 ;  /* 0x0000000b00a47213 */ /* 0x000fe20000000000 */
[--C-:B------:R-:W-:Y:S01]  /*8a40*/  @!P3 IMAD.IADD R161, R161, 0x1, -R2.reuse ;  /* 0x00000001a1a1b824 */ /* 0x100fe200078e0a02 */
[----:B------:R-:W-:Y:S01]  /*8a50*/  IABS R165, R7 ;  /* 0x0000000700a57213 */ /* 0x000fe20000000000 */
[----:B------:R-:W-:Y:S01]  /*8a60*/  @!P5 IMAD.MOV R157, RZ, RZ, -R157 ;  /* 0x000000ffff9dd224 */ /* 0x000fe200078e0a9d */
[----:B------:R-:W-:Y:S01]  /*8a70*/  ISETP.GE.AND P2, PT, R10, RZ, PT ;  /* 0x000000ff0a00720c */ /* 0x000fe20003f46270 */
[--C-:B------:R-:W-:Y:S01]  /*8a80*/  @!P1 IMAD.IADD R162, R162, 0x1, -R2.reuse ;  /* 0x00000001a2a29824 */ /* 0x100fe200078e0a02 */
[----:B------:R-:W-:Y:S01]  /*8a90*/  ISETP.GT.U32.AND P1, PT, R2, R160, PT ;  /* 0x000000a00200720c */ /* 0x000fe20003f24070 */
[----:B------:R-:W-:Y:S01]  /*8aa0*/  IMAD.HI.U32 R3, R9, R164, RZ ;  /* 0x000000a409037227 */ /* 0x000fe200078e00ff */
[----:B------:R-:W-:Y:S02]  /*8ab0*/  ISETP.GE.AND P3, PT, R8, RZ, PT ;  /* 0x000000ff0800720c */ /* 0x000fe40003f66270 */
[C---:B------:R-:W-:Y:S01]  /*8ac0*/  ISETP.GT.U32.AND P5, PT, R2.reuse, R162, PT ;  /* 0x000000a20200720c */ /* 0x040fe20003fa4070 */
[----:B------:R-:W-:Y:S01]  /*8ad0*/  @!P6 IMAD.IADD R163, R163, 0x1, -R2 ;  /* 0x00000001a3a3e824 */ /* 0x000fe200078e0a02 */
[----:B------:R-:W-:Y:S01]  /*8ae0*/  ISETP.GT.U32.AND P6, PT, R2, R161, PT ;  /* 0x000000a10200720c */ /* 0x000fe20003fc4070 */
[----:B------:R-:W-:-:S04]  /*8af0*/  IMAD.HI.U32 R4, R9, R165, RZ ;  /* 0x000000a509047227 */ /* 0x000fc800078e00ff */
[----:B------:R-:W-:Y:S02]  /*8b00*/  IMAD.MOV R3, RZ, RZ, -R3 ;  /* 0x000000ffff037224 */ /* 0x000fe400078e0a03 */
[----:B------:R-:W-:Y:S02]  /*8b10*/  VIADD R10, R0, 0x159 ;  /* 0x00000159000a7836 */ /* 0x000fe40000000000 */
[----:B------:R-:W-:Y:S02]  /*8b20*/  IMAD.MOV R4, RZ, RZ, -R4 ;  /* 0x000000ffff047224 */ /* 0x000fe400078e0a04 */
[C---:B------:R-:W-:Y:S01]  /*8b30*/  IMAD R164, R2.reuse, R3, R164 ;  /* 0x0000000302a47224 */ /* 0x040fe200078e02a4 */
[----:B------:R-:W-:Y:S01]  /*8b40*/  IABS R3, R10 ;  /* 0x0000000a00037213 */ /* 0x000fe20000000000 */
[----:B------:R-:W-:Y:S02]  /*8b50*/  IMAD R165, R2, R4, R165 ;  /* 0x0000000402a57224 */ /* 0x000fe400078e02a5 */
[----:B------:R-:W-:-:S02]  /*8b60*/  VIADD R8, R0, 0x158 ;  /* 0x0000015800087836 */ /* 0x000fc40000000000 */
[----:B------:R-:W-:Y:S01]  /*8b70*/  @!P1 IMAD.IADD R160, R160, 0x1, -R2 ;  /* 0x00000001a0a09824 */ /* 0x000fe200078e0a02 */
[----:B------:R-:W-:Y:S01]  /*8b80*/  ISETP.GE.AND P1, PT, R166, RZ, PT ;  /* 0x000000ffa600720c */ /* 0x000fe20003f26270 */
[----:B------:R-:W-:Y:S01]  /*8b90*/  IMAD.MOV.U32 R166, RZ, RZ, R3 ;  /* 0x000000ffffa67224 */ /* 0x000fe200078e0003 */
[----:B------:R-:W-:Y:S01]  /*8ba0*/  IABS R6, R8 ;  /* 0x0000000800067213 */ /* 0x000fe20000000000 */
[----:B------:R-:W-:Y:S01]  /*8bb0*/  @!P4 IMAD.MOV R158, RZ, RZ, -R158 ;  /* 0x000000ffff9ec224 */ /* 0x000fe200078e0a9e */
[C---:B------:R-:W-:Y:S01]  /*8bc0*/  ISETP.GT.U32.AND P4, PT, R2.reuse, R163, PT ;  /* 0x000000a30200720c */ /* 0x040fe20003f84070 */
[----:B------:R-:W-:Y:S01]  /*8bd0*/  @!P6 IMAD.IADD R161, R161, 0x1, -R2 ;  /* 0x00000001a1a1e824 */ /* 0x000fe200078e0a02 */
[----:B------:R-:W-:Y:S01]  /*8be0*/  ISETP.GT.U32.AND P6, PT, R2, R165, PT ;  /* 0x000000a50200720c */ /* 0x000fe20003fc4070 */
[----:B------:R-:W-:-:S04]  /*8bf0*/  IMAD.HI.U32 R3, R9, R166, RZ ;  /* 0x000000a609037227 */ /* 0x000fc800078e00ff */
[----:B------:R-:W-:Y:S01]  /*8c00*/  @!P5 IMAD.IADD R162, R162, 0x1, -R2 ;  /* 0x00000001a2a2d824 */ /* 0x000fe200078e0a02 */
[----:B------:R-:W-:Y:S01]  /*8c10*/  ISETP.GE.AND P5, PT, R167, RZ, PT ;  /* 0x000000ffa700720c */ /* 0x000fe20003fa6270 */
[----:B------:R-:W-:-:S04]  /*8c20*/  IMAD.HI.U32 R4, R9, R6, RZ ;  /* 0x0000000609047227 */ /* 0x000fc800078e00ff */
[----:B------:R-:W-:Y:S02]  /*8c30*/  IMAD.MOV R3, RZ, RZ, -R3 ;  /* 0x000000ffff037224 */ /* 0x000fe400078e0a03 */
[----:B------:R-:W-:Y:S01]  /*8c40*/  @!P0 IMAD.MOV R159, RZ, RZ, -R159 ;  /* 0x000000ffff9f8224 */ /* 0x000fe200078e0a9f */
[C---:B------:R-:W-:Y:S01]  /*8c50*/  ISETP.GT.U32.AND P0, PT, R2.reuse, R164, PT ;  /* 0x000000a40200720c */ /* 0x040fe20003f04070 */
        /* <DEDUP_REMOVED lines=15> */
[----:B------:R-:W-:Y:S02]  /*8d50*/  VIADD R3, R0, 0x157 ;  /* 0x0000015700037836 */ /* 0x000fe40000000000 */
[----:B------:R-:W-:Y:S01]  /*8d60*/  @!P2 IMAD.MOV R160, RZ, RZ, -R160 ;  /* 0x000000ffffa0a224 */ /* 0x000fe200078e0aa0 */
[----:B------:R-:W-:Y:S01]  /*8d70*/  ISETP.GT.U32.AND P2, PT, R2, R164, PT ;  /* 0x000000a40200720c */ /* 0x000fe20003f44070 */
[----:B------:R-:W-:Y:S01]  /*8d80*/  VIADD R4, R0, 0x156 ;  /* 0x0000015600047836 */ /* 0x000fe20000000000 */
[----:B------:R-:W-:Y:S01]  /*8d90*/  IABS R168, R3 ;  /* 0x0000000300a87213 */ /* 0x000fe20000000000 */
[----:B------:R-:W-:-:S02]  /*8da0*/  @!P1 IMAD.IADD R166, R166, 0x1, -R2 ;  /* 0x00000001a6a69824 */ /* 0x000fc400078e0a02 */
[--C-:B------:R-:W-:Y:S01]  /*8db0*/  @!P3 IMAD.IADD R165, R165, 0x1, -R2.reuse ;  /* 0x00000001a5a5b824 */ /* 0x100fe200078e0a02 */
[----:B------:R-:W-:Y:S01]  /*8dc0*/  ISETP.GE.AND P3, PT, R3, RZ, PT ;  /* 0x000000ff0300720c */ /* 0x000fe20003f66270 */
[--C-:B------:R-:W-:Y:S01]  /*8dd0*/  @!P5 IMAD.IADD R167, R167, 0x1, -R2.reuse ;  /* 0x00000001a7a7d824 */ /* 0x100fe200078e0a02 */
[----:B------:R-:W-:Y:S01]  /*8de0*/  ISETP.GT.U32.AND P5, PT, R2, R166, PT ;  /* 0x000000a60200720c */ /* 0x000fe20003fa4070 */
[----:B------:R-:W-:Y:S01]  /*8df0*/  IMAD.HI.U32 R3, R9, R168, RZ ;  /* 0x000000a809037227 */ /* 0x000fe200078e00ff */
[----:B------:R-:W-:Y:S02]  /*8e00*/  IABS R169, R4 ;  /* 0x0000000400a97213 */ /* 0x000fe40000000000 */
[----:B------:R-:W-:Y:S01]  /*8e10*/  ISETP.GE.AND P1, PT, R4, RZ, PT ;  /* 0x000000ff0400720c */ /* 0x000fe20003f26270 */
[----:B------:R-:W-:Y:S02]  /*8e20*/  IMAD.MOV R3, RZ, RZ, -R3 ;  /* 0x000000ffff037224 */ /* 0x000fe400078e0a03 */
[----:B------:R-:W-:Y:S01]  /*8e30*/  @!P2 IMAD.IADD R164, R164, 0x1, -R2 ;  /* 0x00000001a4a4a824 */ /* 0x000fe200078e0a02 */
[----:B------:R-:W-:Y:S01]  /*8e40*/  ISETP.GE.AND P2, PT, R8, RZ, PT ;  /* 0x000000ff0800720c */ /* 0x000fe20003f46270 */
[----:B------:R-:W-:-:S02]  /*8e50*/  IMAD R168, R2, R3, R168 ;  /* 0x0000000302a87224 */ /* 0x000fc400078e02a8 */
[----:B------:R-:W-:-:S04]  /*8e60*/  IMAD.HI.U32 R4, R9, R169, RZ ;  /* 0x000000a909047227 */ /* 0x000fc800078e00ff */
[----:B------:R-:W-:Y:S01]  /*8e70*/  @!P4 IMAD.MOV R164, RZ, RZ, -R164 ;  /* 0x000000ffffa4c224 */ /* 0x000fe200078e0aa4 */
[----:B------:R-:W-:Y:S01]  /*8e80*/  ISETP.GT.U32.AND P4, PT, R2, R167, PT ;  /* 0x000000a70200720c */ /* 0x000fe20003f84070 */
        /* <DEDUP_REMOVED lines=15> */
[----:B------:R-:W-:Y:S02]  /*8f80*/  VIADD R4, R0, 0x153 ;  /* 0x0000015300047836 */ /* 0x000fe40000000000 */
[----:B------:R-:W-:Y:S02]  /*8f90*/  IMAD.MOV R7, RZ, RZ, -R3 ;  /* 0x000000ffff077224 */ /* 0x000fe400078e0a03 */
[----:B------:R-:W-:Y:S01]  /*8fa0*/  IMAD.HI.U32 R3, R9, R171, RZ ;  /* 0x000000ab09037227 */ /* 0x000fe200078e00ff */
[----:B------:R-:W-:-:S03]  /*8fb0*/  IABS R172, R4 ;  /* 0x0000000400ac7213 */ /* 0x000fc60000000000 */
[----:B------:R-:W-:Y:S01]  /*8fc0*/  @!P0 IMAD.MOV R165, RZ, RZ, -R165 ;  /* 0x000000ffffa58224 */ /* 0x000fe200078e0aa5 */
[----:B------:R-:W-:Y:S01]  /*8fd0*/  ISETP.GE.AND P0, PT, R6, RZ, PT ;  /* 0x000000ff0600720c */ /* 0x000fe20003f06270 */
[----:B------:R-:W-:Y:S02]  /*8fe0*/  VIADD R6, R0, 0x152 ;  /* 0x0000015200067836 */ /* 0x000fe40000000000 */
[----:B------:R-:W-:Y:S02]  /*8ff0*/  @!P6 IMAD.IADD R169, R169, 0x1, -R2 ;  /* 0x00000001a9a9e824 */ /* 0x000fe400078e0a02 */
[----:B------:R-:W-:Y:S01]  /*9000*/  IMAD.MOV R3, RZ, RZ, -R3 ;  /* 0x000000ffff037224 */ /* 0x000fe200078e0a03 */
[----:B------:R-:W-:Y:S01]  /*9010*/  IABS R173, R6 ;  /* 0x0000000600ad7213 */ /* 0x000fe20000000000 */
[C---:B------:R-:W-:Y:S01]  /*9020*/  IMAD R170, R2.reuse, R7, R170 ;  /* 0x0000000702aa7224 */ /* 0x040fe200078e02aa */
[C---:B------:R-:W-:Y:S01]  /*9030*/  ISETP.GT.U32.AND P6, PT, R2.reuse, R169, PT ;  /* 0x000000a90200720c */ /* 0x040fe20003fc4070 */
[----:B------:R-:W-:-:S02]  /*9040*/  IMAD R171, R2, R3, R171 ;  /* 0x0000000302ab7224 */ /* 0x000fc400078e02ab */
        /* <DEDUP_REMOVED lines=9> */
[C---:B------:R-:W-:Y:S02]  /*90e0*/  IMAD R173, R2.reuse, R4, R173 ;  /* 0x0000000402ad7224 */ /* 0x040fe400078e02ad */
[----:B------:R-:W-:Y:S01]  /*90f0*/  @!P6 IMAD.IADD R169, R169, 0x1, -R2 ;  /* 0x00000001a9a9e824 */ /* 0x000fe200078e0a02 */
[----:B------:R-:W-:Y:S01]  /*9100*/  ISETP.GT.U32.AND P6, PT, R2, R172, PT ;  /* 0x000000ac0200720c */ /* 0x000fe20003fc4070 */
[----:B------:R-:W-:-:S02]  /*9110*/  VIADD R8, R0, 0x151 ;  /* 0x0000015100087836 */ /* 0x000fc40000000000 */
[----:B------:R-:W-:Y:S01]  /*9120*/  @!P5 IMAD.IADD R170, R170, 0x1, -R2 ;  /* 0x00000001aaaad824 */ /* 0x000fe200078e0a02 */
[----:B------:R-:W-:Y:S01]  /*9130*/  ISETP.GT.U32.AND P5, PT, R2, R173, PT ;  /* 0x000000ad0200720c */ /* 0x000fe20003fa4070 */
[----:B------:R-:W-:Y:S01]  /*9140*/  VIADD R10, R0, 0x150 ;  /* 0x00000150000a7836 */ /* 0x000fe20000000000 */
[----:B------:R-:W-:Y:S01]  /*9150*/  IABS R174, R8 ;  /* 0x0000000800ae7213 */ /* 0x000fe20000000000 */
[----:B------:R-:W-:Y:S01]  /*9160*/  @!P3 IMAD.MOV R168, RZ, RZ, -R168 ;  /* 0x000000ffffa8b224 */ /* 0x000fe200078e0aa8 */
[----:B------:R-:W-:Y:S01]  /*9170*/  ISETP.GT.U32.AND P3, PT, R2, R171, PT ;  /* 0x000000ab0200720c */ /* 0x000fe20003f64070 */
[----:B------:R-:W-:Y:S01]  /*9180*/  VIADD R4, R0, 0x14e ;  /* 0x0000014e00047836 */ /* 0x000fe20000000000 */
[----:B------:R-:W-:Y:S01]  /*9190*/  IABS R177, R10 ;  /* 0x0000000a00b17213 */ /* 0x000fe20000000000 */
[----:B------:R-:W-:-:S03]  /*91a0*/  IMAD.HI.U32 R3, R9, R174, RZ ;  /* 0x000000ae09037227 */ /* 0x000fc600078e00ff */
[----:B------:R-:W-:Y:S01]  /*91b0*/  IABS R180, R4 ;  /* 0x0000000400b47213 */ /* 0x000fe20000000000 */
[--C-:B------:R-:W-:Y:S02]  /*91c0*/  @!P6 IMAD.IADD R172, R172, 0x1, -R2.reuse ;  /* 0x00000001acace824 */ /* 0x100fe400078e0a02 */
[----:B------:R-:W-:Y:S02]  /*91d0*/  IMAD.MOV R3, RZ, RZ, -R3 ;  /* 0x000000ffff037224 */ /* 0x000fe400078e0a03 */
[----:B------:R-:W-:Y:S01]  /*91e0*/  @!P5 IMAD.IADD R173, R173, 0x1, -R2 ;  /* 0x00000001adadd824 */ /* 0x000fe200078e0a02 */
[C---:B------:R-:W-:Y:S01]  /*91f0*/  ISETP.GT.U32.AND P5, PT, R2.reuse, R172, PT ;  /* 0x000000ac0200720c */ /* 0x040fe20003fa4070 */
[----:B------:R-:W-:Y:S02]  /*9200*/  IMAD R174, R2, R3, R174 ;  /* 0x0000000302ae7224 */ /* 0x000fe400078e02ae */
[----:B------:R-:W-:-:S04]  /*9210*/  IMAD.HI.U32 R3, R9, R177, RZ ;  /* 0x000000b109037227 */ /* 0x000fc800078e00ff */
[----:B------:R-:W-:Y:S02]  /*9220*/  IMAD.MOV R3, RZ, RZ, -R3 ;  /* 0x000000ffff037224 */ /* 0x000fe400078e0a03 */
[--C-:B------:R-:W-:Y:S01]  /*9230*/  @!P3 IMAD.IADD R171, R171, 0x1, -R2.reuse ;  /* 0x00000001ababb824 */ /* 0x100fe200078e0a02 */
[C---:B------:R-:W-:Y:S01]  /*9240*/  ISETP.GT.U32.AND P3, PT, R2.reuse, R170, PT ;  /* 0x000000aa0200720c */ /* 0x040fe20003f64070 */
[----:B------:R-:W-:Y:S02]  /*9250*/  IMAD R177, R2, R3, R177 ;  /* 0x0000000302b17224 */ /* 0x000fe400078e02b1 */
[----:B------:R-:W-:Y:S01]  /*9260*/  @!P5 IMAD.IADD R172, R172, 0x1, -R2 ;  /* 0x00000001acacd824 */ /* 0x000fe200078e0a02 */
[C---:B------:R-:W-:Y:S01]  /*9270*/  ISETP.GT.U32.AND P6, PT, R2.reuse, R171, PT ;  /* 0x000000ab0200720c */ /* 0x040fe20003fc4070 */
[----:B------:R-:W-:Y:S01]  /*9280*/  @!P1 IMAD.MOV R169, RZ, RZ, -R169 ;  /* 0x000000ffffa99224 */ /* 0x000fe200078e0aa9 */
[----:B------:R-:W-:Y:S01]  /*9290*/  ISETP.GT.U32.AND P5, PT, R2, R177, PT ;  /* 0x000000b10200720c */ /* 0x000fe20003fa4070 */
[----:B------:R-:W-:Y:S01]  /*92a0*/  VIADD R3, R0, 0x14d ;  /* 0x0000014d00037836 */ /* 0x000fe20000000000 */
[----:B------:R-:W-:Y:S01]  /*92b0*/  ISETP.GT.U32.AND P1, PT, R2, R173, PT ;  /* 0x000000ad0200720c */ /* 0x000fe20003f24070 */
[----:B------:R-:W-:-:S03]  /*92c0*/  IMAD.HI.U32 R11, R9, R180, RZ ;  /* 0x000000b4090b7227 */ /* 0x000fc600078e00ff */
[----:B------:R-:W-:Y:S01]  /*92d0*/  IABS R178, R3 ;  /* 0x0000000300b27213 */ /* 0x000fe20000000000 */
[--C-:B------:R-:W-:Y:S01]  /*92e0*/  @!P3 IMAD.IADD R170, R170, 0x1, -R2.reuse ;  /* 0x00000001aaaab824 */ /* 0x100fe200078e0a02 */
[----:B------:R-:W-:Y:S01]  /*92f0*/  ISETP.GT.U32.AND P3, PT, R2, R174, PT ;  /* 0x000000ae0200720c */ /* 0x000fe20003f64070 */
[----:B------:R-:W-:Y:S02]  /*9300*/  VIADD R7, R0, 0x14f ;  /* 0x0000014f00077836 */ /* 0x000fe40000000000 */
[--C-:B------:R-:W-:Y:S01]  /*9310*/  @!P6 IMAD.IADD R171, R171, 0x1, -R2.reuse ;  /* 0x00000001ababe824 */ /* 0x100fe200078e0a02 */
[----:B------:R-:W-:Y:S01]  /*9320*/  ISETP.GE.AND P6, PT, R6, RZ, PT ;  /* 0x000000ff0600720c */ /* 0x000fe20003fc6270 */
[--C-:B------:R-:W-:Y:S01]  /*9330*/  @!P5 IMAD.IADD R177, R177, 0x1, -R2.reuse ;  /* 0x00000001b1b1d824 */ /* 0x100fe200078e0a02 */
[----:B------:R-:W-:Y:S01]  /*9340*/  IABS R181, R7 ;  /* 0x0000000700b57213 */ /* 0x000fe20000000000 */
[----:B------:R-:W-:Y:S01]  /*9350*/  @!P1 IMAD.IADD R173, R173, 0x1, -R2 ;  /* 0x00000001adad9824 */ /* 0x000fe200078e0a02 */
[----:B------:R-:W-:Y:S01]  /*9360*/  ISETP.GE.AND P1, PT, R8, RZ, PT ;  /* 0x000000ff0800720c */ /* 0x000fe20003f26270 */
[----:B------:R-:W-:Y:S01]  /*9370*/  IMAD.MOV R11, RZ, RZ, -R11 ;  /* 0x000000ffff0b7224 */ /* 0x000fe200078e0a0b */
[----:B------:R-:W-:Y:S01]  /*9380*/  ISETP.GT.U32.AND P5, PT, R2, R177, PT ;  /* 0x000000b10200720c */ /* 0x000fe20003fa4070 */
[----:B------:R-:W-:-:S04]  /*9390*/  IMAD.HI.U32 R8, R9, R178, RZ ;  /* 0x000000b209087227 */ /* 0x000fc800078e00ff */
[----:B------:R-:W-:Y:S01]  /*93a0*/  @!P3 IMAD.IADD R174, R174, 0x1, -R2 ;  /* 0x00000001aeaeb824 */ /* 0x000fe200078e0a02 */
[----:B------:R-:W-:Y:S01]  /*93b0*/  ISETP.GE.AND P3, PT, R10, RZ, PT ;  /* 0x000000ff0a00720c */ /* 0x000fe20003f66270 */
[----:B------:R-:W-:Y:S02]  /*93c0*/  IMAD R180, R2, R11, R180 ;  /* 0x0000000b02b47224 */ /* 0x000fe400078e02b4 */
[----:B------:R-:W-:Y:S02]  /*93d0*/  IMAD.MOV R11, RZ, RZ, -R8 ;  /* 0x000000ffff0b7224 */ /* 0x000fe400078e0a08 */
[----:B------:R-:W-:-:S04]  /*93e0*/  IMAD.HI.U32 R6, R9, R181, RZ ;  /* 0x000000b509067227 */ /* 0x000fc800078e00ff */
[----:B------:R-:W-:Y:S01]  /*93f0*/  @!P0 IMAD.MOV R170, RZ, RZ, -R170 ;  /* 0x000000ffffaa8224 */ /* 0x000fe200078e0aaa */
[C---:B------:R-:W-:Y:S01]  /*9400*/  ISETP.GT.U32.AND P0, PT, R2.reuse, R174, PT ;  /* 0x000000ae0200720c */ /* 0x040fe20003f04070 */
[----:B------:R-:W-:Y:S01]  /*9410*/  @!P6 IMAD.MOV R173, RZ, RZ, -R173 ;  /* 0x000000ffffade224 */ /* 0x000fe200078e0aad */
[C---:B------:R-:W-:Y:S01]  /*9420*/  ISETP.GT.U32.AND P6, PT, R2.reuse, R180, PT ;  /* 0x000000b40200720c */ /* 0x040fe20003fc4070 */
[C---:B------:R-:W-:Y:S02]  /*9430*/  IMAD R178, R2.reuse, R11, R178 ;  /* 0x0000000b02b27224 */ /* 0x040fe400078e02b2 */
[----:B------:R-:W-:Y:S02]  /*9440*/  IMAD.MOV R6, RZ, RZ, -R6 ;  /* 0x000000ffff067224 */ /* 0x000fe400078e0a06 */
[----:B------:R-:W-:Y:S01]  /*9450*/  @!P5 IMAD.IADD R177, R177, 0x1, -R2 ;  /* 0x00000001b1b1d824 */ /* 0x000fe200078e0a02 */
[C---:B------:R-:W-:Y:S01]  /*9460*/  ISETP.GT.U32.AND P5, PT, R2.reuse, R178, PT ;  /* 0x000000b20200720c */ /* 0x040fe20003fa4070 */
[----:B------:R-:W-:-:S02]  /*9470*/  IMAD R181, R2, R6, R181 ;  /* 0x0000000602b57224 */ /* 0x000fc400078e02b5 */
[----:B------:R-:W-:Y:S02]  /*9480*/  @!P4 IMAD.MOV R171, RZ, RZ, -R171 ;  /* 0x000000ffffabc224 */ /* 0x000fe400078e0aab */
[----:B------:R-:W-:Y:S01]  /*9490*/  @!P2 IMAD.MOV R172, RZ, RZ, -R172 ;  /* 0x000000ffffaca224 */ /* 0x000fe200078e0aac */
[----:B------:R-:W-:Y:S01]  /*94a0*/  ISETP.GT.U32.AND P4, PT, R2, R181, PT ;  /* 0x000000b50200720c */ /* 0x000fe20003f84070 */
[--C-:B------:R-:W-:Y:S01]  /*94b0*/  @!P0 IMAD.IADD R174, R174, 0x1, -R2.reuse ;  /* 0x00000001aeae8824 */ /* 0x100fe200078e0a02 */
[----:B------:R-:W-:Y:S01]  /*94c0*/  ISETP.GE.AND P2, PT, R7, RZ, PT ;  /* 0x000000ff0700720c */ /* 0x000fe20003f46270 */
[----:B------:R-:W-:Y:S01]  /*94d0*/  @!P6 IMAD.IADD R180, R180, 0x1, -R2 ;  /* 0x00000001b4b4e824 */ /* 0x000fe200078e0a02 */
[----:B------:R-:W-:Y:S01]  /*94e0*/  ISETP.GE.AND P0, PT, R4, RZ, PT ;  /* 0x000000ff0400720c */ /* 0x000fe20003f06270 */
[----:B------:R-:W-:Y:S02]  /*94f0*/  VIADD R7, R0, 0x14b ;  /* 0x0000014b00077836 */ /* 0x000fe40000000000 */
[----:B------:R-:W-:Y:S01]  /*9500*/  @!P1 IMAD.MOV R174, RZ, RZ, -R174 ;  /* 0x000000ffffae9224 */ /* 0x000fe200078e0aae */
[----:B------:R-:W-:Y:S01]  /*9510*/  ISETP.GT.U32.AND P1, PT, R2, R180, PT ;  /* 0x000000b40200720c */ /* 0x000fe20003f24070 */
[----:B------:R-:W-:Y:S01]  /*9520*/  @!P5 IMAD.IADD R178, R178, 0x1, -R2 ;  /* 0x00000001b2b2d824 */ /* 0x000fe200078e0a02 */
[----:B------:R-:W-:Y:S01]  /*9530*/  IABS R8, R7 ;  /* 0x0000000700087213 */ /* 0x000fe20000000000 */
[----:B------:R-:W-:-:S02]  /*9540*/  VIADD R6, R0, 0x14c ;  /* 0x0000014c00067836 */ /* 0x000fc40000000000 */
[----:B------:R-:W-:Y:S01]  /*9550*/  @!P4 IMAD.IADD R181, R181, 0x1, -R2 ;  /* 0x00000001b5b5c824 */ /* 0x000fe200078e0a02 */
[C---:B------:R-:W-:Y:S01]  /*9560*/  ISETP.GT.U32.AND P5, PT, R2.reuse, R178, PT ;  /* 0x000000b20200720c */ /* 0x040fe20003fa4070 */
[----:B------:R-:W-:Y:S01]  /*9570*/  IMAD.HI.U32 R10, R9, R8, RZ ;  /* 0x00000008090a7227 */ /* 0x000fe200078e00ff */
[----:B------:R-:W-:Y:S02]  /*9580*/  IABS R176, R6 ;  /* 0x0000000600b07213 */ /* 0x000fe40000000000 */
[----:B------:R-:W-:Y:S01]  /*9590*/  ISETP.GT.U32.AND P6, PT, R2, R181, PT ;  /* 0x000000b50200720c */ /* 0x000fe20003fc4070 */
[----:B------:R-:W-:Y:S01]  /*95a0*/  IMAD.MOV R10, RZ, RZ, -R10 ;  /* 0x000000ffff0a7224 */ /* 0x000fe200078e0a0a */
[----:B------:R-:W-:Y:S01]  /*95b0*/  ISETP.GE.AND P4, PT, R3, RZ, PT ;  /* 0x000000ff0300720c */ /* 0x000fe20003f86270 */
[----:B------:R-:W-:-:S04]  /*95c0*/  IMAD.HI.U32 R4, R9, R176, RZ ;  /* 0x000000b009047227 */ /* 0x000fc800078e00ff */
[----:B------:R-:W-:Y:S01]  /*95d0*/  @!P1 IMAD.IADD R180, R180, 0x1, -R2 ;  /* 0x00000001b4b49824 */ /* 0x000fe200078e0a02 */
[----:B------:R-:W-:Y:S01]  /*95e0*/  ISETP.GE.AND P1, PT, R6, RZ, PT ;  /* 0x000000ff0600720c */ /* 0x000fe20003f26270 */
[----:B------:R-:W-:Y:S02]  /*95f0*/  IMAD R6, R2, R10, R8 ;  /* 0x0000000a02067224 */ /* 0x000fe400078e0208 */
[----:B------:R-:W-:Y:S02]  /*9600*/  IMAD.MOV R4, RZ, RZ, -R4 ;  /* 0x000000ffff047224 */ /* 0x000fe400078e0a04 */
[----:B------:R-:W-:Y:S01]  /*9610*/  @!P5 IMAD.IADD R178, R178, 0x1, -R2 ;  /* 0x00000001b2b2d824 */ /* 0x000fe200078e0a02 */
[C---:B------:R-:W-:Y:S01]  /*9620*/  ISETP.GT.U32.AND P5, PT, R2.reuse, R6, PT ;  /* 0x000000060200720c */ /* 0x040fe20003fa4070 */
[----:B------:R-:W-:Y:S02]  /*9630*/  IMAD R176, R2, R4, R176 ;  /* 0x0000000402b07224 */ /* 0x000fe400078e02b0 */
[----:B------:R-:W-:-:S02]  /*9640*/  @!P6 IMAD.IADD R181, R181, 0x1, -R2 ;  /* 0x00000001b5b5e824 */ /* 0x000fc400078e0a02 */
[----:B------:R-:W-:Y:S01]  /*9650*/  VIADD R8, R0, 0x148 ;  /* 0x0000014800087836 */ /* 0x000fe20000000000 */
[----:B------:R-:W-:Y:S01]  /*9660*/  ISETP.GT.U32.AND P6, PT, R2, R176, PT ;  /* 0x000000b00200720c */ /* 0x000fe20003fc4070 */
[----:B------:R-:W-:Y:S02]  /*9670*/  VIADD R11, R0, 0x14a ;  /* 0x0000014a000b7836 */ /* 0x000fe40000000000 */
[----:B------:R-:W-:Y:S01]  /*9680*/  IMAD.MOV.U32 R184, RZ, RZ, R177 ;  /* 0x000000ffffb87224 */ /* 0x000fe200078e00b1 */
[----:B------:R-:W-:Y:S01]  /*9690*/  IABS R175, R8 ;  /* 0x0000000800af7213 */ /* 0x000fe20000000000 */
[----:B-1----:R-:W-:Y:S01]  /*96a0*/  IMAD.MOV.U32 R13, RZ, RZ, R180 ;  /* 0x000000ffff0d7224 */ /* 0x002fe200078e00b4 */
[----:B------:R-:W-:Y:S01]  /*96b0*/  IABS R179, R11 ;  /* 0x0000000b00b37213 */ /* 0x000fe20000000000 */
[----:B------:R-:W-:Y:S02]  /*96c0*/  @!P5 IMAD.IADD R6, R6, 0x1, -R2 ;  /* 0x000000010606d824 */ /* 0x000fe400078e0a02 */
[----:B------:R-:W-:-:S02]  /*96d0*/  @!P3 IMAD.MOV R184, RZ, RZ, -R184 ;  /* 0x000000ffffb8b224 */ /* 0x000fc400078e0ab8 */
[----:B------:R-:W-:Y:S01]  /*96e0*/  IMAD.HI.U32 R177, R9, R175, RZ ;  /* 0x000000af09b17227 */ /* 0x000fe200078e00ff */
[----:B------:R-:W-:Y:S02]  /*96f0*/  ISETP.GT.U32.AND P3, PT, R2, R6, PT ;  /* 0x000000060200720c */ /* 0x000fe40003f64070 */
[----:B------:R-:W-:Y:S01]  /*9700*/  STL [R1+0x150], R184 ;  /* 0x000150b801007387 */ /* 0x000fe20000100800 */
[----:B------:R-:W-:Y:S01]  /*9710*/  @!P6 IMAD.IADD R176, R176, 0x1, -R2 ;  /* 0x00000001b0b0e824 */ /* 0x000fe200078e0a02 */
[----:B------:R-:W-:Y:S01]  /*9720*/  ISETP.GE.AND P6, PT, R7, RZ, PT ;  /* 0x000000ff0700720c */ /* 0x000fe20003fc6270 */
[----:B------:R-:W-:-:S03]  /*9730*/  IMAD.HI.U32 R182, R9, R179, RZ ;  /* 0x000000b309b67227 */ /* 0x000fc600078e00ff */
[----:B------:R-:W-:Y:S01]  /*9740*/  ISETP.GT.U32.AND P5, PT, R2, R176, PT ;  /* 0x000000b00200720c */ /* 0x000fe20003fa4070 */
[----:B------:R-:W-:Y:S02]  /*9750*/  VIADD R3, R0, 0x149 ;  /* 0x0000014900037836 */ /* 0x000fe40000000000 */
[----:B------:R-:W-:Y:S02]  /*9760*/  IMAD.MOV R177, RZ, RZ, -R177 ;  /* 0x000000ffffb17224 */ /* 0x000fe400078e0ab1 */
[----:B------:R-:W-:Y:S01]  /*9770*/  IMAD.MOV R182, RZ, RZ, -R182 ;  /* 0x000000ffffb67224 */ /* 0x000fe200078e0ab6 */
[----:B------:R-:W-:Y:S01]  /*9780*/  IABS R4, R3 ;  /* 0x0000000300047213 */ /* 0x000fe20000000000 */
[----:B------:R-:W-:Y:S01]  /*9790*/  @!P0 IMAD.MOV R13, RZ, RZ, -R13 ;  /* 0x000000ffff0d8224 */ /* 0x000fe200078e0a0d */
[----:B------:R-:W-:Y:S01]  /*97a0*/  ISETP.GE.AND P0, PT, R11, RZ, PT ;  /* 0x000000ff0b00720c */ /* 0x000fe20003f06270 */
[----:B------:R-:W-:Y:S02]  /*97b0*/  IMAD R11, R2, R177, R175 ;  /* 0x000000b1020b7224 */ /* 0x000fe400078e02af */
[----:B------:R-:W-:-:S02]  /*97c0*/  IMAD.MOV.U32 R183, RZ, RZ, R181 ;  /* 0x000000ffffb77224 */ /* 0x000fc400078e00b5 */
[----:B------:R-:W-:Y:S02]  /*97d0*/  IMAD R179, R2, R182, R179 ;  /* 0x000000b602b37224 */ /* 0x000fe400078e02b3 */
[----:B------:R-:W-:Y:S02]  /*97e0*/  IMAD.MOV.U32 R12, RZ, RZ, R178 ;  /* 0x000000ffff0c7224 */ /* 0x000fe400078e00b2 */
[----:B------:R-:W-:Y:S01]  /*97f0*/  @!P3 IMAD.IADD R6, R6, 0x1, -R2 ;  /* 0x000000010606b824 */ /* 0x000fe200078e0a02 */
[----:B------:R-:W-:Y:S01]  /*9800*/  ISETP.GT.U32.AND P3, PT, R2, R11, PT ;  /* 0x0000000b0200720c */ /* 0x000fe20003f64070 */
[----:B------:R-:W-:-:S04]  /*9810*/  IMAD.HI.U32 R10, R9, R4, RZ ;  /* 0x00000004090a7227 */ /* 0x000fc800078e00ff */
[----:B------:R-:W-:Y:S01]  /*9820*/  @!P2 IMAD.MOV R183, RZ, RZ, -R183 ;  /* 0x000000ffffb7a224 */ /* 0x000fe200078e0ab7 */
[----:B------:R-:W-:Y:S01]  /*9830*/  ISETP.GT.U32.AND P2, PT, R2, R179, PT ;  /* 0x000000b30200720c */ /* 0x000fe20003f44070 */
[----:B------:R-:W-:Y:S02]  /*9840*/  @!P4 IMAD.MOV R12, RZ, RZ, -R12 ;  /* 0x000000ffff0cc224 */ /* 0x000fe400078e0a0c */
[----:B------:R-:W-:Y:S01]  /*9850*/  IMAD.MOV R10, RZ, RZ, -R10 ;  /* 0x000000ffff0a7224 */ /* 0x000fe200078e0a0a */
[----:B------:R-:W-:Y:S01]  /*9860*/  STL [R1+0x154], R183 ;  /* 0x000154b701007387 */ /* 0x000fe20000100800 */
[----:B------:R-:W-:Y:S01]  /*9870*/  @!P5 IMAD.IADD R176, R176, 0x1, -R2 ;  /* 0x00000001b0b0d824 */ /* 0x000fe200078e0a02 */
[----:B------:R-:W-:Y:S01]  /*9880*/  ISETP.GE.AND P5, PT, R3, RZ, PT ;  /* 0x000000ff0300720c */ /* 0x000fe20003fa6270 */
[----:B------:R-:W-:Y:S01]  /*9890*/  IMAD R4, R2, R10, R4 ;  /* 0x0000000a02047224 */ /* 0x000fe200078e0204 */
[----:B------:R-:W-:Y:S01]  /*98a0*/  STL [R1+0x158], R13 ;  /* 0x0001580d01007387 */ /* 0x000fe20000100800 */
[----:B------:R-:W-:-:S02]  /*98b0*/  VIADD R3, R0, 0x146 ;  /* 0x0000014600037836 */ /* 0x000fc40000000000 */
[----:B------:R-:W-:Y:S01]  /*98c0*/  VIADD R7, R0, 0x147 ;  /* 0x0000014700077836 */ /* 0x000fe20000000000 */
[----:B------:R0:W-:Y:S01]  /*98d0*/  STL [R1+0x168], R12 ;  /* 0x0001680c01007387 */ /* 0x0001e20000100800 */
[----:B------:R-:W-:Y:S01]  /*98e0*/  ISETP.GT.U32.AND P4, PT, R2, R4, PT ;  /* 0x000000040200720c */ /* 0x000fe20003f84070 */
[--C-:B------:R-:W-:Y:S01]  /*98f0*/  @!P3 IMAD.IADD R11, R11, 0x1, -R2.reuse ;  /* 0x000000010b0bb824 */ /* 0x100fe200078e0a02 */
[----:B------:R-:W-:Y:S01]  /*9900*/  IABS R177, R3 ;  /* 0x0000000300b17213 */ /* 0x000fe20000000000 */
[----:B------:R-:W-:Y:S01]  /*9910*/  @!P2 IMAD.IADD R179, R179, 0x1, -R2 ;  /* 0x00000001b3b3a824 */ /* 0x000fe200078e0a02 */
[----:B------:R-:W-:Y:S01]  /*9920*/  IABS R10, R7 ;  /* 0x00000007000a7213 */ /* 0x000fe20000000000 */
[----:B------:R-:W-:Y:S01]  /*9930*/  VIADD R182, R0, 0x132 ;  /* 0x0000013200b67836 */ /* 0x000fe20000000000 */
[----:B------:R-:W-:Y:S01]  /*9940*/  ISETP.GT.U32.AND P3, PT, R2, R11, PT ;  /* 0x0000000b0200720c */ /* 0x000fe20003f64070 */
[----:B--2---:R-:W-:Y:S01]  /*9950*/  VIADD R18, R0, 0x6 ;  /* 0x0000000600127836 */ /* 0x004fe20000000000 */
[----:B------:R-:W-:Y:S01]  /*9960*/  ISETP.GE.AND P2, PT, R8, RZ, PT ;  /* 0x000000ff0800720c */ /* 0x000fe20003f46270 */
[----:B0-----:R-:W-:Y:S01]  /*9970*/  IMAD.MOV.U32 R12, RZ, RZ, R176 ;  /* 0x000000ffff0c7224 */ /* 0x001fe200078e00b0 */
[----:B------:R-:W-:Y:S01]  /*9980*/  IABS R183, R182 ;  /* 0x000000b600b77213 */ /* 0x000fe20000000000 */
[----:B------:R-:W-:-:S04]  /*9990*/  IMAD.HI.U32 R175, R9, R10, RZ ;  /* 0x0000000a09af7227 */ /* 0x000fc800078e00ff */
[----:B------:R-:W-:Y:S01]  /*99a0*/  @!P1 IMAD.MOV R12, RZ, RZ, -R12 ;  /* 0x000000ffff0c9224 */ /* 0x000fe200078e0a0c */
[----:B------:R-:W-:Y:S01]  /*99b0*/  ISETP.GT.U32.AND P1, PT, R2, R179, PT ;  /* 0x000000b30200720c */ /* 0x000fe20003f24070 */
[----:B------:R-:W-:Y:S02]  /*99c0*/  IMAD.MOV R175, RZ, RZ, -R175 ;  /* 0x000000ffffaf7224 */ /* 0x000fe400078e0aaf */
[----:B------:R-:W-:Y:S01]  /*99d0*/  @!P4 IMAD.IADD R4, R4, 0x1, -R2 ;  /* 0x000000010404c824 */ /* 0x000fe200078e0a02 */
[----:B------:R0:W-:Y:S01]  /*99e0*/  STL [R1+0x188], R12 ;  /* 0x0001880c01007387 */ /* 0x0001e20000100800 */
[----:B------:R-:W-:Y:S02]  /*99f0*/  IMAD R10, R2, R175, R10 ;  /* 0x000000af020a7224 */ /* 0x000fe400078e020a */
[----:B------:R-:W-:Y:S01]  /*9a00*/  VIADD R8, R0, 0x145 ;  /* 0x0000014500087836 */ /* 0x000fe20000000000 */
[----:B------:R-:W-:Y:S01]  /*9a10*/  ISETP.GT.U32.AND P4, PT, R2, R4, PT ;  /* 0x000000040200720c */ /* 0x000fe20003f84070 */
[----:B------:R-:W-:-:S02]  /*9a20*/  @!P3 IMAD.IADD R11, R11, 0x1, -R2 ;  /* 0x000000010b0bb824 */ /* 0x000fc400078e0a02 */
[----:B------:R-:W-:Y:S01]  /*9a30*/  IMAD.HI.U32 R186, R9, R183, RZ ;  /* 0x000000b709ba7227 */ /* 0x000fe200078e00ff */
[----:B------:R-:W-:-:S03]  /*9a40*/  IABS R175, R8 ;  /* 0x0000000800af7213 */ /* 0x000fc60000000000 */
[----:B0-----:R-:W-:Y:S02]  /*9a50*/  IMAD.MOV.U32 R12, RZ, RZ, R6 ;  /* 0x000000ffff0c7224 */ /* 0x001fe400078e0006 */
[----:B------:R-:W-:-:S04]  /*9a60*/  IMAD.HI.U32 R6, R9, R177, RZ ;  /* 0x000000b109067227 */ /* 0x000fc800078e00ff */
[----:B------:R-:W-:Y:S02]  /*9a70*/  IMAD.MOV R6, RZ, RZ, -R6 ;  /* 0x000000ffff067224 */ /* 0x000fe400078e0a06 */
[----:B------:R-:W-:Y:S01]  /*9a80*/  @!P6 IMAD.MOV R12, RZ, RZ, -R12 ;  /* 0x000000ffff0ce224 */ /* 0x000fe200078e0a0c */
[----:B------:R-:W-:Y:S01]  /*9a90*/  ISETP.GE.AND P6, PT, R7, RZ, PT ;  /* 0x000000ff0700720c */ /* 0x000fe20003fc6270 */
[C---:B------:R-:W-:Y:S02]  /*9aa0*/  IMAD R177, R2.reuse, R6, R177 ;  /* 0x0000000602b17224 */ /* 0x040fe400078e02b1 */
[----:B------:R-:W-:Y:S01]  /*9ab0*/  @!P1 IMAD.IADD R179, R179, 0x1, -R2 ;  /* 0x00000001b3b39824 */ /* 0x000fe200078e0a02 */
[C---:B------:R-:W-:Y:S01]  /*9ac0*/  ISETP.GT.U32.AND P1, PT, R2.reuse, R10, PT ;  /* 0x0000000a0200720c */ /* 0x040fe20003f24070 */
[----:B------:R0:W-:Y:S01]  /*9ad0*/  STL [R1+0x1b4], R12 ;  /* 0x0001b40c01007387 */ /* 0x0001e20000100800 */
[----:B------:R-:W-:Y:S01]  /*9ae0*/  ISETP.GT.U32.AND P3, PT, R2, R177, PT ;  /* 0x000000b10200720c */ /* 0x000fe20003f64070 */
[----:B------:R-:W-:-:S02]  /*9af0*/  VIADD R6, R0, 0x144 ;  /* 0x0000014400067836 */ /* 0x000fc40000000000 */
[----:B------:R-:W-:-:S04]  /*9b00*/  IMAD.HI.U32 R178, R9, R175, RZ ;  /* 0x000000af09b27227 */ /* 0x000fc800078e00ff */
[----:B------:R-:W-:Y:S01]  /*9b10*/  @!P4 IMAD.IADD R4, R4, 0x1, -R2 ;  /* 0x000000010404c824 */ /* 0x000fe200078e0a02 */
[----:B------:R-:W-:Y:S01]  /*9b20*/  ISETP.GE.AND P4, PT, R3, RZ, PT ;  /* 0x000000ff0300720c */ /* 0x000fe20003f86270 */
[----:B0-----:R-:W-:Y:S01]  /*9b30*/  IMAD.MOV.U32 R12, RZ, RZ, R179 ;  /* 0x000000ffff0c7224 */ /* 0x001fe200078e00b3 */
[----:B------:R-:W-:Y:S01]  /*9b40*/  IABS R3, R6 ;  /* 0x0000000600037213 */ /* 0x000fe20000000000 */
[----:B------:R-:W-:Y:S02]  /*9b50*/  IMAD.MOV R178, RZ, RZ, -R178 ;  /* 0x000000ffffb27224 */ /* 0x000fe400078e0ab2 */
[----:B------:R-:W-:Y:S02]  /*9b60*/  @!P0 IMAD.MOV R12, RZ, RZ, -R12 ;  /* 0x000000ffff0c8224 */ /* 0x000fe400078e0a0c */
[--C-:B------:R-:W-:Y:S02]  /*9b70*/  @!P3 IMAD.IADD R177, R177, 0x1, -R2.reuse ;  /* 0x00000001b1b1b824 */ /* 0x100fe400078e0a02 */
[----:B------:R-:W-:Y:S01]  /*9b80*/  @!P1 IMAD.IADD R10, R10, 0x1, -R2 ;  /* 0x000000010a0a9824 */ /* 0x000fe200078e0a02 */
[----:B------:R0:W-:Y:S01]  /*9b90*/  STL [R1+0x194], R12 ;  /* 0x0001940c01007387 */ /* 0x0001e20000100800 */
[----:B------:R-:W-:Y:S01]  /*9ba0*/  IMAD R175, R2, R178, R175 ;  /* 0x000000b202af7224 */ /* 0x000fe200078e02af */
[----:B------:R-:W-:Y:S01]  /*9bb0*/  ISETP.GE.AND P1, PT, R8, RZ, PT ;  /* 0x000000ff0800720c */ /* 0x000fe20003f26270 */
[----:B------:R-:W-:Y:S01]  /*9bc0*/  VIADD R7, R0, 0x143 ;  /* 0x0000014300077836 */ /* 0x000fe20000000000 */
[C---:B------:R-:W-:Y:S01]  /*9bd0*/  ISETP.GT.U32.AND P3, PT, R2.reuse, R177, PT ;  /* 0x000000b10200720c */ /* 0x040fe20003f64070 */
[----:B------:R-:W-:Y:S01]  /*9be0*/  IMAD.HI.U32 R8, R9, R3, RZ ;  /* 0x0000000309087227 */ /* 0x000fe200078e00ff */
[----:B------:R-:W-:-:S02]  /*9bf0*/  ISETP.GT.U32.AND P0, PT, R2, R10, PT ;  /* 0x0000000a0200720c */ /* 0x000fc40003f04070 */
[----:B------:R-:W-:Y:S01]  /*9c00*/  IABS R176, R7 ;  /* 0x0000000700b07213 */ /* 0x000fe20000000000 */
[----:B------:R-:W-:Y:S01]  /*9c10*/  @!P2 IMAD.MOV R11, RZ, RZ, -R11 ;  /* 0x000000ffff0ba224 */ /* 0x000fe200078e0a0b */
[----:B------:R-:W-:Y:S01]  /*9c20*/  ISETP.GE.AND P2, PT, R6, RZ, PT ;  /* 0x000000ff0600720c */ /* 0x000fe20003f46270 */
[----:B0-----:R-:W-:Y:S02]  /*9c30*/  IMAD.MOV.U32 R12, RZ, RZ, R4 ;  /* 0x000000ffff0c7224 */ /* 0x001fe400078e0004 */
[----:B------:R-:W-:Y:S02]  /*9c40*/  IMAD.MOV R6, RZ, RZ, -R8 ;  /* 0x000000ffff067224 */ /* 0x000fe400078e0a08 */
[----:B------:R-:W-:Y:S01]  /*9c50*/  @!P5 IMAD.MOV R12, RZ, RZ, -R12 ;  /* 0x000000ffff0cd224 */ /* 0x000fe200078e0a0c */
[C---:B------:R-:W-:Y:S01]  /*9c60*/  ISETP.GT.U32.AND P5, PT, R2.reuse, R175, PT ;  /* 0x000000af0200720c */ /* 0x040fe20003fa4070 */
[C---:B------:R-:W-:Y:S02]  /*9c70*/  IMAD R3, R2.reuse, R6, R3 ;  /* 0x0000000602037224 */ /* 0x040fe400078e0203 */
[----:B------:R-:W-:Y:S01]  /*9c80*/  IMAD.HI.U32 R4, R9, R176, RZ ;  /* 0x000000b009047227 */ /* 0x000fe200078e00ff */
[----:B------:R0:W-:Y:S03]  /*9c90*/  STL [R1+0x198], R12 ;  /* 0x0001980c01007387 */ /* 0x0001e60000100800 */
[----:B------:R-:W-:Y:S01]  /*9ca0*/  @!P3 IMAD.IADD R177, R177, 0x1, -R2 ;  /* 0x00000001b1b1b824 */ /* 0x000fe200078e0a02 */
[----:B------:R-:W-:Y:S01]  /*9cb0*/  ISETP.GT.U32.AND P3, PT, R2, R3, PT ;  /* 0x000000030200720c */ /* 0x000fe20003f64070 */
[----:B------:R-:W-:Y:S01]  /*9cc0*/  IMAD.MOV R4, RZ, RZ, -R4 ;  /* 0x000000ffff047224 */ /* 0x000fe200078e0a04 */
[----:B------:R1:W-:Y:S01]  /*9cd0*/  STL [R1+0x1b0], R11 ;  /* 0x0001b00b01007387 */ /* 0x0003e20000100800 */
[--C-:B------:R-:W-:Y:S01]  /*9ce0*/  @!P0 IMAD.IADD R10, R10, 0x1, -R2.reuse ;  /* 0x000000010a0a8824 */ /* 0x100fe200078e0a02 */
[----:B------:R-:W-:Y:S01]  /*9cf0*/  ISETP.GE.AND P0, PT, R7, RZ, PT ;  /* 0x000000ff0700720c */ /* 0x000fe20003f06270 */
[----:B------:R-:W-:-:S02]  /*9d00*/  @!P5 IMAD.IADD R175, R175, 0x1, -R2 ;  /* 0x00000001afafd824 */ /* 0x000fc400078e0a02 */
[C---:B------:R-:W-:Y:S02]  /*9d10*/  IMAD R176, R2.reuse, R4, R176 ;  /* 0x0000000402b07224 */ /* 0x040fe400078e02b0 */
[----:B------:R-:W-:Y:S01]  /*9d20*/  IMAD.MOV.U32 R13, RZ, RZ, R10 ;  /* 0x000000ffff0d7224 */ /* 0x000fe200078e000a */
[C---:B------:R-:W-:Y:S01]  /*9d30*/  ISETP.GT.U32.AND P5, PT, R2.reuse, R175, PT ;  /* 0x000000af0200720c */ /* 0x040fe20003fa4070 */
[----:B0-----:R-:W-:Y:S02]  /*9d40*/  IMAD.MOV.U32 R12, RZ, RZ, R177 ;  /* 0x000000ffff0c7224 */ /* 0x001fe400078e00b1 */
[----:B------:R-:W-:Y:S01]  /*9d50*/  @!P6 IMAD.MOV R13, RZ, RZ, -R13 ;  /* 0x000000ffff0de224 */ /* 0x000fe200078e0a0d */
[----:B------:R-:W-:Y:S01]  /*9d60*/  ISETP.GT.U32.AND P6, PT, R2, R176, PT ;  /* 0x000000b00200720c */ /* 0x000fe20003fc4070 */
[----:B------:R-:W-:Y:S02]  /*9d70*/  @!P3 IMAD.IADD R3, R3, 0x1, -R2 ;  /* 0x000000010303b824 */ /* 0x000fe400078e0a02 */
[C---:B-1----:R-:W-:Y:S01]  /*9d80*/  VIADD R11, R0.reuse, 0x142 ;  /* 0x00000142000b7836 */ /* 0x042fe20000000000 */
[----:B------:R-:W-:Y:S01]  /*9d90*/  STL [R1+0x1ac], R13 ;  /* 0x0001ac0d01007387 */ /* 0x000fe20000100800 */
[----:B------:R-:W-:Y:S01]  /*9da0*/  VIADD R8, R0, 0x141 ;  /* 0x0000014100087836 */ /* 0x000fe20000000000 */
[----:B------:R-:W-:Y:S01]  /*9db0*/  ISETP.GT.U32.AND P3, PT, R2, R3, PT ;  /* 0x000000030200720c */ /* 0x000fe20003f64070 */
[----:B------:R-:W-:Y:S01]  /*9dc0*/  @!P4 IMAD.MOV R12, RZ, RZ, -R12 ;  /* 0x000000ffff0cc224 */ /* 0x000fe200078e0a0c */
[----:B------:R-:W-:Y:S01]  /*9dd0*/  IABS R4, R11 ;  /* 0x0000000b00047213 */ /* 0x000fe20000000000 */
[--C-:B------:R-:W-:Y:S01]  /*9de0*/  @!P5 IMAD.IADD R175, R175, 0x1, -R2.reuse ;  /* 0x00000001afafd824 */ /* 0x100fe200078e0a02 */
[----:B------:R-:W-:Y:S01]  /*9df0*/  IABS R7, R8 ;  /* 0x0000000800077213 */ /* 0x000fe20000000000 */
[----:B------:R-:W-:Y:S01]  /*9e00*/  VIADD R6, R0, 0x140 ;  /* 0x0000014000067836 */ /* 0x000fe20000000000 */
[----:B------:R0:W-:Y:S01]  /*9e10*/  STL [R1+0x1a8], R12 ;  /* 0x0001a80c01007387 */ /* 0x0001e20000100800 */
[----:B------:R-:W-:Y:S01]  /*9e20*/  @!P6 IMAD.IADD R176, R176, 0x1, -R2 ;  /* 0x00000001b0b0e824 */ /* 0x000fe200078e0a02 */
[----:B------:R-:W-:Y:S01]  /*9e30*/  ISETP.GE.AND P5, PT, R8, RZ, PT ;  /* 0x000000ff0800720c */ /* 0x000fe20003fa6270 */
[----:B------:R-:W-:Y:S01]  /*9e40*/  IMAD.HI.U32 R177, R9, R4, RZ ;  /* 0x0000000409b17227 */ /* 0x000fe200078e00ff */
[----:B------:R-:W-:-:S02]  /*9e50*/  IABS R10, R6 ;  /* 0x00000006000a7213 */ /* 0x000fc40000000000 */
[----:B------:R-:W-:Y:S01]  /*9e60*/  ISETP.GT.U32.AND P6, PT, R2, R176, PT ;  /* 0x000000b00200720c */ /* 0x000fe20003fc4070 */
[----:B------:R-:W-:Y:S01]  /*9e70*/  IMAD.HI.U32 R8, R9, R7, RZ ;  /* 0x0000000709087227 */ /* 0x000fe200078e00ff */
[----:B------:R-:W-:-:S03]  /*9e80*/  ISETP.GE.AND P4, PT, R11, RZ, PT ;  /* 0x000000ff0b00720c */ /* 0x000fc60003f86270 */
[----:B0-----:R-:W-:Y:S02]  /*9e90*/  IMAD.MOV.U32 R12, RZ, RZ, R175 ;  /* 0x000000ffff0c7224 */ /* 0x001fe400078e00af */
[----:B------:R-:W-:Y:S02]  /*9ea0*/  IMAD.MOV R177, RZ, RZ, -R177 ;  /* 0x000000ffffb17224 */ /* 0x000fe400078e0ab1 */
[----:B------:R-:W-:Y:S01]  /*9eb0*/  @!P1 IMAD.MOV R12, RZ, RZ, -R12 ;  /* 0x000000ffff0c9224 */ /* 0x000fe200078e0a0c */
[----:B------:R-:W-:Y:S01]  /*9ec0*/  ISETP.GE.AND P1, PT, R6, RZ, PT ;  /* 0x000000ff0600720c */ /* 0x000fe20003f26270 */
[----:B------:R-:W-:Y:S02]  /*9ed0*/  IMAD.MOV R8, RZ, RZ, -R8 ;  /* 0x000000ffff087224 */ /* 0x000fe400078e0a08 */
[----:B------:R-:W-:Y:S01]  /*9ee0*/  @!P3 IMAD.IADD R3, R3, 0x1, -R2 ;  /* 0x000000010303b824 */ /* 0x000fe200078e0a02 */
[----:B------:R0:W-:Y:S01]  /*9ef0*/  STL [R1+0x1a0], R12 ;  /* 0x0001a00c01007387 */ /* 0x0001e20000100800 */
[----:B------:R-:W-:-:S02]  /*9f00*/  IMAD R4, R2, R177, R4 ;  /* 0x000000b102047224 */ /* 0x000fc400078e0204 */
[C---:B------:R-:W-:Y:S02]  /*9f10*/  IMAD R6, R2.reuse, R8, R7 ;  /* 0x0000000802067224 */ /* 0x040fe400078e0207 */
[----:B------:R-:W-:Y:S01]  /*9f20*/  IMAD.HI.U32 R11, R9, R10, RZ ;  /* 0x0000000a090b7227 */ /* 0x000fe200078e00ff */
[----:B------:R-:W-:-:S03]  /*9f30*/  ISETP.GT.U32.AND P3, PT, R2, R4, PT ;  /* 0x000000040200720c */ /* 0x000fc60003f64070 */
[----:B------:R-:W-:Y:S02]  /*9f40*/  IMAD.MOV R11, RZ, RZ, -R11 ;  /* 0x000000ffff0b7224 */ /* 0x000fe400078e0a0b */
[----:B0-----:R-:W-:Y:S02]  /*9f50*/  IMAD.MOV.U32 R12, RZ, RZ, R3 ;  /* 0x000000ffff0c7224 */ /* 0x001fe400078e0003 */
[----:B------:R-:W-:Y:S02]  /*9f60*/  @!P6 IMAD.IADD R176, R176, 0x1, -R2 ;  /* 0x00000001b0b0e824 */ /* 0x000fe400078e0a02 */
[----:B------:R-:W-:Y:S01]  /*9f70*/  @!P2 IMAD.MOV R12, RZ, RZ, -R12 ;  /* 0x000000ffff0ca224 */ /* 0x000fe200078e0a0c */
[C---:B------:R-:W-:Y:S01]  /*9f80*/  ISETP.GT.U32.AND P2, PT, R2.reuse, R6, PT ;  /* 0x000000060200720c */ /* 0x040fe20003f44070 */
[----:B------:R-:W-:Y:S02]  /*9f90*/  IMAD R10, R2, R11, R10 ;  /* 0x0000000b020a7224 */ /* 0x000fe400078e020a */
[----:B------:R-:W-:Y:S01]  /*9fa0*/  @!P3 IMAD.IADD R4, R4, 0x1, -R2 ;  /* 0x000000010404b824 */ /* 0x000fe200078e0a02 */
[----:B------:R0:W-:Y:S01]  /*9fb0*/  STL [R1+0x1a4], R12 ;  /* 0x0001a40c01007387 */ /* 0x0001e20000100800 */
[----:B------:R-:W-:-:S02]  /*9fc0*/  VIADD R179, R0, 0x13f ;  /* 0x0000013f00b37836 */ /* 0x000fc40000000000 */
[----:B------:R-:W-:Y:S01]  /*9fd0*/  VIADD R175, R0, 0x13e ;  /* 0x0000013e00af7836 */ /* 0x000fe20000000000 */
[----:B------:R-:W-:Y:S01]  /*9fe0*/  ISETP.GT.U32.AND P3, PT, R2, R4, PT ;  /* 0x000000040200720c */ /* 0x000fe20003f64070 */
[C---:B------:R-:W-:Y:S01]  /*9ff0*/  VIADD R7, R0.reuse, 0x13d ;  /* 0x0000013d00077836 */ /* 0x040fe20000000000 */
[----:B------:R-:W-:Y:S01]  /*a000*/  ISETP.GE.AND P6, PT, R179, RZ, PT ;  /* 0x000000ffb300720c */ /* 0x000fe20003fc6270 */
[----:B------:R-:W-:Y:S01]  /*a010*/  VIADD R11, R0, 0x13c ;  /* 0x0000013c000b7836 */ /* 0x000fe20000000000 */
[----:B------:R-:W-:Y:S01]  /*a020*/  IABS R179, R179 ;  /* 0x000000b300b37213 */ /* 0x000fe20000000000 */
[----:B------:R-:W-:Y:S01]  /*a030*/  @!P2 IMAD.IADD R6, R6, 0x1, -R2 ;  /* 0x000000010606a824 */ /* 0x000fe200078e0a02 */
[----:B------:R-:W-:Y:S01]  /*a040*/  IABS R177, R175 ;  /* 0x000000af00b17213 */ /* 0x000fe20000000000 */
[----:B0-----:R-:W-:Y:S01]  /*a050*/  IMAD.MOV.U32 R12, RZ, RZ, R176 ;  /* 0x000000ffff0c7224 */ /* 0x001fe200078e00b0 */
[----:B------:R-:W-:Y:S01]  /*a060*/  IABS R8, R7 ;  /* 0x0000000700087213 */ /* 0x000fe20000000000 */
[----:B------:R-:W-:Y:S01]  /*a070*/  IMAD.HI.U32 R180, R9, R179, RZ ;  /* 0x000000b309b47227 */ /* 0x000fe200078e00ff */
[----:B------:R-:W-:-:S02]  /*a080*/  ISETP.GT.U32.AND P2, PT, R2, R6, PT ;  /* 0x000000060200720c */ /* 0x000fc40003f44070 */
[----:B------:R-:W-:Y:S01]  /*a090*/  IABS R3, R11 ;  /* 0x0000000b00037213 */ /* 0x000fe20000000000 */
[----:B------:R-:W-:Y:S01]  /*a0a0*/  @!P0 IMAD.MOV R12, RZ, RZ, -R12 ;  /* 0x000000ffff0c8224 */ /* 0x000fe200078e0a0c */
[----:B------:R-:W-:Y:S01]  /*a0b0*/  ISETP.GT.U32.AND P0, PT, R2, R10, PT ;  /* 0x0000000a0200720c */ /* 0x000fe20003f04070 */
[----:B------:R-:W-:-:S03]  /*a0c0*/  IMAD.HI.U32 R178, R9, R177, RZ ;  /* 0x000000b109b27227 */ /* 0x000fc600078e00ff */
[----:B------:R0:W-:Y:S01]  /*a0d0*/  STL [R1+0x19c], R12 ;  /* 0x00019c0c01007387 */ /* 0x0001e20000100800 */
[----:B------:R-:W-:Y:S02]  /*a0e0*/  IMAD.MOV R180, RZ, RZ, -R180 ;  /* 0x000000ffffb47224 */ /* 0x000fe400078e0ab4 */
[----:B------:R-:W-:Y:S01]  /*a0f0*/  @!P3 IMAD.IADD R4, R4, 0x1, -R2 ;  /* 0x000000010404b824 */ /* 0x000fe200078e0a02 */
[----:B------:R-:W-:Y:S01]  /*a100*/  ISETP.GE.AND P3, PT, R175, RZ, PT ;  /* 0x000000ffaf00720c */ /* 0x000fe20003f66270 */
[----:B------:R-:W-:Y:S02]  /*a110*/  IMAD.MOV R178, RZ, RZ, -R178 ;  /* 0x000000ffffb27224 */ /* 0x000fe400078e0ab2 */
[----:B------:R-:W-:Y:S02]  /*a120*/  IMAD R175, R2, R180, R179 ;  /* 0x000000b402af7224 */ /* 0x000fe400078e02b3 */
[--C-:B------:R-:W-:Y:S02]  /*a130*/  @!P0 IMAD.IADD R10, R10, 0x1, -R2.reuse ;  /* 0x000000010a0a8824 */ /* 0x100fe400078e0a02 */
[----:B------:R-:W-:Y:S01]  /*a140*/  @!P2 IMAD.IADD R6, R6, 0x1, -R2 ;  /* 0x000000010606a824 */ /* 0x000fe200078e0a02 */
[C---:B------:R-:W-:Y:S01]  /*a150*/  ISETP.GT.U32.AND P2, PT, R2.reuse, R175, PT ;  /* 0x000000af0200720c */ /* 0x040fe20003f44070 */
[----:B------:R-:W-:Y:S01]  /*a160*/  IMAD.MOV.U32 R13, RZ, RZ, R4 ;  /* 0x000000ffff0d7224 */ /* 0x000fe200078e0004 */
[C---:B------:R-:W-:Y:S01]  /*a170*/  ISETP.GT.U32.AND P0, PT, R2.reuse, R10, PT ;  /* 0x0000000a0200720c */ /* 0x040fe20003f04070 */
[----:B------:R-:W-:-:S02]  /*a180*/  IMAD R177, R2, R178, R177 ;  /* 0x000000b202b17224 */ /* 0x000fc400078e02b1 */
[----:B0-----:R-:W-:Y:S02]  /*a190*/  IMAD.MOV.U32 R12, RZ, RZ, R6 ;  /* 0x000000ffff0c7224 */ /* 0x001fe400078e0006 */
[----:B------:R-:W-:-:S04]  /*a1a0*/  IMAD.HI.U32 R176, R9, R8, RZ ;  /* 0x0000000809b07227 */ /* 0x000fc800078e00ff */
[----:B------:R-:W-:-:S04]  /*a1b0*/  IMAD.HI.U32 R179, R9, R3, RZ ;  /* 0x0000000309b37227 */ /* 0x000fc800078e00ff */
[----:B------:R-:W-:Y:S01]  /*a1c0*/  @!P4 IMAD.MOV R13, RZ, RZ, -R13 ;  /* 0x000000ffff0dc224 */ /* 0x000fe200078e0a0d */
[----:B------:R-:W-:Y:S01]  /*a1d0*/  ISETP.GT.U32.AND P4, PT, R2, R177, PT ;  /* 0x000000b10200720c */ /* 0x000fe20003f84070 */
[----:B------:R-:W-:Y:S01]  /*a1e0*/  @!P5 IMAD.MOV R12, RZ, RZ, -R12 ;  /* 0x000000ffff0cd224 */ /* 0x000fe200078e0a0c */
[----:B------:R-:W-:Y:S01]  /*a1f0*/  ISETP.GE.AND P5, PT, R7, RZ, PT ;  /* 0x000000ff0700720c */ /* 0x000fe20003fa6270 */
[----:B------:R-:W-:Y:S01]  /*a200*/  IMAD.MOV R178, RZ, RZ, -R176 ;  /* 0x000000ffffb27224 */ /* 0x000fe200078e0ab0 */
[----:B------:R-:W-:Y:S01]  /*a210*/  STL [R1+0x190], R13 ;  /* 0x0001900d01007387 */ /* 0x000fe20000100800 */
[----:B------:R-:W-:Y:S02]  /*a220*/  IMAD.MOV R176, RZ, RZ, -R179 ;  /* 0x000000ffffb07224 */ /* 0x000fe400078e0ab3 */
[----:B------:R-:W-:Y:S01]  /*a230*/  @!P0 IMAD.IADD R10, R10, 0x1, -R2 ;  /* 0x000000010a0a8824 */ /* 0x000fe200078e0a02 */
[----:B------:R0:W-:Y:S01]  /*a240*/  STL [R1+0x18c], R12 ;  /* 0x00018c0c01007387 */ /* 0x0001e20000100800 */
[----:B------:R-:W-:-:S02]  /*a250*/  IMAD R3, R2, R176, R3 ;  /* 0x000000b002037224 */ /* 0x000fc400078e0203 */
[----:B------:R-:W-:Y:S02]  /*a260*/  VIADD R6, R0, 0x13b ;  /* 0x0000013b00067836 */ /* 0x000fe40000000000 */
[----:B------:R-:W-:Y:S02]  /*a270*/  @!P2 IMAD.IADD R175, R175, 0x1, -R2 ;  /* 0x00000001afafa824 */ /* 0x000fe400078e0a02 */
[C---:B------:R-:W-:Y:S01]  /*a280*/  IMAD R4, R2.reuse, R178, R8 ;  /* 0x000000b202047224 */ /* 0x040fe200078e0208 */
[----:B------:R-:W-:Y:S01]  /*a290*/  IABS R178, R6 ;  /* 0x0000000600b27213 */ /* 0x000fe20000000000 */
[----:B------:R-:W-:Y:S01]  /*a2a0*/  @!P4 IMAD.IADD R177, R177, 0x1, -R2 ;  /* 0x00000001b1b1c824 */ /* 0x000fe200078e0a02 */
[C---:B------:R-:W-:Y:S01]  /*a2b0*/  ISETP.GT.U32.AND P2, PT, R2.reuse, R175, PT ;  /* 0x000000af0200720c */ /* 0x040fe20003f44070 */
[----:B0-----:R-:W-:Y:S01]  /*a2c0*/  IMAD.MOV.U32 R12, RZ, RZ, R10 ;  /* 0x000000ffff0c7224 */ /* 0x001fe200078e000a */
[----:B------:R-:W-:Y:S01]  /*a2d0*/  ISETP.GT.U32.AND P0, PT, R2, R4, PT ;  /* 0x000000040200720c */ /* 0x000fe20003f04070 */
[----:B------:R-:W-:Y:S01]  /*a2e0*/  VIADD R7, R0, 0x13a ;  /* 0x0000013a00077836 */ /* 0x000fe20000000000 */
[C---:B------:R-:W-:Y:S01]  /*a2f0*/  ISETP.GT.U32.AND P4, PT, R2.reuse, R177, PT ;  /* 0x000000b10200720c */ /* 0x040fe20003f84070 */
[----:B------:R-:W-:Y:S01]  /*a300*/  @!P1 IMAD.MOV R12, RZ, RZ, -R12 ;  /* 0x000000ffff0c9224 */ /* 0x000fe200078e0a0c */
[----:B------:R-:W-:Y:S01]  /*a310*/  ISETP.GT.U32.AND P1, PT, R2, R3, PT ;  /* 0x000000030200720c */ /* 0x000fe20003f24070 */
[----:B------:R-:W-:Y:S01]  /*a320*/  IMAD.HI.U32 R179, R9, R178, RZ ;  /* 0x000000b209b37227 */ /* 0x000fe200078e00ff */
[----:B------:R-:W-:-:S02]  /*a330*/  IABS R176, R7 ;  /* 0x0000000700b07213 */ /* 0x000fc40000000000 */
[----:B------:R0:W-:Y:S01]  /*a340*/  STL [R1+0x16c], R12 ;  /* 0x00016c0c01007387 */ /* 0x0001e20000100800 */
[----:B------:R-:W-:Y:S02]  /*a350*/  IMAD.MOV R179, RZ, RZ, -R179 ;  /* 0x000000ffffb37224 */ /* 0x000fe400078e0ab3 */
[----:B------:R-:W-:Y:S01]  /*a360*/  @!P2 IMAD.IADD R175, R175, 0x1, -R2 ;  /* 0x00000001afafa824 */ /* 0x000fe200078e0a02 */
[----:B------:R-:W-:Y:S01]  /*a370*/  ISETP.GE.AND P2, PT, R11, RZ, PT ;  /* 0x000000ff0b00720c */ /* 0x000fe20003f46270 */
[----:B------:R-:W-:Y:S02]  /*a380*/  IMAD R178, R2, R179, R178 ;  /* 0x000000b302b27224 */ /* 0x000fe400078e02b2 */
[----:B------:R-:W-:-:S04]  /*a390*/  IMAD.HI.U32 R11, R9, R176, RZ ;  /* 0x000000b0090b7227 */ /* 0x000fc800078e00ff */
[--C-:B------:R-:W-:Y:S02]  /*a3a0*/  @!P1 IMAD.IADD R3, R3, 0x1, -R2.reuse ;  /* 0x0000000103039824 */ /* 0x100fe400078e0a02 */
[--C-:B------:R-:W-:Y:S01]  /*a3b0*/  @!P4 IMAD.IADD R177, R177, 0x1, -R2.reuse ;  /* 0x00000001b1b1c824 */ /* 0x100fe200078e0a02 */
[----:B------:R-:W-:Y:S01]  /*a3c0*/  ISETP.GT.U32.AND P4, PT, R2, R178, PT ;  /* 0x000000b20200720c */ /* 0x000fe20003f84070 */
[----:B------:R-:W-:Y:S01]  /*a3d0*/  @!P0 IMAD.IADD R4, R4, 0x1, -R2 ;  /* 0x0000000104048824 */ /* 0x000fe200078e0a02 */
[----:B------:R-:W-:Y:S01]  /*a3e0*/  ISETP.GT.U32.AND P1, PT, R2, R3, PT ;  /* 0x000000030200720c */ /* 0x000fe20003f24070 */
[----:B------:R-:W-:Y:S02]  /*a3f0*/  IMAD.MOV R11, RZ, RZ, -R11 ;  /* 0x000000ffff0b7224 */ /* 0x000fe400078e0a0b */
[----:B------:R-:W-:Y:S01]  /*a400*/  VIADD R8, R0, 0x139 ;  /* 0x0000013900087836 */ /* 0x000fe20000000000 */
[C---:B------:R-:W-:Y:S01]  /*a410*/  ISETP.GT.U32.AND P0, PT, R2.reuse, R4, PT ;  /* 0x000000040200720c */ /* 0x040fe20003f04070 */
[----:B------:R-:W-:-:S02]  /*a420*/  IMAD R176, R2, R11, R176 ;  /* 0x0000000b02b07224 */ /* 0x000fc400078e02b0 */
[----:B------:R-:W-:Y:S01]  /*a430*/  IMAD.MOV.U32 R13, RZ, RZ, R175 ;  /* 0x000000ffff0d7224 */ /* 0x000fe200078e00af */
[----:B------:R-:W-:Y:S01]  /*a440*/  IABS R10, R8 ;  /* 0x00000008000a7213 */ /* 0x000fe20000000000 */
[----:B0-----:R-:W-:Y:S02]  /*a450*/  IMAD.MOV.U32 R12, RZ, RZ, R177 ;  /* 0x000000ffff0c7224 */ /* 0x001fe400078e00b1 */
[--C-:B------:R-:W-:Y:S02]  /*a460*/  @!P4 IMAD.IADD R178, R178, 0x1, -R2.reuse ;  /* 0x00000001b2b2c824 */ /* 0x100fe400078e0a02 */
[--C-:B------:R-:W-:Y:S01]  /*a470*/  @!P1 IMAD.IADD R3, R3, 0x1, -R2.reuse ;  /* 0x0000000103039824 */ /* 0x100fe200078e0a02 */
[----:B------:R-:W-:Y:S01]  /*a480*/  ISETP.GT.U32.AND P1, PT, R2, R176, PT ;  /* 0x000000b00200720c */ /* 0x000fe20003f24070 */
[----:B------:R-:W-:Y:S01]  /*a490*/  @!P6 IMAD.MOV R13, RZ, RZ, -R13 ;  /* 0x000000ffff0de224 */ /* 0x000fe200078e0a0d */
[----:B------:R-:W-:Y:S01]  /*a4a0*/  ISETP.GE.AND P6, PT, R6, RZ, PT ;  /* 0x000000ff0600720c */ /* 0x000fe20003fc6270 */
[----:B------:R-:W-:Y:S01]  /*a4b0*/  @!P0 IMAD.IADD R4, R4, 0x1, -R2 ;  /* 0x0000000104048824 */ /* 0x000fe200078e0a02 */
[----:B------:R-:W-:Y:S01]  /*a4c0*/  ISETP.GT.U32.AND P4, PT, R2, R178, PT ;  /* 0x000000b20200720c */ /* 0x000fe20003f84070 */
[----:B------:R-:W-:Y:S01]  /*a4d0*/  IMAD.HI.U32 R175, R9, R10, RZ ;  /* 0x0000000a09af7227 */ /* 0x000fe200078e00ff */
[----:B------:R0:W-:Y:S01]  /*a4e0*/  STL [R1+0x170], R13 ;  /* 0x0001700d01007387 */ /* 0x0001e20000100800 */
[----:B------:R-:W-:-:S02]  /*a4f0*/  ISETP.GE.AND P0, PT, R8, RZ, PT ;  /* 0x000000ff0800720c */ /* 0x000fc40003f06270 */
[----:B------:R-:W-:Y:S02]  /*a500*/  VIADD R6, R0, 0x138 ;  /* 0x0000013800067836 */ /* 0x000fe40000000000 */
[----:B------:R-:W-:Y:S01]  /*a510*/  @!P3 IMAD.MOV R12, RZ, RZ, -R12 ;  /* 0x000000ffff0cb224 */ /* 0x000fe200078e0a0c */
[----:B------:R-:W-:Y:S01]  /*a520*/  ISETP.GE.AND P3, PT, R7, RZ, PT ;  /* 0x000000ff0700720c */ /* 0x000fe20003f66270 */
[----:B------:R-:W-:Y:S01]  /*a530*/  IMAD.MOV R175, RZ, RZ, -R175 ;  /* 0x000000ffffaf7224 */ /* 0x000fe200078e0aaf */
[----:B------:R-:W-:Y:S01]  /*a540*/  IABS R177, R6 ;  /* 0x0000000600b17213 */ /* 0x000fe20000000000 */
[----:B------:R-:W-:Y:S01]  /*a550*/  @!P1 IMAD.IADD R176, R176, 0x1, -R2 ;  /* 0x00000001b0b09824 */ /* 0x000fe200078e0a02 */
[----:B------:R1:W-:Y:S01]  /*a560*/  STL [R1+0x17c], R12 ;  /* 0x00017c0c01007387 */ /* 0x0003e20000100800 */
[----:B0-----:R-:W-:Y:S02]  /*a570*/  IMAD.MOV.U32 R13, RZ, RZ, R4 ;  /* 0x000000ffff0d7224 */ /* 0x001fe400078e0004 */
[----:B------:R-:W-:Y:S01]  /*a580*/  VIADD R4, R0, 0x137 ;  /* 0x0000013700047836 */ /* 0x000fe20000000000 */
[C---:B------:R-:W-:Y:S01]  /*a590*/  ISETP.GT.U32.AND P1, PT, R2.reuse, R176, PT ;  /* 0x000000b00200720c */ /* 0x040fe20003f24070 */
[----:B------:R-:W-:-:S02]  /*a5a0*/  IMAD R10, R2, R175, R10 ;  /* 0x000000af020a7224 */ /* 0x000fc400078e020a */
[----:B------:R-:W-:Y:S01]  /*a5b0*/  IMAD.HI.U32 R175, R9, R177, RZ ;  /* 0x000000b109af7227 */ /* 0x000fe200078e00ff */
[----:B------:R-:W-:-:S03]  /*a5c0*/  IABS R11, R4 ;  /* 0x00000004000b7213 */ /* 0x000fc60000000000 */
[----:B-1----:R-:W-:Y:S02]  /*a5d0*/  IMAD.MOV.U32 R12, RZ, RZ, R3 ;  /* 0x000000ffff0c7224 */ /* 0x002fe400078e0003 */
[----:B------:R-:W-:Y:S01]  /*a5e0*/  @!P4 IMAD.IADD R178, R178, 0x1, -R2 ;  /* 0x00000001b2b2c824 */ /* 0x000fe200078e0a02 */
[----:B------:R-:W-:Y:S01]  /*a5f0*/  ISETP.GT.U32.AND P4, PT, R2, R10, PT ;  /* 0x0000000a0200720c */ /* 0x000fe20003f84070 */
[----:B------:R-:W-:Y:S01]  /*a600*/  @!P2 IMAD.MOV R12, RZ, RZ, -R12 ;  /* 0x000000ffff0ca224 */ /* 0x000fe200078e0a0c */
[----:B------:R-:W-:Y:S01]  /*a610*/  ISETP.GE.AND P2, PT, R4, RZ, PT ;  /* 0x000000ff0400720c */ /* 0x000fe20003f46270 */
[----:B------:R-:W-:-:S04]  /*a620*/  IMAD.HI.U32 R4, R9, R11, RZ ;  /* 0x0000000b09047227 */ /* 0x000fc800078e00ff */
[----:B------:R-:W-:Y:S02]  /*a630*/  IMAD.MOV R175, RZ, RZ, -R175 ;  /* 0x000000ffffaf7224 */ /* 0x000fe400078e0aaf */
[----:B------:R-:W-:Y:S01]  /*a640*/  @!P5 IMAD.MOV R13, RZ, RZ, -R13 ;  /* 0x000000ffff0dd224 */ /* 0x000fe200078e0a0d */
[----:B------:R-:W-:Y:S01]  /*a650*/  ISETP.GE.AND P5, PT, R6, RZ, PT ;  /* 0x000000ff0600720c */ /* 0x000fe20003fa6270 */
[----:B------:R-:W-:Y:S02]  /*a660*/  IMAD.MOV R4, RZ, RZ, -R4 ;  /* 0x000000ffff047224 */ /* 0x000fe400078e0a04 */
[C---:B------:R-:W-:Y:S01]  /*a670*/  IMAD R177, R2.reuse, R175, R177 ;  /* 0x000000af02b17224 */ /* 0x040fe200078e02b1 */
[----:B------:R0:W-:Y:S01]  /*a680*/  STL [R1+0x180], R13 ;  /* 0x0001800d01007387 */ /* 0x0001e20000100800 */
[----:B------:R-:W-:Y:S02]  /*a690*/  IMAD R11, R2, R4, R11 ;  /* 0x00000004020b7224 */ /* 0x000fe400078e020b */
[--C-:B------:R-:W-:Y:S01]  /*a6a0*/  @!P1 IMAD.IADD R176, R176, 0x1, -R2.reuse ;  /* 0x00000001b0b09824 */ /* 0x100fe200078e0a02 */
[----:B------:R-:W-:Y:S01]  /*a6b0*/  ISETP.GT.U32.AND P1, PT, R2, R177, PT ;  /* 0x000000b10200720c */ /* 0x000fe20003f24070 */
[----:B------:R-:W-:Y:S01]  /*a6c0*/  @!P4 IMAD.IADD R10, R10, 0x1, -R2 ;  /* 0x000000010a0ac824 */ /* 0x000fe200078e0a02 */
[----:B------:R1:W-:Y:S01]  /*a6d0*/  STL [R1+0x184], R12 ;  /* 0x0001840c01007387 */ /* 0x0003e20000100800 */
[----:B------:R-:W-:-:S02]  /*a6e0*/  VIADD R3, R0, 0x136 ;  /* 0x0000013600037836 */ /* 0x000fc40000000000 */
[----:B------:R-:W-:Y:S01]  /*a6f0*/  VIADD R8, R0, 0x135 ;  /* 0x0000013500087836 */ /* 0x000fe20000000000 */
[----:B------:R-:W-:Y:S01]  /*a700*/  ISETP.GT.U32.AND P4, PT, R2, R10, PT ;  /* 0x0000000a0200720c */ /* 0x000fe20003f84070 */
[----:B0-----:R-:W-:Y:S01]  /*a710*/  IMAD.MOV.U32 R13, RZ, RZ, R178 ;  /* 0x000000ffff0d7224 */ /* 0x001fe200078e00b2 */
[----:B------:R-:W-:Y:S01]  /*a720*/  IABS R7, R3 ;  /* 0x0000000300077213 */ /* 0x000fe20000000000 */
[----:B------:R-:W-:Y:S01]  /*a730*/  VIADD R178, R0, 0x130 ;  /* 0x0000013000b27836 */ /* 0x000fe20000000000 */
[----:B------:R-:W-:Y:S01]  /*a740*/  IABS R6, R8 ;  /* 0x0000000800067213 */ /* 0x000fe20000000000 */
[----:B------:R-:W-:Y:S01]  /*a750*/  @!P6 IMAD.MOV R13, RZ, RZ, -R13 ;  /* 0x000000ffff0de224 */ /* 0x000fe200078e0a0d */
[C---:B------:R-:W-:Y:S01]  /*a760*/  ISETP.GT.U32.AND P6, PT, R2.reuse, R11, PT ;  /* 0x0000000b0200720c */ /* 0x040fe20003fc4070 */
[----:B------:R-:W-:Y:S01]  /*a770*/  @!P1 IMAD.IADD R177, R177, 0x1, -R2 ;  /* 0x00000001b1b19824 */ /* 0x000fe200078e0a02 */
[----:B------:R-:W-:Y:S01]  /*a780*/  IABS R180, R178 ;  /* 0x000000b200b47213 */ /* 0x000fe20000000000 */
[----:B------:R-:W-:Y:S01]  /*a790*/  IMAD.HI.U32 R175, R9, R7, RZ ;  /* 0x0000000709af7227 */ /* 0x000fe200078e00ff */
[----:B------:R-:W-:Y:S02]  /*a7a0*/  STL [R1+0x174], R13 ;  /* 0x0001740d01007387 */ /* 0x000fe40000100800 */
[----:B------:R-:W-:Y:S01]  /*a7b0*/  ISETP.GT.U32.AND P1, PT, R2, R177, PT ;  /* 0x000000b10200720c */ /* 0x000fe20003f24070 */
[----:B-1----:R-:W-:-:S02]  /*a7c0*/  IMAD.MOV.U32 R12, RZ, RZ, R176 ;  /* 0x000000ffff0c7224 */ /* 0x002fc400078e00b0 */
[--C-:B------:R-:W-:Y:S01]  /*a7d0*/  @!P4 IMAD.IADD R10, R10, 0x1, -R2.reuse ;  /* 0x000000010a0ac824 */ /* 0x100fe200078e0a02 */
[----:B------:R-:W-:Y:S01]  /*a7e0*/  ISETP.GE.AND P4, PT, R8, RZ, PT ;  /* 0x000000ff0800720c */ /* 0x000fe20003f86270 */
[----:B------:R-:W-:Y:S02]  /*a7f0*/  IMAD.MOV R175, RZ, RZ, -R175 ;  /* 0x000000ffffaf7224 */ /* 0x000fe400078e0aaf */
[----:B------:R-:W-:Y:S02]  /*a800*/  @!P6 IMAD.IADD R11, R11, 0x1, -R2 ;  /* 0x000000010b0be824 */ /* 0x000fe400078e0a02 */
[----:B------:R-:W-:-:S03]  /*a810*/  IMAD.HI.U32 R4, R9, R6, RZ ;  /* 0x0000000609047227 */ /* 0x000fc600078e00ff */
[----:B------:R-:W-:Y:S01]  /*a820*/  ISETP.GT.U32.AND P6, PT, R2, R11, PT ;  /* 0x0000000b0200720c */ /* 0x000fe20003fc4070 */
[----:B------:R-:W-:Y:S02]  /*a830*/  VIADD R8, R0, 0x134 ;  /* 0x0000013400087836 */ /* 0x000fe40000000000 */
[----:B------:R-:W-:Y:S01]  /*a840*/  @!P3 IMAD.MOV R12, RZ, RZ, -R12 ;  /* 0x000000ffff0cb224 */ /* 0x000fe200078e0a0c */
[----:B------:R-:W-:Y:S01]  /*a850*/  ISETP.GE.AND P3, PT, R3, RZ, PT ;  /* 0x000000ff0300720c */ /* 0x000fe20003f66270 */
[----:B------:R-:W-:Y:S01]  /*a860*/  IMAD R3, R2, R175, R7 ;  /* 0x000000af02037224 */ /* 0x000fe200078e0207 */
[----:B------:R-:W-:Y:S01]  /*a870*/  IABS R175, R8 ;  /* 0x0000000800af7213 */ /* 0x000fe20000000000 */
[----:B------:R-:W-:Y:S01]  /*a880*/  IMAD.MOV R4, RZ, RZ, -R4 ;  /* 0x000000ffff047224 */ /* 0x000fe200078e0a04 */
[----:B------:R0:W-:Y:S01]  /*a890*/  STL [R1+0x178], R12 ;  /* 0x0001780c01007387 */ /* 0x0001e20000100800 */
[----:B------:R-:W-:Y:S02]  /*a8a0*/  VIADD R7, R0, 0x133 ;  /* 0x0000013300077836 */ /* 0x000fe40000000000 */
[----:B------:R-:W-:-:S02]  /*a8b0*/  IMAD R6, R2, R4, R6 ;  /* 0x0000000402067224 */ /* 0x000fc400078e0206 */
[----:B------:R-:W-:Y:S01]  /*a8c0*/  @!P1 IMAD.IADD R177, R177, 0x1, -R2 ;  /* 0x00000001b1b19824 */ /* 0x000fe200078e0a02 */
[----:B------:R-:W-:Y:S01]  /*a8d0*/  IABS R185, R7 ;  /* 0x0000000700b97213 */ /* 0x000fe20000000000 */
[----:B------:R-:W-:Y:S01]  /*a8e0*/  IMAD.HI.U32 R176, R9, R175, RZ ;  /* 0x000000af09b07227 */ /* 0x000fe200078e00ff */
[----:B------:R-:W-:-:S03]  /*a8f0*/  ISETP.GT.U32.AND P1, PT, R2, R3, PT ;  /* 0x000000030200720c */ /* 0x000fc60003f24070 */
[----:B------:R-:W-:Y:S01]  /*a900*/  @!P6 IMAD.IADD R11, R11, 0x1, -R2 ;  /* 0x000000010b0be824 */ /* 0x000fe200078e0a02 */
[----:B------:R-:W-:Y:S01]  /*a910*/  ISETP.GT.U32.AND P6, PT, R2, R6, PT ;  /* 0x000000060200720c */ /* 0x000fe20003fc4070 */
[----:B------:R-:W-:Y:S02]  /*a920*/  IMAD.MOV R176, RZ, RZ, -R176 ;  /* 0x000000ffffb07224 */ /* 0x000fe400078e0ab0 */
[----:B------:R-:W-:-:S04]  /*a930*/  IMAD.HI.U32 R184, R9, R185, RZ ;  /* 0x000000b909b87227 */ /* 0x000fc800078e00ff */
[C---:B------:R-:W-:Y:S02]  /*a940*/  IMAD R175, R2.reuse, R176, R175 ;  /* 0x000000b002af7224 */ /* 0x040fe400078e02af */
[----:B------:R-:W-:Y:S02]  /*a950*/  IMAD.MOV R184, RZ, RZ, -R184 ;  /* 0x000000ffffb87224 */ /* 0x000fe400078e0ab8 */
[--C-:B------:R-:W-:Y:S01]  /*a960*/  @!P1 IMAD.IADD R3, R3, 0x1, -R2.reuse ;  /* 0x0000000103039824 */ /* 0x100fe200078e0a02 */
[C---:B------:R-:W-:Y:S01]  /*a970*/  ISETP.GT.U32.AND P1, PT, R2.reuse, R175, PT ;  /* 0x000000af0200720c */ /* 0x040fe20003f24070 */
[----:B------:R-:W-:Y:S02]  /*a980*/  IMAD R184, R2, R184, R185 ;  /* 0x000000b802b87224 */ /* 0x000fe400078e02b9 */
[----:B------:R-:W-:Y:S02]  /*a990*/  @!P6 IMAD.IADD R6, R6, 0x1, -R2 ;  /* 0x000000010606e824 */ /* 0x000fe400078e0a02 */
[----:B------:R-:W-:Y:S01]  /*a9a0*/  VIADD R4, R0, 0x131 ;  /* 0x0000013100047836 */ /* 0x000fe20000000000 */
[----:B------:R-:W-:Y:S01]  /*a9b0*/  ISETP.GT.U32.AND P6, PT, R2, R184, PT ;  /* 0x000000b80200720c */ /* 0x000fe20003fc4070 */
[----:B0-----:R-:W-:-:S02]  /*a9c0*/  IMAD.MOV.U32 R12, RZ, RZ, R10 ;  /* 0x000000ffff0c7224 */ /* 0x001fc400078e000a */
[----:B------:R-:W-:Y:S01]  /*a9d0*/  IMAD.MOV R186, RZ, RZ, -R186 ;  /* 0x000000ffffba7224 */ /* 0x000fe200078e0aba */
[----:B------:R-:W-:Y:S01]  /*a9e0*/  IABS R179, R4 ;  /* 0x0000000400b37213 */ /* 0x000fe20000000000 */
[----:B------:R-:W-:Y:S01]  /*a9f0*/  @!P0 IMAD.MOV R12, RZ, RZ, -R12 ;  /* 0x000000ffff0c8224 */ /* 0x000fe200078e0a0c */
[C---:B------:R-:W-:Y:S01]  /*aa00*/  ISETP.GT.U32.AND P0, PT, R2.reuse, R6, PT ;  /* 0x000000060200720c */ /* 0x040fe20003f04070 */
[--C-:B------:R-:W-:Y:S01]  /*aa10*/  @!P1 IMAD.IADD R175, R175, 0x1, -R2.reuse ;  /* 0x00000001afaf9824 */ /* 0x100fe200078e0a02 */
[----:B------:R-:W-:Y:S01]  /*aa20*/  ISETP.GT.U32.AND P1, PT, R2, R3, PT ;  /* 0x000000030200720c */ /* 0x000fe20003f24070 */
[C---:B------:R-:W-:Y:S01]  /*aa30*/  IMAD.HI.U32 R176, R9.reuse, R180, RZ ;  /* 0x000000b409b07227 */ /* 0x040fe200078e00ff */
[----:B------:R0:W-:Y:S03]  /*aa40*/  STL [R1+0x164], R12 ;  /* 0x0001640c01007387 */ /* 0x0001e60000100800 */
[----:B------:R-:W-:Y:S01]  /*aa50*/  @!P6 IMAD.IADD R184, R184, 0x1, -R2 ;  /* 0x00000001b8b8e824 */ /* 0x000fe200078e0a02 */
[----:B------:R-:W-:Y:S01]  /*aa60*/  ISETP.GT.U32.AND P6, PT, R2, R175, PT ;  /* 0x000000af0200720c */ /* 0x000fe20003fc4070 */
[----:B------:R-:W-:-:S04]  /*aa70*/  IMAD.HI.U32 R181, R9, R179, RZ ;  /* 0x000000b309b57227 */ /* 0x000fc800078e00ff */
[C---:B------:R-:W-:Y:S02]  /*aa80*/  IMAD R183, R2.reuse, R186, R183 ;  /* 0x000000ba02b77224 */ /* 0x040fe400078e02b7 */
[----:B0-----:R-:W-:Y:S02]  /*aa90*/  IMAD.MOV.U32 R12, RZ, RZ, R177 ;  /* 0x000000ffff0c7224 */ /* 0x001fe400078e00b1 */
[----:B------:R-:W-:Y:S02]  /*aaa0*/  IMAD.MOV R176, RZ, RZ, -R176 ;  /* 0x000000ffffb07224 */ /* 0x000fe400078e0ab0 */
[----:B------:R-:W-:Y:S02]  /*aab0*/  IMAD.MOV R181, RZ, RZ, -R181 ;  /* 0x000000ffffb57224 */ /* 0x000fe400078e0ab5 */
[----:B------:R-:W-:Y:S01]  /*aac0*/  @!P2 IMAD.MOV R11, RZ, RZ, -R11 ;  /* 0x000000ffff0ba224 */ /* 0x000fe200078e0a0b */
[C---:B------:R-:W-:Y:S01]  /*aad0*/  ISETP.GT.U32.AND P2, PT, R2.reuse, R183, PT ;  /* 0x000000b70200720c */ /* 0x040fe20003f44070 */
[----:B------:R-:W-:Y:S01]  /*aae0*/  @!P5 IMAD.MOV R12, RZ, RZ, -R12 ;  /* 0x000000ffff0cd224 */ /* 0x000fe200078e0a0c */
[C---:B------:R-:W-:Y:S01]  /*aaf0*/  ISETP.GT.U32.AND P5, PT, R2.reuse, R184, PT ;  /* 0x000000b80200720c */ /* 0x040fe20003fa4070 */
[----:B------:R-:W-:-:S02]  /*ab00*/  IMAD R176, R2, R176, R180 ;  /* 0x000000b002b07224 */ /* 0x000fc400078e02b4 */
[----:B------:R-:W-:Y:S01]  /*ab10*/  IMAD R179, R2, R181, R179 ;  /* 0x000000b502b37224 */ /* 0x000fe200078e02b3 */
[----:B------:R-:W-:Y:S01]  /*ab20*/  STL [R1+0x160], R12 ;  /* 0x0001600c01007387 */ /* 0x000fe20000100800 */
[C---:B------:R-:W-:Y:S02]  /*ab30*/  VIADD R181, R0.reuse, 0x12f ;  /* 0x0000012f00b57836 */ /* 0x040fe40000000000 */
[----:B------:R-:W-:Y:S01]  /*ab40*/  VIADD R10, R0, 0x12e ;  /* 0x0000012e000a7836 */ /* 0x000fe20000000000 */
[----:B------:R0:W-:Y:S01]  /*ab50*/  STL [R1+0x15c], R11 ;  /* 0x00015c0b01007387 */ /* 0x0001e20000100800 */
[--C-:B------:R-:W-:Y:S01]  /*ab60*/  @!P6 IMAD.IADD R175, R175, 0x1, -R2.reuse ;  /* 0x00000001afafe824 */ /* 0x100fe200078e0a02 */
[C---:B------:R-:W-:Y:S01]  /*ab70*/  ISETP.GT.U32.AND P6, PT, R2.reuse, R176, PT ;  /* 0x000000b00200720c */ /* 0x040fe20003fc4070 */
[--C-:B------:R-:W-:Y:S01]  /*ab80*/  @!P1 IMAD.IADD R3, R3, 0x1, -R2.reuse ;  /* 0x0000000103039824 */ /* 0x100fe200078e0a02 */
[----:B------:R-:W-:Y:S01]  /*ab90*/  ISETP.GT.U32.AND P1, PT, R2, R179, PT ;  /* 0x000000b30200720c */ /* 0x000fe20003f24070 */
[--C-:B------:R-:W-:Y:S01]  /*aba0*/  @!P0 IMAD.IADD R6, R6, 0x1, -R2.reuse ;  /* 0x0000000106068824 */ /* 0x100fe200078e0a02 */
[----:B------:R-:W-:Y:S01]  /*abb0*/  IABS R180, R181 ;  /* 0x000000b500b47213 */ /* 0x000fe20000000000 */
[----:B------:R-:W-:Y:S01]  /*abc0*/  @!P2 IMAD.IADD R183, R183, 0x1, -R2 ;  /* 0x00000001b7b7a824 */ /* 0x000fe200078e0a02 */
[----:B------:R-:W-:Y:S01]  /*abd0*/  IABS R177, R10 ;  /* 0x0000000a00b17213 */ /* 0x000fe20000000000 */
[----:B------:R-:W-:Y:S01]  /*abe0*/  IMAD.MOV.U32 R13, RZ, RZ, R3 ;  /* 0x000000ffff0d7224 */ /* 0x000fe200078e0003 */
[----:B------:R-:W-:Y:S01]  /*abf0*/  ISETP.GE.AND P0, PT, R8, RZ, PT ;  /* 0x000000ff0800720c */ /* 0x000fe20003f06270 */
[----:B0-----:R-:W-:Y:S01]  /*ac00*/  IMAD.HI.U32 R11, R9, R180, RZ ;  /* 0x000000b4090b7227 */ /* 0x001fe200078e00ff */
[----:B------:R-:W-:-:S03]  /*ac10*/  ISETP.GE.AND P2, PT, R182, RZ, PT ;  /* 0x000000ffb600720c */ /* 0x000fc60003f46270 */
[----:B------:R-:W-:Y:S01]  /*ac20*/  @!P5 IMAD.IADD R184, R184, 0x1, -R2 ;  /* 0x00000001b8b8d824 */ /* 0x000fe200078e0a02 */
[----:B------:R-:W-:Y:S01]  /*ac30*/  ISETP.GE.AND P5, PT, R7, RZ, PT ;  /* 0x000000ff0700720c */ /* 0x000fe20003fa6270 */
[----:B------:R-:W-:-:S04]  /*ac40*/  IMAD.HI.U32 R8, R9, R177, RZ ;  /* 0x000000b109087227 */ /* 0x000fc800078e00ff */
[----:B------:R-:W-:Y:S01]  /*ac50*/  @!P3 IMAD.MOV R13, RZ, RZ, -R13 ;  /* 0x000000ffff0db224 */ /* 0x000fe200078e0a0d */
[----:B------:R-:W-:Y:S01]  /*ac60*/  ISETP.GT.U32.AND P3, PT, R2, R183, PT ;  /* 0x000000b70200720c */ /* 0x000fe20003f64070 */
[----:B------:R-:W-:Y:S02]  /*ac70*/  IMAD.MOV R11, RZ, RZ, -R11 ;  /* 0x000000ffff0b7224 */ /* 0x000fe400078e0a0b */
[----:B------:R-:W-:Y:S01]  /*ac80*/  IMAD.MOV R8, RZ, RZ, -R8 ;  /* 0x000000ffff087224 */ /* 0x000fe200078e0a08 */
[----:B------:R-:W-:Y:S01]  /*ac90*/  STL [R1+0x14c], R13 ;  /* 0x00014c0d01007387 */ /* 0x000fe20000100800 */
[--C-:B------:R-:W-:Y:S02]  /*aca0*/  @!P6 IMAD.IADD R176, R176, 0x1, -R2.reuse ;  /* 0x00000001b0b0e824 */ /* 0x100fe400078e0a02 */
[----:B------:R-:W-:Y:S01]  /*acb0*/  @!P1 IMAD.IADD R179, R179, 0x1, -R2 ;  /* 0x00000001b3b39824 */ /* 0x000fe200078e0a02 */
[----:B------:R-:W-:Y:S01]  /*acc0*/  ISETP.GE.AND P1, PT, R4, RZ, PT ;  /* 0x000000ff0400720c */ /* 0x000fe20003f26270 */
[C---:B------:R-:W-:Y:S01]  /*acd0*/  IMAD R7, R2.reuse, R11, R180 ;  /* 0x0000000b02077224 */ /* 0x040fe200078e02b4 */
[----:B------:R-:W-:Y:S01]  /*ace0*/  ISETP.GT.U32.AND P6, PT, R2, R176, PT ;  /* 0x000000b00200720c */ /* 0x000fe20003fc4070 */
[----:B------:R-:W-:-:S02]  /*acf0*/  IMAD.MOV.U32 R12, RZ, RZ, R6 ;  /* 0x000000ffff0c7224 */ /* 0x000fc400078e0006 */
[C---:B------:R-:W-:Y:S02]  /*ad00*/  IMAD R4, R2.reuse, R8, R177 ;  /* 0x0000000802047224 */ /* 0x040fe400078e02b1 */
[----:B------:R-:W-:Y:S02]  /*ad10*/  IMAD.MOV.U32 R11, RZ, RZ, R175 ;  /* 0x000000ffff0b7224 */ /* 0x000fe400078e00af */
[----:B------:R-:W-:Y:S02]  /*ad20*/  IMAD.MOV.U32 R8, RZ, RZ, R184 ;  /* 0x000000ffff087224 */ /* 0x000fe400078e00b8 */
[----:B------:R-:W-:Y:S01]  /*ad30*/  @!P4 IMAD.MOV R12, RZ, RZ, -R12 ;  /* 0x000000ffff0cc224 */ /* 0x000fe200078e0a0c */
[C---:B------:R-:W-:Y:S01]  /*ad40*/  ISETP.GT.U32.AND P4, PT, R2.reuse, R179, PT ;  /* 0x000000b30200720c */ /* 0x040fe20003f84070 */
[----:B------:R-:W-:Y:S01]  /*ad50*/  @!P0 IMAD.MOV R11, RZ, RZ, -R11 ;  /* 0x000000ffff0b8224 */ /* 0x000fe200078e0a0b */
[----:B------:R-:W-:Y:S01]  /*ad60*/  ISETP.GT.U32.AND P0, PT, R2, R7, PT ;  /* 0x000000070200720c */ /* 0x000fe20003f04070 */
[----:B------:R-:W-:Y:S01]  /*ad70*/  @!P5 IMAD.MOV R8, RZ, RZ, -R8 ;  /* 0x000000ffff08d224 */ /* 0x000fe200078e0a08 */
[----:B------:R-:W-:Y:S01]  /*ad80*/  STL [R1+0x148], R12 ;  /* 0x0001480c01007387 */ /* 0x000fe20000100800 */
[----:B------:R-:W-:Y:S01]  /*ad90*/  VIADD R3, R0, 0x12d ;  /* 0x0000012d00037836 */ /* 0x000fe20000000000 */
[----:B------:R-:W-:Y:S01]  /*ada0*/  ISETP.GE.AND P5, PT, R178, RZ, PT ;  /* 0x000000ffb200720c */ /* 0x000fe20003fa6270 */
[--C-:B------:R-:W-:Y:S01]  /*adb0*/  @!P3 IMAD.IADD R183, R183, 0x1, -R2.reuse ;  /* 0x00000001b7b7b824 */ /* 0x100fe200078e0a02 */
[----:B------:R0:W-:Y:S01]  /*adc0*/  STL [R1+0x144], R11 ;  /* 0x0001440b01007387 */ /* 0x0001e20000100800 */
[----:B------:R-:W-:Y:S01]  /*add0*/  ISETP.GT.U32.AND P3, PT, R2, R4, PT ;  /* 0x000000040200720c */ /* 0x000fe20003f64070 */
[----:B------:R-:W-:Y:S01]  /*ade0*/  @!P6 IMAD.IADD R176, R176, 0x1, -R2 ;  /* 0x00000001b0b0e824 */ /* 0x000fe200078e0a02 */
[----:B------:R-:W-:Y:S01]  /*adf0*/  ISETP.GE.AND P6, PT, R10, RZ, PT ;  /* 0x000000ff0a00720c */ /* 0x000fe20003fc6270 */
[----:B------:R1:W-:Y:S01]  /*ae00*/  STL [R1+0x140], R8 ;  /* 0x0001400801007387 */ /* 0x0003e20000100800 */
[----:B------:R-:W-:-:S02]  /*ae10*/  VIADD R6, R0, 0x12c ;  /* 0x0000012c00067836 */ /* 0x000fc40000000000 */
[--C-:B------:R-:W-:Y:S01]  /*ae20*/  @!P4 IMAD.IADD R179, R179, 0x1, -R2.reuse ;  /* 0x00000001b3b3c824 */ /* 0x100fe200078e0a02 */
[----:B------:R-:W-:Y:S01]  /*ae30*/  ISETP.GE.AND P4, PT, R181, RZ, PT ;  /* 0x000000ffb500720c */ /* 0x000fe20003f86270 */
[--C-:B------:R-:W-:Y:S01]  /*ae40*/  @!P0 IMAD.IADD R7, R7, 0x1, -R2.reuse ;  /* 0x0000000107078824 */ /* 0x100fe200078e0a02 */
[----:B------:R-:W-:Y:S01]  /*ae50*/  IABS R182, R6 ;  /* 0x0000000600b67213 */ /* 0x000fe20000000000 */
[----:B0-----:R-:W-:Y:S01]  /*ae60*/  IMAD.MOV.U32 R11, RZ, RZ, R183 ;  /* 0x000000ffff0b7224 */ /* 0x001fe200078e00b7 */
[----:B------:R-:W-:Y:S01]  /*ae70*/  ISETP.GE.AND P0, PT, R3, RZ, PT ;  /* 0x000000ff0300720c */ /* 0x000fe20003f06270 */
[----:B------:R-:W-:Y:S01]  /*ae80*/  IMAD.MOV.U32 R175, RZ, RZ, R179 ;  /* 0x000000ffffaf7224 */ /* 0x000fe200078e00b3 */
[----:B-1----:R-:W-:Y:S01]  /*ae90*/  IABS R8, R3 ;  /* 0x0000000300087213 */ /* 0x002fe20000000000 */
[----:B------:R-:W-:Y:S02]  /*aea0*/  @!P3 IMAD.IADD R4, R4, 0x1, -R2 ;  /* 0x000000010404b824 */ /* 0x000fe400078e0a02 */
[----:B------:R-:W-:Y:S01]  /*aeb0*/  @!P2 IMAD.MOV R11, RZ, RZ, -R11 ;  /* 0x000000ffff0ba224 */ /* 0x000fe200078e0a0b */
[C---:B------:R-:W-:Y:S01]  /*aec0*/  ISETP.GT.U32.AND P2, PT, R2.reuse, R7, PT ;  /* 0x000000070200720c */ /* 0x040fe20003f44070 */
[----:B------:R-:W-:Y:S01]  /*aed0*/  IMAD.HI.U32 R10, R9, R8, RZ ;  /* 0x00000008090a7227 */ /* 0x000fe200078e00ff */
[----:B------:R-:W-:-:S02]  /*aee0*/  ISETP.GT.U32.AND P3, PT, R2, R4, PT ;  /* 0x000000040200720c */ /* 0x000fc40003f64070 */
[----:B------:R0:W-:Y:S01]  /*aef0*/  STL [R1+0xec], R11 ;  /* 0x0000ec0b01007387 */ /* 0x0001e20000100800 */
[----:B------:R-:W-:Y:S02]  /*af00*/  IMAD.MOV R10, RZ, RZ, -R10 ;  /* 0x000000ffff0a7224 */ /* 0x000fe400078e0a0a */
[----:B------:R-:W-:-:S04]  /*af10*/  IMAD.HI.U32 R3, R9, R182, RZ ;  /* 0x000000b609037227 */ /* 0x000fc800078e00ff */
[C---:B------:R-:W-:Y:S02]  /*af20*/  IMAD R179, R2.reuse, R10, R8 ;  /* 0x0000000a02b37224 */ /* 0x040fe400078e0208 */
[----:B------:R-:W-:Y:S02]  /*af30*/  @!P5 IMAD.MOV R176, RZ, RZ, -R176 ;  /* 0x000000ffffb0d224 */ /* 0x000fe400078e0ab0 */
[----:B------:R-:W-:Y:S01]  /*af40*/  IMAD.MOV R3, RZ, RZ, -R3 ;  /* 0x000000ffff037224 */ /* 0x000fe200078e0a03 */
[----:B------:R-:W-:Y:S01]  /*af50*/  ISETP.GT.U32.AND P5, PT, R2, R179, PT ;  /* 0x000000b30200720c */ /* 0x000fe20003fa4070 */
[----:B------:R-:W-:Y:S02]  /*af60*/  VIADD R180, R0, 0x12b ;  /* 0x0000012b00b47836 */ /* 0x000fe40000000000 */
[----:B------:R-:W-:Y:S02]  /*af70*/  IMAD R182, R2, R3, R182 ;  /* 0x0000000302b67224 */ /* 0x000fe400078e02b6 */
[--C-:B------:R-:W-:Y:S01]  /*af80*/  @!P2 IMAD.IADD R7, R7, 0x1, -R2.reuse ;  /* 0x000000010707a824 */ /* 0x100fe200078e0a02 */
[----:B------:R-:W-:Y:S01]  /*af90*/  ISETP.GE.AND P2, PT, R180, RZ, PT ;  /* 0x000000ffb400720c */ /* 0x000fe20003f46270 */
[--C-:B------:R-:W-:Y:S01]  /*afa0*/  @!P3 IMAD.IADD R4, R4, 0x1, -R2.reuse ;  /* 0x000000010404b824 */ /* 0x100fe200078e0a02 */
[----:B------:R-:W-:Y:S01]  /*afb0*/  ISETP.GT.U32.AND P3, PT, R2, R182, PT ;  /* 0x000000b60200720c */ /* 0x000fe20003f64070 */
[----:B------:R-:W-:Y:S01]  /*afc0*/  IMAD.MOV.U32 R12, RZ, RZ, R7 ;  /* 0x000000ffff0c7224 */ /* 0x000fe200078e0007 */
[----:B------:R-:W-:Y:S01]  /*afd0*/  IABS R180, R180 ;  /* 0x000000b400b47213 */ /* 0x000fe20000000000 */
[----:B------:R-:W-:Y:S01]  /*afe0*/  @!P1 IMAD.MOV R175, RZ, RZ, -R175 ;  /* 0x000000ffffaf9224 */ /* 0x000fe200078e0aaf */
[----:B------:R-:W-:Y:S01]  /*aff0*/  ISETP.GE.AND P1, PT, R6, RZ, PT ;  /* 0x000000ff0600720c */ /* 0x000fe20003f26270 */
[----:B------:R-:W-:-:S02]  /*b000*/  @!P5 IMAD.IADD R179, R179, 0x1, -R2 ;  /* 0x00000001b3b3d824 */ /* 0x000fc400078e0a02 */
[----:B------:R-:W-:Y:S02]  /*b010*/  @!P4 IMAD.MOV R12, RZ, RZ, -R12 ;  /* 0x000000ffff0cc224 */ /* 0x000fe400078e0a0c */
[----:B------:R-:W-:Y:S01]  /*b020*/  VIADD R3, R0, 0x129 ;  /* 0x0000012900037836 */ /* 0x000fe20000000000 */
[----:B------:R-:W-:Y:S01]  /*b030*/  ISETP.GT.U32.AND P4, PT, R2, R179, PT ;  /* 0x000000b30200720c */ /* 0x000fe20003f84070 */
[----:B------:R-:W-:Y:S01]  /*b040*/  IMAD.HI.U32 R10, R9, R180, RZ ;  /* 0x000000b4090a7227 */ /* 0x000fe200078e00ff */
[----:B------:R1:W-:Y:S02]  /*b050*/  STL [R1+0x100], R12 ;  /* 0x0001000c01007387 */ /* 0x0003e40000100800 */
[----:B0-----:R-:W-:Y:S01]  /*b060*/  IABS R11, R3 ;  /* 0x00000003000b7213 */ /* 0x001fe20000000000 */
[----:B------:R-:W-:Y:S02]  /*b070*/  VIADD R6, R0, 0x12a ;  /* 0x0000012a00067836 */ /* 0x000fe40000000000 */
[----:B------:R-:W-:-:S02]  /*b080*/  IMAD.MOV R10, RZ, RZ, -R10 ;  /* 0x000000ffff0a7224 */ /* 0x000fc400078e0a0a */
[----:B------:R-:W-:Y:S01]  /*b090*/  @!P3 IMAD.IADD R182, R182, 0x1, -R2 ;  /* 0x00000001b6b6b824 */ /* 0x000fe200078e0a02 */
[----:B------:R-:W-:Y:S01]  /*b0a0*/  IABS R8, R6 ;  /* 0x0000000600087213 */ /* 0x000fe20000000000 */
[----:B------:R-:W-:Y:S01]  /*b0b0*/  IMAD R180, R2, R10, R180 ;  /* 0x0000000a02b47224 */ /* 0x000fe200078e02b4 */
[----:B------:R-:W-:Y:S01]  /*b0c0*/  ISETP.GE.AND P5, PT, R6, RZ, PT ;  /* 0x000000ff0600720c */ /* 0x000fe20003fa6270 */
[----:B------:R-:W-:Y:S01]  /*b0d0*/  IMAD.HI.U32 R6, R9, R11, RZ ;  /* 0x0000000b09067227 */ /* 0x000fe200078e00ff */
[----:B------:R-:W-:-:S03]  /*b0e0*/  ISETP.GT.U32.AND P3, PT, R2, R182, PT ;  /* 0x000000b60200720c */ /* 0x000fc60003f64070 */
[----:B------:R-:W-:-:S04]  /*b0f0*/  IMAD.HI.U32 R7, R9, R8, RZ ;  /* 0x0000000809077227 */ /* 0x000fc800078e00ff */
[----:B------:R-:W-:Y:S01]  /*b100*/  @!P4 IMAD.IADD R179, R179, 0x1, -R2 ;  /* 0x00000001b3b3c824 */ /* 0x000fe200078e0a02 */
[C---:B------:R-:W-:Y:S01]  /*b110*/  ISETP.GT.U32.AND P4, PT, R2.reuse, R180, PT ;  /* 0x000000b40200720c */ /* 0x040fe20003f84070 */
[----:B------:R-:W-:Y:S02]  /*b120*/  IMAD.MOV R6, RZ, RZ, -R6 ;  /* 0x000000ffff067224 */ /* 0x000fe400078e0a06 */
[----:B------:R-:W-:Y:S02]  /*b130*/  IMAD.MOV R7, RZ, RZ, -R7 ;  /* 0x000000ffff077224 */ /* 0x000fe400078e0a07 */
[C---:B------:R-:W-:Y:S02]  /*b140*/  IMAD R11, R2.reuse, R6, R11 ;  /* 0x00000006020b7224 */ /* 0x040fe400078e020b */
[----:B-1----:R-:W-:Y:S02]  /*b150*/  IMAD.MOV.U32 R12, RZ, RZ, R179 ;  /* 0x000000ffff0c7224 */ /* 0x002fe400078e00b3 */
[----:B------:R-:W-:-:S02]  /*b160*/  IMAD R8, R2, R7, R8 ;  /* 0x0000000702087224 */ /* 0x000fc400078e0208 */
[----:B------:R-:W-:Y:S01]  /*b170*/  @!P6 IMAD.MOV R4, RZ, RZ, -R4 ;  /* 0x000000ffff04e224 */ /* 0x000fe200078e0a04 */
[----:B------:R-:W-:Y:S01]  /*b180*/  ISETP.GE.AND P6, PT, R3, RZ, PT ;  /* 0x000000ff0300720c */ /* 0x000fe20003fc6270 */
[----:B------:R-:W-:Y:S01]  /*b190*/  @!P0 IMAD.MOV R12, RZ, RZ, -R12 ;  /* 0x000000ffff0c8224 */ /* 0x000fe200078e0a0c */
[----:B------:R-:W-:Y:S01]  /*b1a0*/  ISETP.GT.U32.AND P0, PT, R2, R11, PT ;  /* 0x0000000b0200720c */ /* 0x000fe20003f04070 */
[----:B------:R-:W-:Y:S01]  /*b1b0*/  VIADD R3, R0, 0x128 ;  /* 0x0000012800037836 */ /* 0x000fe20000000000 */
[----:B------:R-:W-:Y:S01]  /*b1c0*/  STL [R1+0x13c], R4 ;  /* 0x00013c0401007387 */ /* 0x000fe20000100800 */
[--C-:B------:R-:W-:Y:S01]  /*b1d0*/  @!P3 IMAD.IADD R182, R182, 0x1, -R2.reuse ;  /* 0x00000001b6b6b824 */ /* 0x100fe200078e0a02 */
[----:B------:R-:W-:Y:S01]  /*b1e0*/  ISETP.GT.U32.AND P3, PT, R2, R8, PT ;  /* 0x000000080200720c */ /* 0x000fe20003f64070 */
[----:B------:R-:W-:Y:S01]  /*b1f0*/  @!P4 IMAD.IADD R180, R180, 0x1, -R2 ;  /* 0x00000001b4b4c824 */ /* 0x000fe200078e0a02 */
[----:B------:R-:W-:Y:S01]  /*b200*/  IABS R6, R3 ;  /* 0x0000000300067213 */ /* 0x000fe20000000000 */
[----:B------:R0:W-:Y:S01]  /*b210*/  STL [R1+0x138], R12 ;  /* 0x0001380c01007387 */ /* 0x0001e20000100800 */
[----:B------:R-:W-:-:S02]  /*b220*/  VIADD R10, R0, 0x126 ;  /* 0x00000126000a7836 */ /* 0x000fc40000000000 */
[C---:B------:R-:W-:Y:S01]  /*b230*/  ISETP.GT.U32.AND P4, PT, R2.reuse, R180, PT ;  /* 0x000000b40200720c */ /* 0x040fe20003f84070 */
[----:B------:R-:W-:Y:S02]  /*b240*/  IMAD.HI.U32 R179, R9, R6, RZ ;  /* 0x0000000609b37227 */ /* 0x000fe400078e00ff */
[----:B------:R-:W-:Y:S02]  /*b250*/  IABS R178, R10 ;  /* 0x0000000a00b27213 */ /* 0x000fe40000000000 */
[----:B------:R-:W-:Y:S02]  /*b260*/  @!P0 IMAD.IADD R11, R11, 0x1, -R2 ;  /* 0x000000010b0b8824 */ /* 0x000fe400078e0a02 */
[----:B0-----:R-:W-:Y:S02]  /*b270*/  IMAD.MOV.U32 R12, RZ, RZ, R182 ;  /* 0x000000ffff0c7224 */ /* 0x001fe400078e00b6 */
[----:B------:R-:W-:Y:S01]  /*b280*/  IMAD.MOV R179, RZ, RZ, -R179 ;  /* 0x000000ffffb37224 */ /* 0x000fe200078e0ab3 */
[----:B------:R-:W-:Y:S01]  /*b290*/  ISETP.GT.U32.AND P0, PT, R2, R11, PT ;  /* 0x0000000b0200720c */ /* 0x000fe20003f04070 */
[----:B------:R-:W-:-:S02]  /*b2a0*/  @!P3 IMAD.IADD R8, R8, 0x1, -R2 ;  /* 0x000000010808b824 */ /* 0x000fc400078e0a02 */
[----:B------:R-:W-:Y:S01]  /*b2b0*/  @!P1 IMAD.MOV R12, RZ, RZ, -R12 ;  /* 0x000000ffff0c9224 */ /* 0x000fe200078e0a0c */
[----:B------:R-:W-:Y:S01]  /*b2c0*/  ISETP.GE.AND P1, PT, R3, RZ, PT ;  /* 0x000000ff0300720c */ /* 0x000fe20003f26270 */
[----:B------:R-:W-:Y:S01]  /*b2d0*/  VIADD R177, R0, 0x127 ;  /* 0x0000012700b17836 */ /* 0x000fe20000000000 */
[----:B------:R-:W-:Y:S01]  /*b2e0*/  ISETP.GT.U32.AND P3, PT, R2, R8, PT ;  /* 0x000000080200720c */ /* 0x000fe20003f64070 */
[----:B------:R-:W-:Y:S01]  /*b2f0*/  VIADD R4, R0, 0x125 ;  /* 0x0000012500047836 */ /* 0x000fe20000000000 */
[----:B------:R0:W-:Y:S01]  /*b300*/  STL [R1+0x134], R12 ;  /* 0x0001340c01007387 */ /* 0x0001e20000100800 */
[----:B------:R-:W-:Y:S01]  /*b310*/  IMAD R3, R2, R179, R6 ;  /* 0x000000b302037224 */ /* 0x000fe200078e0206 */
[----:B------:R-:W-:Y:S01]  /*b320*/  IABS R181, R177 ;  /* 0x000000b100b57213 */ /* 0x000fe20000000000 */
[----:B------:R-:W-:Y:S01]  /*b330*/  @!P4 IMAD.IADD R180, R180, 0x1, -R2 ;  /* 0x00000001b4b4c824 */ /* 0x000fe200078e0a02 */
[----:B------:R-:W-:Y:S01]  /*b340*/  IABS R7, R4 ;  /* 0x0000000400077213 */ /* 0x000fe20000000000 */
[----:B------:R-:W-:Y:S01]  /*b350*/  IMAD.HI.U32 R6, R9, R178, RZ ;  /* 0x000000b209067227 */ /* 0x000fe200078e00ff */
[----:B------:R-:W-:-:S03]  /*b360*/  ISETP.GT.U32.AND P4, PT, R2, R3, PT ;  /* 0x000000030200720c */ /* 0x000fc60003f84070 */
[----:B------:R-:W-:-:S04]  /*b370*/  IMAD.HI.U32 R182, R9, R181, RZ ;  /* 0x000000b509b67227 */ /* 0x000fc800078e00ff */
[----:B0-----:R-:W-:Y:S02]  /*b380*/  IMAD.MOV.U32 R12, RZ, RZ, R180 ;  /* 0x000000ffff0c7224 */ /* 0x001fe400078e00b4 */
[----:B------:R-:W-:-:S04]  /*b390*/  IMAD.HI.U32 R179, R9, R7, RZ ;  /* 0x0000000709b37227 */ /* 0x000fc800078e00ff */
[----:B------:R-:W-:Y:S02]  /*b3a0*/  IMAD.MOV R6, RZ, RZ, -R6 ;  /* 0x000000ffff067224 */ /* 0x000fe400078e0a06 */
[----:B------:R-:W-:Y:S02]  /*b3b0*/  @!P2 IMAD.MOV R12, RZ, RZ, -R12 ;  /* 0x000000ffff0ca224 */ /* 0x000fe400078e0a0c */
[----:B------:R-:W-:Y:S02]  /*b3c0*/  IMAD.MOV R182, RZ, RZ, -R182 ;  /* 0x000000ffffb67224 */ /* 0x000fe400078e0ab6 */
[----:B------:R-:W-:Y:S01]  /*b3d0*/  IMAD.MOV R179, RZ, RZ, -R179 ;  /* 0x000000ffffb37224 */ /* 0x000fe200078e0ab3 */
[----:B------:R0:W-:Y:S01]  /*b3e0*/  STL [R1+0x120], R12 ;  /* 0x0001200c01007387 */ /* 0x0001e20000100800 */
[----:B------:R-:W-:Y:S02]  /*b3f0*/  IMAD R178, R2, R6, R178 ;  /* 0x0000000602b27224 */ /* 0x000fe400078e02b2 */
[----:B------:R-:W-:-:S02]  /*b400*/  @!P0 IMAD.IADD R11, R11, 0x1, -R2 ;  /* 0x000000010b0b8824 */ /* 0x000fc400078e0a02 */
[----:B------:R-:W-:Y:S01]  /*b410*/  VIADD R6, R0, 0x124 ;  /* 0x0000012400067836 */ /* 0x000fe20000000000 */
[----:B------:R-:W-:Y:S01]  /*b420*/  ISETP.GT.U32.AND P0, PT, R2, R178, PT ;  /* 0x000000b20200720c */ /* 0x000fe20003f04070 */
[--C-:B------:R-:W-:Y:S01]  /*b430*/  @!P3 IMAD.IADD R8, R8, 0x1, -R2.reuse ;  /* 0x000000010808b824 */ /* 0x100fe200078e0a02 */
[----:B------:R-:W-:Y:S01]  /*b440*/  ISETP.GE.AND P3, PT, R177, RZ, PT ;  /* 0x000000ffb100720c */ /* 0x000fe20003f66270 */
[C---:B------:R-:W-:Y:S02]  /*b450*/  IMAD R177, R2.reuse, R182, R181 ;  /* 0x000000b602b17224 */ /* 0x040fe400078e02b5 */
[C---:B------:R-:W-:Y:S01]  /*b460*/  IMAD R7, R2.reuse, R179, R7 ;  /* 0x000000b302077224 */ /* 0x040fe200078e0207 */
[----:B------:R-:W-:Y:S01]  /*b470*/  IABS R179, R6 ;  /* 0x0000000600b37213 */ /* 0x000fe20000000000 */
[----:B0-----:R-:W-:Y:S01]  /*b480*/  IMAD.MOV.U32 R12, RZ, RZ, R11 ;  /* 0x000000ffff0c7224 */ /* 0x001fe200078e000b */
[----:B------:R-:W-:Y:S01]  /*b490*/  ISETP.GT.U32.AND P2, PT, R2, R177, PT ;  /* 0x000000b10200720c */ /* 0x000fe20003f44070 */
[----:B------:R-:W-:-:S02]  /*b4a0*/  @!P4 IMAD.IADD R3, R3, 0x1, -R2 ;  /* 0x000000010303c824 */ /* 0x000fc400078e0a02 */
[----:B------:R-:W-:Y:S01]  /*b4b0*/  @!P6 IMAD.MOV R12, RZ, RZ, -R12 ;  /* 0x000000ffff0ce224 */ /* 0x000fe200078e0a0c */
[C---:B------:R-:W-:Y:S01]  /*b4c0*/  ISETP.GT.U32.AND P6, PT, R2.reuse, R7, PT ;  /* 0x000000070200720c */ /* 0x040fe20003fc4070 */
[----:B------:R-:W-:Y:S01]  /*b4d0*/  IMAD.MOV.U32 R13, RZ, RZ, R8 ;  /* 0x000000ffff0d7224 */ /* 0x000fe200078e0008 */
[----:B------:R-:W-:Y:S01]  /*b4e0*/  ISETP.GT.U32.AND P4, PT, R2, R3, PT ;  /* 0x000000030200720c */ /* 0x000fe20003f84070 */
[----:B------:R-:W-:Y:S02]  /*b4f0*/  IMAD.MOV.U32 R8, RZ, RZ, R179 ;  /* 0x000000ffff087224 */ /* 0x000fe400078e00b3 */
[----:B------:R-:W-:Y:S01]  /*b500*/  @!P5 IMAD.MOV R13, RZ, RZ, -R13 ;  /* 0x000000ffff0dd224 */ /* 0x000fe200078e0a0d */
[----:B------:R-:W-:Y:S01]  /*b510*/  ISETP.GE.AND P5, PT, R10, RZ, PT ;  /* 0x000000ff0a00720c */ /* 0x000fe20003fa6270 */
[----:B------:R-:W-:Y:S02]  /*b520*/  VIADD R11, R0, 0x123 ;  /* 0x00000123000b7836 */ /* 0x000fe40000000000 */
[----:B------:R-:W-:Y:S01]  /*b530*/  IMAD.HI.U32 R10, R9, R8, RZ ;  /* 0x00000008090a7227 */ /* 0x000fe200078e00ff */
[----:B------:R-:W-:Y:S02]  /*b540*/  STL [R1+0x128], R13 ;  /* 0x0001280d01007387 */ /* 0x000fe40000100800 */
[----:B------:R-:W-:Y:S01]  /*b550*/  IABS R179, R11 ;  /* 0x0000000b00b37213 */ /* 0x000fe20000000000 */
[----:B------:R-:W-:Y:S01]  /*b560*/  @!P0 IMAD.IADD R178, R178, 0x1, -R2 ;  /* 0x00000001b2b28824 */ /* 0x000fe200078e0a02 */
[----:B------:R0:W-:Y:S01]  /*b570*/  STL [R1+0x12c], R12 ;  /* 0x00012c0c01007387 */ /* 0x0001e20000100800 */
[----:B------:R-:W-:-:S02]  /*b580*/  IMAD.MOV R10, RZ, RZ, -R10 ;  /* 0x000000ffff0a7224 */ /* 0x000fc400078e0a0a */
[--C-:B------:R-:W-:Y:S01]  /*b590*/  @!P2 IMAD.IADD R177, R177, 0x1, -R2.reuse ;  /* 0x00000001b1b1a824 */ /* 0x100fe200078e0a02 */
[----:B------:R-:W-:Y:S01]  /*b5a0*/  ISETP.GE.AND P2, PT, R6, RZ, PT ;  /* 0x000000ff0600720c */ /* 0x000fe20003f46270 */
[--C-:B------:R-:W-:Y:S01]  /*b5b0*/  @!P6 IMAD.IADD R7, R7, 0x1, -R2.reuse ;  /* 0x000000010707e824 */ /* 0x100fe200078e0a02 */
[C---:B------:R-:W-:Y:S01]  /*b5c0*/  ISETP.GT.U32.AND P6, PT, R2.reuse, R178, PT ;  /* 0x000000b20200720c */ /* 0x040fe20003fc4070 */
[----:B------:R-:W-:Y:S01]  /*b5d0*/  @!P4 IMAD.IADD R3, R3, 0x1, -R2 ;  /* 0x000000010303c824 */ /* 0x000fe200078e0a02 */
[C---:B------:R-:W-:Y:S01]  /*b5e0*/  ISETP.GT.U32.AND P0, PT, R2.reuse, R177, PT ;  /* 0x000000b10200720c */ /* 0x040fe20003f04070 */
[----:B------:R-:W-:Y:S01]  /*b5f0*/  IMAD R8, R2, R10, R8 ;  /* 0x0000000a02087224 */ /* 0x000fe200078e0208 */
[----:B------:R-:W-:Y:S01]  /*b600*/  ISETP.GE.AND P4, PT, R4, RZ, PT ;  /* 0x000000ff0400720c */ /* 0x000fe20003f86270 */
[----:B------:R-:W-:-:S04]  /*b610*/  IMAD.HI.U32 R10, R9, R179, RZ ;  /* 0x000000b3090a7227 */ /* 0x000fc800078e00ff */
[----:B0-----:R-:W-:Y:S02]  /*b620*/  IMAD.MOV.U32 R12, RZ, RZ, R3 ;  /* 0x000000ffff0c7224 */ /* 0x001fe400078e0003 */
[----:B------:R-:W-:Y:S02]  /*b630*/  IMAD.MOV R10, RZ, RZ, -R10 ;  /* 0x000000ffff0a7224 */ /* 0x000fe400078e0a0a */
[----:B------:R-:W-:Y:S01]  /*b640*/  @!P1 IMAD.MOV R12, RZ, RZ, -R12 ;  /* 0x000000ffff0c9224 */ /* 0x000fe200078e0a0c */
[C---:B------:R-:W-:Y:S01]  /*b650*/  ISETP.GT.U32.AND P1, PT, R2.reuse, R7, PT ;  /* 0x000000070200720c */ /* 0x040fe20003f24070 */
[----:B------:R-:W-:Y:S02]  /*b660*/  IMAD R179, R2, R10, R179 ;  /* 0x0000000a02b37224 */ /* 0x000fe400078e02b3 */
[----:B------:R-:W-:Y:S01]  /*b670*/  @!P6 IMAD.IADD R178, R178, 0x1, -R2 ;  /* 0x00000001b2b2e824 */ /* 0x000fe200078e0a02 */
[----:B------:R0:W-:Y:S01]  /*b680*/  STL [R1+0x130], R12 ;  /* 0x0001300c01007387 */ /* 0x0001e20000100800 */
[----:B------:R-:W-:Y:S01]  /*b690*/  VIADD R4, R0, 0x120 ;  /* 0x0000012000047836 */ /* 0x000fe20000000000 */
[----:B------:R-:W-:Y:S01]  /*b6a0*/  ISETP.GT.U32.AND P6, PT, R2, R179, PT ;  /* 0x000000b30200720c */ /* 0x000fe20003fc4070 */
[----:B------:R-:W-:-:S02]  /*b6b0*/  VIADD R6, R0, 0x122 ;  /* 0x0000012200067836 */ /* 0x000fc40000000000 */
[--C-:B------:R-:W-:Y:S01]  /*b6c0*/  @!P0 IMAD.IADD R177, R177, 0x1, -R2.reuse ;  /* 0x00000001b1b18824 */ /* 0x100fe200078e0a02 */
[----:B------:R-:W-:Y:S01]  /*b6d0*/  ISETP.GT.U32.AND P0, PT, R2, R8, PT ;  /* 0x000000080200720c */ /* 0x000fe20003f04070 */
[----:B------:R-:W-:Y:S01]  /*b6e0*/  VIADD R3, R0, 0x121 ;  /* 0x0000012100037836 */ /* 0x000fe20000000000 */
[----:B------:R-:W-:Y:S01]  /*b6f0*/  IABS R181, R4 ;  /* 0x0000000400b57213 */ /* 0x000fe20000000000 */
[----:B------:R-:W-:Y:S01]  /*b700*/  @!P1 IMAD.IADD R7, R7, 0x1, -R2 ;  /* 0x0000000107079824 */ /* 0x000fe200078e0a02 */
[----:B------:R-:W-:Y:S01]  /*b710*/  IABS R180, R6 ;  /* 0x0000000600b47213 */ /* 0x000fe20000000000 */
[----:B0-----:R-:W-:Y:S01]  /*b720*/  IMAD.MOV.U32 R12, RZ, RZ, R177 ;  /* 0x000000ffff0c7224 */ /* 0x001fe200078e00b1 */
[----:B------:R-:W-:Y:S01]  /*b730*/  ISETP.GE.AND P1, PT, R11, RZ, PT ;  /* 0x000000ff0b00720c */ /* 0x000fe20003f26270 */
[----:B------:R-:W-:Y:S01]  /*b740*/  IMAD.MOV.U32 R11, RZ, RZ, R181 ;  /* 0x000000ffff0b7224 */ /* 0x000fe200078e00b5 */
[----:B------:R-:W-:Y:S01]  /*b750*/  IABS R10, R3 ;  /* 0x00000003000a7213 */ /* 0x000fe20000000000 */
[----:B------:R-:W-:-:S04]  /*b760*/  IMAD.HI.U32 R181, R9, R180, RZ ;  /* 0x000000b409b57227 */ /* 0x000fc800078e00ff */
[----:B------:R-:W-:Y:S02]  /*b770*/  @!P6 IMAD.IADD R179, R179, 0x1, -R2 ;  /* 0x00000001b3b3e824 */ /* 0x000fe400078e0a02 */
[----:B------:R-:W-:Y:S02]  /*b780*/  @!P3 IMAD.MOV R12, RZ, RZ, -R12 ;  /* 0x000000ffff0cb224 */ /* 0x000fe400078e0a0c */
[C---:B------:R-:W-:Y:S01]  /*b790*/  IMAD.HI.U32 R182, R9.reuse, R10, RZ ;  /* 0x0000000a09b67227 */ /* 0x040fe200078e00ff */
[----:B------:R-:W-:Y:S02]  /*b7a0*/  ISETP.GT.U32.AND P6, PT, R2, R179, PT ;  /* 0x000000b30200720c */ /* 0x000fe40003fc4070 */
[----:B------:R0:W-:Y:S01]  /*b7b0*/  STL [R1+0x124], R12 ;  /* 0x0001240c01007387 */ /* 0x0001e20000100800 */
[----:B------:R-:W-:Y:S02]  /*b7c0*/  IMAD.MOV R181, RZ, RZ, -R181 ;  /* 0x000000ffffb57224 */ /* 0x000fe400078e0ab5 */
[----:B------:R-:W-:Y:S01]  /*b7d0*/  @!P0 IMAD.IADD R8, R8, 0x1, -R2 ;  /* 0x0000000108088824 */ /* 0x000fe200078e0a02 */
[----:B------:R-:W-:Y:S01]  /*b7e0*/  ISETP.GE.AND P0, PT, R6, RZ, PT ;  /* 0x000000ff0600720c */ /* 0x000fe20003f06270 */
[----:B------:R-:W-:-:S03]  /*b7f0*/  IMAD.HI.U32 R6, R9, R11, RZ ;  /* 0x0000000b09067227 */ /* 0x000fc600078e00ff */
[C---:B------:R-:W-:Y:S01]  /*b800*/  ISETP.GT.U32.AND P3, PT, R2.reuse, R8, PT ;  /* 0x000000080200720c */ /* 0x040fe20003f64070 */
[----:B------:R-:W-:Y:S02]  /*b810*/  IMAD.MOV R177, RZ, RZ, -R182 ;  /* 0x000000ffffb17224 */ /* 0x000fe400078e0ab6 */
[C---:B------:R-:W-:Y:S02]  /*b820*/  IMAD R180, R2.reuse, R181, R180 ;  /* 0x000000b502b47224 */ /* 0x040fe400078e02b4 */
[----:B0-----:R-:W-:Y:S02]  /*b830*/  IMAD.MOV.U32 R12, RZ, RZ, R178 ;  /* 0x000000ffff0c7224 */ /* 0x001fe400078e00b2 */
        /* <DEDUP_REMOVED lines=9> */
[----:B------:R-:W-:Y:S01]  /*b8d0*/  VIADD R181, R0, 0x11f ;  /* 0x0000011f00b57836 */ /* 0x000fe20000000000 */
[----:B------:R-:W-:Y:S01]  /*b8e0*/  STL [R1+0x114], R12 ;  /* 0x0001140c01007387 */ /* 0x000fe20000100800 */
[--C-:B------:R-:W-:Y:S01]  /*b8f0*/  @!P3 IMAD.IADD R8, R8, 0x1, -R2.reuse ;  /* 0x000000010808b824 */ /* 0x100fe200078e0a02 */
[----:B------:R-:W-:Y:S01]  /*b900*/  ISETP.GE.AND P3, PT, R3, RZ, PT ;  /* 0x000000ff0300720c */ /* 0x000fe20003f66270 */
[----:B------:R-:W-:Y:S01]  /*b910*/  VIADD R3, R0, 0x11e ;  /* 0x0000011e00037836 */ /* 0x000fe20000000000 */
[----:B------:R-:W-:Y:S01]  /*b920*/  IABS R6, R181 ;  /* 0x000000b500067213 */ /* 0x000fe20000000000 */
[----:B------:R-:W-:Y:S01]  /*b930*/  @!P5 IMAD.IADD R180, R180, 0x1, -R2 ;  /* 0x00000001b4b4d824 */ /* 0x000fe200078e0a02 */
[----:B------:R0:W-:Y:S01]  /*b940*/  STL [R1+0x118], R7 ;  /* 0x0001180701007387 */ /* 0x0001e20000100800 */
[----:B------:R-:W-:Y:S01]  /*b950*/  ISETP.GE.AND P5, PT, R4, RZ, PT ;  /* 0x000000ff0400720c */ /* 0x000fe20003fa6270 */
[----:B------:R-:W-:-:S02]  /*b960*/  VIADD R4, R0, 0x11d ;  /* 0x0000011d00047836 */ /* 0x000fc40000000000 */
[--C-:B------:R-:W-:Y:S01]  /*b970*/  @!P4 IMAD.IADD R10, R10, 0x1, -R2.reuse ;  /* 0x000000010a0ac824 */ /* 0x100fe200078e0a02 */
[C---:B------:R-:W-:Y:S01]  /*b980*/  ISETP.GT.U32.AND P4, PT, R2.reuse, R180, PT ;  /* 0x000000b40200720c */ /* 0x040fe20003f84070 */
[----:B------:R-:W-:Y:S01]  /*b990*/  IMAD.HI.U32 R177, R9, R6, RZ ;  /* 0x0000000609b17227 */ /* 0x000fe200078e00ff */
[----:B------:R-:W-:Y:S02]  /*b9a0*/  IABS R183, R4 ;  /* 0x0000000400b77213 */ /* 0x000fe40000000000 */
[----:B0-----:R-:W-:Y:S01]  /*b9b0*/  IABS R7, R3 ;  /* 0x0000000300077213 */ /* 0x001fe20000000000 */
[----:B------:R-:W-:Y:S01]  /*b9c0*/  @!P6 IMAD.IADD R11, R11, 0x1, -R2 ;  /* 0x000000010b0be824 */ /* 0x000fe200078e0a02 */
[----:B------:R-:W-:Y:S01]  /*b9d0*/  ISETP.GT.U32.AND P6, PT, R2, R10, PT ;  /* 0x0000000a0200720c */ /* 0x000fe20003fc4070 */
[----:B------:R-:W-:Y:S02]  /*b9e0*/  IMAD.MOV.U32 R12, RZ, RZ, R8 ;  /* 0x000000ffff0c7224 */ /* 0x000fe400078e0008 */
[----:B------:R-:W-:-:S02]  /*b9f0*/  IMAD.MOV R177, RZ, RZ, -R177 ;  /* 0x000000ffffb17224 */ /* 0x000fc400078e0ab1 */
[----:B------:R-:W-:-:S04]  /*ba00*/  IMAD.HI.U32 R8, R9, R7, RZ ;  /* 0x0000000709087227 */ /* 0x000fc800078e00ff */
[----:B------:R-:W-:Y:S02]  /*ba10*/  IMAD R6, R2, R177, R6 ;  /* 0x000000b102067224 */ /* 0x000fe400078e0206 */
[----:B------:R-:W-:Y:S02]  /*ba20*/  IMAD.MOV R8, RZ, RZ, -R8 ;  /* 0x000000ffff087224 */ /* 0x000fe400078e0a08 */
[--C-:B------:R-:W-:Y:S01]  /*ba30*/  @!P4 IMAD.IADD R180, R180, 0x1, -R2.reuse ;  /* 0x00000001b4b4c824 */ /* 0x100fe200078e0a02 */
[C---:B------:R-:W-:Y:S01]  /*ba40*/  ISETP.GT.U32.AND P4, PT, R2.reuse, R6, PT ;  /* 0x000000060200720c */ /* 0x040fe20003f84070 */
[----:B------:R-:W-:Y:S02]  /*ba50*/  IMAD R7, R2, R8, R7 ;  /* 0x0000000802077224 */ /* 0x000fe400078e0207 */
[----:B------:R-:W-:Y:S02]  /*ba60*/  @!P6 IMAD.IADD R10, R10, 0x1, -R2 ;  /* 0x000000010a0ae824 */ /* 0x000fe400078e0a02 */
[----:B------:R-:W-:Y:S01]  /*ba70*/  @!P2 IMAD.MOV R12, RZ, RZ, -R12 ;  /* 0x000000ffff0ca224 */ /* 0x000fe200078e0a0c */
[----:B------:R-:W-:Y:S01]  /*ba80*/  ISETP.GT.U32.AND P6, PT, R2, R7, PT ;  /* 0x000000070200720c */ /* 0x000fe20003fc4070 */
[----:B------:R-:W-:Y:S01]  /*ba90*/  VIADD R177, R0, 0x11c ;  /* 0x0000011c00b17836 */ /* 0x000fe20000000000 */
[----:B------:R-:W-:Y:S01]  /*baa0*/  ISETP.GT.U32.AND P2, PT, R2, R11, PT ;  /* 0x0000000b0200720c */ /* 0x000fe20003f44070 */
[----:B------:R-:W-:Y:S01]  /*bab0*/  IMAD.HI.U32 R184, R9, R183, RZ ;  /* 0x000000b709b87227 */ /* 0x000fe200078e00ff */
[----:B------:R0:W-:Y:S02]  /*bac0*/  STL [R1+0x11c], R12 ;  /* 0x00011c0c01007387 */ /* 0x0001e40000100800 */
[----:B------:R-:W-:Y:S01]  /*bad0*/  IABS R8, R177 ;  /* 0x000000b100087213 */ /* 0x000fe20000000000 */
[----:B------:R-:W-:Y:S01]  /*bae0*/  @!P4 IMAD.IADD R6, R6, 0x1, -R2 ;  /* 0x000000010606c824 */ /* 0x000fe200078e0a02 */
[----:B------:R-:W-:Y:S01]  /*baf0*/  ISETP.GE.AND P4, PT, R3, RZ, PT ;  /* 0x000000ff0300720c */ /* 0x000fe20003f86270 */
[----:B------:R-:W-:-:S02]  /*bb00*/  IMAD.MOV R184, RZ, RZ, -R184 ;  /* 0x000000ffffb87224 */ /* 0x000fc400078e0ab8 */
[----:B------:R-:W-:-:S04]  /*bb10*/  IMAD.HI.U32 R182, R9, R8, RZ ;  /* 0x0000000809b67227 */ /* 0x000fc800078e00ff */
[----:B0-----:R-:W-:Y:S02]  /*bb20*/  IMAD.MOV.U32 R12, RZ, RZ, R179 ;  /* 0x000000ffff0c7224 */ /* 0x001fe400078e00b3 */
[----:B------:R-:W-:Y:S01]  /*bb30*/  @!P6 IMAD.IADD R7, R7, 0x1, -R2 ;  /* 0x000000010707e824 */ /* 0x000fe200078e0a02 */
[C---:B------:R-:W-:Y:S01]  /*bb40*/  ISETP.GT.U32.AND P6, PT, R2.reuse, R6, PT ;  /* 0x000000060200720c */ /* 0x040fe20003fc4070 */
[----:B------:R-:W-:Y:S02]  /*bb50*/  @!P1 IMAD.MOV R12, RZ, RZ, -R12 ;  /* 0x000000ffff0c9224 */ /* 0x000fe400078e0a0c */
[----:B------:R-:W-:Y:S01]  /*bb60*/  @!P2 IMAD.IADD R11, R11, 0x1, -R2 ;  /* 0x000000010b0ba824 */ /* 0x000fe200078e0a02 */
[----:B------:R-:W-:Y:S01]  /*bb70*/  ISETP.GE.AND P2, PT, R181, RZ, PT ;  /* 0x000000ffb500720c */ /* 0x000fe20003f46270 */
[C---:B------:R-:W-:Y:S01]  /*bb80*/  IMAD R3, R2.reuse, R184, R183 ;  /* 0x000000b802037224 */ /* 0x040fe200078e02b7 */
[----:B------:R0:W-:Y:S01]  /*bb90*/  STL [R1+0x110], R12 ;  /* 0x0001100c01007387 */ /* 0x0001e20000100800 */
[----:B------:R-:W-:Y:S01]  /*bba0*/  IMAD.MOV R182, RZ, RZ, -R182 ;  /* 0x000000ffffb67224 */ /* 0x000fe200078e0ab6 */
[----:B------:R-:W-:Y:S01]  /*bbb0*/  ISETP.GT.U32.AND P1, PT, R2, R7, PT ;  /* 0x000000070200720c */ /* 0x000fe20003f24070 */
[----:B------:R-:W-:-:S02]  /*bbc0*/  IMAD.MOV.U32 R13, RZ, RZ, R180 ;  /* 0x000000ffff0d7224 */ /* 0x000fc400078e00b4 */
[C---:B------:R-:W-:Y:S02]  /*bbd0*/  IMAD R8, R2.reuse, R182, R8 ;  /* 0x000000b602087224 */ /* 0x040fe400078e0208 */
[----:B------:R-:W-:Y:S01]  /*bbe0*/  @!P0 IMAD.MOV R13, RZ, RZ, -R13 ;  /* 0x000000ffff0d8224 */ /* 0x000fe200078e0a0d */
[----:B------:R-:W-:Y:S01]  /*bbf0*/  ISETP.GT.U32.AND P0, PT, R2, R3, PT ;  /* 0x000000030200720c */ /* 0x000fe20003f04070 */
[----:B------:R-:W-:Y:S01]  /*bc00*/  @!P6 IMAD.IADD R6, R6, 0x1, -R2 ;  /* 0x000000010606e824 */ /* 0x000fe200078e0a02 */
[----:B------:R-:W-:Y:S01]  /*bc10*/  ISETP.GT.U32.AND P6, PT, R2, R8, PT ;  /* 0x000000080200720c */ /* 0x000fe20003fc4070 */
[----:B0-----:R-:W-:Y:S01]  /*bc20*/  IMAD.MOV.U32 R12, RZ, RZ, R10 ;  /* 0x000000ffff0c7224 */ /* 0x001fe200078e000a */
[----:B------:R-:W-:Y:S01]  /*bc30*/  STL [R1+0x10c], R13 ;  /* 0x00010c0d01007387 */ /* 0x000fe20000100800 */
[----:B------:R-:W-:Y:S02]  /*bc40*/  IMAD.MOV.U32 R10, RZ, RZ, R11 ;  /* 0x000000ffff0a7224 */ /* 0x000fe400078e000b */
[----:B------:R-:W-:Y:S01]  /*bc50*/  @!P3 IMAD.MOV R12, RZ, RZ, -R12 ;  /* 0x000000ffff0cb224 */ /* 0x000fe200078e0a0c */
[----:B------:R-:W-:Y:S01]  /*bc60*/  ISETP.GE.AND P3, PT, R4, RZ, PT ;  /* 0x000000ff0400720c */ /* 0x000fe20003f66270 */
[----:B------:R-:W-:Y:S01]  /*bc70*/  @!P5 IMAD.MOV R10, RZ, RZ, -R10 ;  /* 0x000000ffff0ad224 */ /* 0x000fe200078e0a0a */
[----:B------:R-:W-:Y:S01]  /*bc80*/  ISETP.GE.AND P5, PT, R177, RZ, PT ;  /* 0x000000ffb100720c */ /* 0x000fe20003fa6270 */
[----:B------:R-:W-:Y:S01]  /*bc90*/  VIADD R178, R0, 0x11b ;  /* 0x0000011b00b27836 */ /* 0x000fe20000000000 */
[----:B------:R-:W-:Y:S01]  /*bca0*/  STL [R1+0x108], R12 ;  /* 0x0001080c01007387 */ /* 0x000fe20000100800 */
[----:B------:R-:W-:-:S02]  /*bcb0*/  @!P0 IMAD.IADD R3, R3, 0x1, -R2 ;  /* 0x0000000103038824 */ /* 0x000fc400078e0a02 */
[--C-:B------:R-:W-:Y:S01]  /*bcc0*/  @!P6 IMAD.IADD R8, R8, 0x1, -R2.reuse ;  /* 0x000000010808e824 */ /* 0x100fe200078e0a02 */
[----:B------:R0:W-:Y:S01]  /*bcd0*/  STL [R1+0x104], R10 ;  /* 0x0001040a01007387 */ /* 0x0001e20000100800 */
[----:B------:R-:W-:Y:S01]  /*bce0*/  IABS R181, R178 ;  /* 0x000000b200b57213 */ /* 0x000fe20000000000 */
[----:B------:R-:W-:Y:S01]  /*bcf0*/  @!P1 IMAD.IADD R7, R7, 0x1, -R2 ;  /* 0x0000000107079824 */ /* 0x000fe200078e0a02 */
[----:B------:R-:W-:Y:S01]  /*bd00*/  ISETP.GT.U32.AND P6, PT, R2, R3, PT ;  /* 0x000000030200720c */ /* 0x000fe20003fc4070 */
[----:B------:R-:W-:Y:S01]  /*bd10*/  VIADD R11, R0, 0x119 ;  /* 0x00000119000b7836 */ /* 0x000fe20000000000 */
[----:B------:R-:W-:Y:S01]  /*bd20*/  ISETP.GE.AND P1, PT, R178, RZ, PT ;  /* 0x000000ffb200720c */ /* 0x000fe20003f26270 */
[----:B------:R-:W-:-:S03]  /*bd30*/  IMAD.HI.U32 R4, R9, R181, RZ ;  /* 0x000000b509047227 */ /* 0x000fc600078e00ff */
[----:B------:R-:W-:Y:S01]  /*bd40*/  IABS R179, R11 ;  /* 0x0000000b00b37213 */ /* 0x000fe20000000000 */
[----:B0-----:R-:W-:Y:S02]  /*bd50*/  VIADD R10, R0, 0x11a ;  /* 0x0000011a000a7836 */ /* 0x001fe40000000000 */
[----:B------:R-:W-:Y:S02]  /*bd60*/  IMAD.MOV.U32 R12, RZ, RZ, R6 ;  /* 0x000000ffff0c7224 */ /* 0x000fe400078e0006 */
[----:B------:R-:W-:Y:S01]  /*bd70*/  IMAD.MOV R4, RZ, RZ, -R4 ;  /* 0x000000ffff047224 */ /* 0x000fe200078e0a04 */
[----:B------:R-:W-:Y:S01]  /*bd80*/  IABS R183, R10 ;  /* 0x0000000a00b77213 */ /* 0x000fe20000000000 */
[----:B------:R-:W-:Y:S01]  /*bd90*/  @!P4 IMAD.MOV R7, RZ, RZ, -R7 ;  /* 0x000000ffff07c224 */ /* 0x000fe200078e0a07 */
[----:B------:R-:W-:Y:S01]  /*bda0*/  ISETP.GE.AND P0, PT, R10, RZ, PT ;  /* 0x000000ff0a00720c */ /* 0x000fe20003f06270 */
[----:B------:R-:W-:Y:S02]  /*bdb0*/  IMAD R184, R2, R4, R181 ;  /* 0x0000000402b87224 */ /* 0x000fe400078e02b5 */
[----:B------:R-:W-:-:S03]  /*bdc0*/  IMAD.HI.U32 R6, R9, R183, RZ ;  /* 0x000000b709067227 */ /* 0x000fc600078e00ff */
[C---:B------:R-:W-:Y:S01]  /*bdd0*/  ISETP.GT.U32.AND P4, PT, R2.reuse, R184, PT ;  /* 0x000000b80200720c */ /* 0x040fe20003f84070 */
[----:B------:R-:W-:Y:S02]  /*bde0*/  IMAD.MOV R6, RZ, RZ, -R6 ;  /* 0x000000ffff067224 */ /* 0x000fe400078e0a06 */
[----:B------:R-:W-:Y:S01]  /*bdf0*/  @!P2 IMAD.MOV R12, RZ, RZ, -R12 ;  /* 0x000000ffff0ca224 */ /* 0x000fe200078e0a0c */
[C---:B------:R-:W-:Y:S01]  /*be00*/  ISETP.GT.U32.AND P2, PT, R2.reuse, R8, PT ;  /* 0x000000080200720c */ /* 0x040fe20003f44070 */
[----:B------:R-:W-:Y:S02]  /*be10*/  IMAD R183, R2, R6, R183 ;  /* 0x0000000602b77224 */ /* 0x000fe400078e02b7 */
[--C-:B------:R-:W-:Y:S01]  /*be20*/  @!P6 IMAD.IADD R3, R3, 0x1, -R2.reuse ;  /* 0x000000010303e824 */ /* 0x100fe200078e0a02 */
[----:B------:R-:W-:Y:S01]  /*be30*/  STL [R1+0xfc], R12 ;  /* 0x0000fc0c01007387 */ /* 0x000fe20000100800 */
[----:B------:R-:W-:Y:S01]  /*be40*/  VIADD R10, R0, 0x118 ;  /* 0x00000118000a7836 */ /* 0x000fe20000000000 */
[----:B------:R-:W-:Y:S01]  /*be50*/  ISETP.GT.U32.AND P6, PT, R2, R183, PT ;  /* 0x000000b70200720c */ /* 0x000fe20003fc4070 */
[----:B------:R-:W-:Y:S01]  /*be60*/  IMAD.HI.U32 R6, R9, R179, RZ ;  /* 0x000000b309067227 */ /* 0x000fe200078e00ff */
[----:B------:R0:W-:Y:S02]  /*be70*/  STL [R1+0xf8], R7 ;  /* 0x0000f80701007387 */ /* 0x0001e40000100800 */
[----:B------:R-:W-:Y:S01]  /*be80*/  IABS R182, R10 ;  /* 0x0000000a00b67213 */ /* 0x000fe20000000000 */
[--C-:B------:R-:W-:Y:S01]  /*be90*/  @!P4 IMAD.IADD R184, R184, 0x1, -R2.reuse ;  /* 0x00000001b8b8c824 */ /* 0x100fe200078e0a02 */
[----:B------:R-:W-:Y:S01]  /*bea0*/  ISETP.GE.AND P4, PT, R10, RZ, PT ;  /* 0x000000ff0a00720c */ /* 0x000fe20003f86270 */
[----:B------:R-:W-:Y:S01]  /*beb0*/  @!P2 IMAD.IADD R8, R8, 0x1, -R2 ;  /* 0x000000010808a824 */ /* 0x000fe200078e0a02 */
[----:B------:R-:W-:Y:S01]  /*bec0*/  ISETP.GE.AND P2, PT, R11, RZ, PT ;  /* 0x000000ff0b00720c */ /* 0x000fe20003f46270 */
[----:B------:R-:W-:-:S02]  /*bed0*/  IMAD.MOV R11, RZ, RZ, -R6 ;  /* 0x000000ffff0b7224 */ /* 0x000fc400078e0a06 */
[----:B------:R-:W-:Y:S02]  /*bee0*/  VIADD R4, R0, 0x117 ;  /* 0x0000011700047836 */ /* 0x000fe40000000000 */
[----:B0-----:R-:W-:-:S03]  /*bef0*/  IMAD.HI.U32 R7, R9, R182, RZ ;  /* 0x000000b609077227 */ /* 0x001fc600078e00ff */
[----:B------:R-:W-:Y:S01]  /*bf00*/  IABS R181, R4 ;  /* 0x0000000400b57213 */ /* 0x000fe20000000000 */
[----:B------:R-:W-:Y:S01]  /*bf10*/  @!P6 IMAD.IADD R183, R183, 0x1, -R2 ;  /* 0x00000001b7b7e824 */ /* 0x000fe200078e0a02 */
[C---:B------:R-:W-:Y:S01]  /*bf20*/  ISETP.GT.U32.AND P6, PT, R2.reuse, R184, PT ;  /* 0x000000b80200720c */ /* 0x040fe20003fc4070 */
[----:B------:R-:W-:Y:S02]  /*bf30*/  IMAD.MOV R7, RZ, RZ, -R7 ;  /* 0x000000ffff077224 */ /* 0x000fe400078e0a07 */
[C---:B------:R-:W-:Y:S02]  /*bf40*/  IMAD R179, R2.reuse, R11, R179 ;  /* 0x0000000b02b37224 */ /* 0x040fe400078e02b3 */
[----:B------:R-:W-:Y:S02]  /*bf50*/  IMAD R182, R2, R7, R182 ;  /* 0x0000000702b67224 */ /* 0x000fe400078e02b6 */
[----:B------:R-:W-:Y:S02]  /*bf60*/  IMAD.MOV.U32 R7, RZ, RZ, R8 ;  /* 0x000000ffff077224 */ /* 0x000fe400078e0008 */
[----:B------:R-:W-:-:S02]  /*bf70*/  IMAD.MOV.U32 R12, RZ, RZ, R3 ;  /* 0x000000ffff0c7224 */ /* 0x000fc400078e0003 */
[----:B------:R-:W-:Y:S01]  /*bf80*/  @!P5 IMAD.MOV R7, RZ, RZ, -R7 ;  /* 0x000000ffff07d224 */ /* 0x000fe200078e0a07 */
[C---:B------:R-:W-:Y:S01]  /*bf90*/  ISETP.GT.U32.AND P5, PT, R2.reuse, R179, PT ;  /* 0x000000b30200720c */ /* 0x040fe20003fa4070 */
[----:B------:R-:W-:Y:S01]  /*bfa0*/  @!P3 IMAD.MOV R12, RZ, RZ, -R12 ;  /* 0x000000ffff0cb224 */ /* 0x000fe200078e0a0c */
[----:B------:R-:W-:Y:S01]  /*bfb0*/  ISETP.GT.U32.AND P3, PT, R2, R183, PT ;  /* 0x000000b70200720c */ /* 0x000fe20003f64070 */
[----:B------:R-:W-:Y:S01]  /*bfc0*/  @!P6 IMAD.IADD R184, R184, 0x1, -R2 ;  /* 0x00000001b8b8e824 */ /* 0x000fe200078e0a02 */
[----:B------:R-:W-:Y:S01]  /*bfd0*/  ISETP.GT.U32.AND P6, PT, R2, R182, PT ;  /* 0x000000b60200720c */ /* 0x000fe20003fc4070 */
[----:B------:R-:W-:Y:S01]  /*bfe0*/  IMAD.HI.U32 R6, R9, R181, RZ ;  /* 0x000000b509067227 */ /* 0x000fe200078e00ff */
[----:B------:R0:W-:Y:S03]  /*bff0*/  STL [R1+0xf0], R12 ;  /* 0x0000f00c01007387 */ /* 0x0001e60000100800 */
[----:B------:R-:W-:Y:S01]  /*c000*/  IMAD.MOV R6, RZ, RZ, -R6 ;  /* 0x000000ffff067224 */ /* 0x000fe200078e0a06 */
[----:B------:R1:W-:Y:S01]  /*c010*/  STL [R1+0xf4], R7 ;  /* 0x0000f40701007387 */ /* 0x0003e20000100800 */
[----:B------:R-:W-:-:S02]  /*c020*/  VIADD R10, R0, 0x116 ;  /* 0x00000116000a7836 */ /* 0x000fc40000000000 */
[C---:B------:R-:W-:Y:S02]  /*c030*/  IMAD R181, R2.reuse, R6, R181 ;  /* 0x0000000602b57224 */ /* 0x040fe400078e02b5 */
[--C-:B------:R-:W-:Y:S01]  /*c040*/  @!P5 IMAD.IADD R179, R179, 0x1, -R2.reuse ;  /* 0x00000001b3b3d824 */ /* 0x100fe200078e0a02 */
[----:B------:R-:W-:Y:S01]  /*c050*/  IABS R177, R10 ;  /* 0x0000000a00b17213 */ /* 0x000fe20000000000 */
[--C-:B------:R-:W-:Y:S01]  /*c060*/  @!P3 IMAD.IADD R183, R183, 0x1, -R2.reuse ;  /* 0x00000001b7b7b824 */ /* 0x100fe200078e0a02 */
[----:B------:R-:W-:Y:S01]  /*c070*/  ISETP.GT.U32.AND P3, PT, R2, R181, PT ;  /* 0x000000b50200720c */ /* 0x000fe20003f64070 */
[----:B------:R-:W-:Y:S01]  /*c080*/  @!P6 IMAD.IADD R182, R182, 0x1, -R2 ;  /* 0x00000001b6b6e824 */ /* 0x000fe200078e0a02 */
[----:B------:R-:W-:Y:S01]  /*c090*/  ISETP.GT.U32.AND P6, PT, R2, R179, PT ;  /* 0x000000b30200720c */ /* 0x000fe20003fc4070 */
[----:B------:R-:W-:Y:S01]  /*c0a0*/  IMAD.HI.U32 R180, R9, R177, RZ ;  /* 0x000000b109b47227 */ /* 0x000fe200078e00ff */
[----:B------:R-:W-:-:S03]  /*c0b0*/  ISETP.GE.AND P5, PT, R4, RZ, PT ;  /* 0x000000ff0400720c */ /* 0x000fc60003fa6270 */
[C---:B------:R-:W-:Y:S02]  /*c0c0*/  VIADD R3, R0.reuse, 0x115 ;  /* 0x0000011500037836 */ /* 0x040fe40000000000 */
[----:B------:R-:W-:Y:S02]  /*c0d0*/  IMAD.MOV R180, RZ, RZ, -R180 ;  /* 0x000000ffffb47224 */ /* 0x000fe400078e0ab4 */
[----:B------:R-:W-:Y:S01]  /*c0e0*/  VIADD R178, R0, 0x113 ;  /* 0x0000011300b27836 */ /* 0x000fe20000000000 */
[----:B------:R-:W-:Y:S01]  /*c0f0*/  IABS R8, R3 ;  /* 0x0000000300087213 */ /* 0x000fe20000000000 */
[C---:B------:R-:W-:Y:S02]  /*c100*/  IMAD R177, R2.reuse, R180, R177 ;  /* 0x000000b402b17224 */ /* 0x040fe400078e02b1 */
[--C-:B------:R-:W-:Y:S01]  /*c110*/  @!P3 IMAD.IADD R181, R181, 0x1, -R2.reuse ;  /* 0x00000001b5b5b824 */ /* 0x100fe200078e0a02 */
[C---:B------:R-:W-:Y:S01]  /*c120*/  ISETP.GT.U32.AND P3, PT, R2.reuse, R182, PT ;  /* 0x000000b60200720c */ /* 0x040fe20003f64070 */
[----:B------:R-:W-:Y:S01]  /*c130*/  @!P6 IMAD.IADD R179, R179, 0x1, -R2 ;  /* 0x00000001b3b3e824 */ /* 0x000fe200078e0a02 */
[----:B------:R-:W-:Y:S01]  /*c140*/  ISETP.GT.U32.AND P6, PT, R2, R177, PT ;  /* 0x000000b10200720c */ /* 0x000fe20003fc4070 */
[----:B------:R-:W-:Y:S01]  /*c150*/  IMAD.HI.U32 R4, R9, R8, RZ ;  /* 0x0000000809047227 */ /* 0x000fe200078e00ff */
[----:B------:R-:W-:-:S03]  /*c160*/  IABS R6, R178 ;  /* 0x000000b200067213 */ /* 0x000fc60000000000 */
[----:B------:R-:W-:Y:S02]  /*c170*/  IMAD.MOV.U32 R13, RZ, RZ, R184 ;  /* 0x000000ffff0d7224 */ /* 0x000fe400078e00b8 */
[----:B0-----:R-:W-:Y:S02]  /*c180*/  IMAD.MOV.U32 R12, RZ, RZ, R183 ;  /* 0x000000ffff0c7224 */ /* 0x001fe400078e00b7 */
[----:B------:R-:W-:Y:S02]  /*c190*/  IMAD.MOV R4, RZ, RZ, -R4 ;  /* 0x000000ffff047224 */ /* 0x000fe400078e0a04 */
[----:B------:R-:W-:Y:S01]  /*c1a0*/  @!P1 IMAD.MOV R13, RZ, RZ, -R13 ;  /* 0x000000ffff0d9224 */ /* 0x000fe200078e0a0d */
[----:B------:R-:W-:Y:S01]  /*c1b0*/  ISETP.GT.U32.AND P1, PT, R2, R181, PT ;  /* 0x000000b50200720c */ /* 0x000fe20003f24070 */
[----:B------:R-:W-:Y:S01]  /*c1c0*/  @!P0 IMAD.MOV R12, RZ, RZ, -R12 ;  /* 0x000000ffff0c8224 */ /* 0x000fe200078e0a0c */
[----:B------:R-:W-:Y:S01]  /*c1d0*/  ISETP.GE.AND P0, PT, R10, RZ, PT ;  /* 0x000000ff0a00720c */ /* 0x000fe20003f06270 */
[----:B------:R-:W-:Y:S01]  /*c1e0*/  VIADD R11, R0, 0x114 ;  /* 0x00000114000b7836 */ /* 0x000fe20000000000 */
[----:B------:R-:W-:Y:S01]  /*c1f0*/  STL [R1+0xbc], R13 ;  /* 0x0000bc0d01007387 */ /* 0x000fe20000100800 */
[----:B------:R-:W-:-:S02]  /*c200*/  IMAD R8, R2, R4, R8 ;  /* 0x0000000402087224 */ /* 0x000fc400078e0208 */
[----:B------:R-:W-:Y:S01]  /*c210*/  IMAD.HI.U32 R10, R9, R6, RZ ;  /* 0x00000006090a7227 */ /* 0x000fe200078e00ff */
[----:B------:R0:W-:Y:S01]  /*c220*/  STL [R1+0xcc], R12 ;  /* 0x0000cc0c01007387 */ /* 0x0001e20000100800 */
[----:B-1----:R-:W-:Y:S02]  /*c230*/  IABS R7, R11 ;  /* 0x0000000b00077213 */ /* 0x002fe40000000000 */
[----:B------:R-:W-:Y:S02]  /*c240*/  IMAD.MOV R10, RZ, RZ, -R10 ;  /* 0x000000ffff0a7224 */ /* 0x000fe400078e0a0a */
[--C-:B------:R-:W-:Y:S01]  /*c250*/  @!P3 IMAD.IADD R182, R182, 0x1, -R2.reuse ;  /* 0x00000001b6b6b824 */ /* 0x100fe200078e0a02 */
[C---:B------:R-:W-:Y:S01]  /*c260*/  ISETP.GT.U32.AND P3, PT, R2.reuse, R8, PT ;  /* 0x000000080200720c */ /* 0x040fe20003f64070 */
[----:B------:R-:W-:Y:S02]  /*c270*/  @!P6 IMAD.IADD R177, R177, 0x1, -R2 ;  /* 0x00000001b1b1e824 */ /* 0x000fe400078e0a02 */
[----:B------:R-:W-:-:S02]  /*c280*/  IMAD R6, R2, R10, R6 ;  /* 0x0000000a02067224 */ /* 0x000fc400078e0206 */
[----:B0-----:R-:W-:Y:S02]  /*c290*/  IMAD.MOV.U32 R12, RZ, RZ, R179 ;  /* 0x000000ffff0c7224 */ /* 0x001fe400078e00b3 */
[----:B------:R-:W-:Y:S02]  /*c2a0*/  IMAD.MOV.U32 R13, RZ, RZ, R182 ;  /* 0x000000ffff0d7224 */ /* 0x000fe400078e00b6 */
[----:B------:R-:W-:Y:S01]  /*c2b0*/  @!P2 IMAD.MOV R12, RZ, RZ, -R12 ;  /* 0x000000ffff0ca224 */ /* 0x000fe200078e0a0c */
[----:B------:R-:W-:Y:S01]  /*c2c0*/  ISETP.GT.U32.AND P2, PT, R2, R177, PT ;  /* 0x000000b10200720c */ /* 0x000fe20003f44070 */
[----:B------:R-:W-:-:S03]  /*c2d0*/  IMAD.HI.U32 R180, R9, R7, RZ ;  /* 0x0000000709b47227 */ /* 0x000fc600078e00ff */
[----:B------:R0:W-:Y:S01]  /*c2e0*/  STL [R1+0xe8], R12 ;  /* 0x0000e80c01007387 */ /* 0x0001e20000100800 */
[----:B------:R-:W-:Y:S01]  /*c2f0*/  @!P1 IMAD.IADD R181, R181, 0x1, -R2 ;  /* 0x00000001b5b59824 */ /* 0x000fe200078e0a02 */
[----:B------:R-:W-:Y:S01]  /*c300*/  ISETP.GE.AND P1, PT, R3, RZ, PT ;  /* 0x000000ff0300720c */ /* 0x000fe20003f26270 */
[----:B------:R-:W-:Y:S01]  /*c310*/  @!P4 IMAD.MOV R13, RZ, RZ, -R13 ;  /* 0x000000ffff0dc224 */ /* 0x000fe200078e0a0d */
[----:B------:R-:W-:Y:S01]  /*c320*/  ISETP.GT.U32.AND P4, PT, R2, R6, PT ;  /* 0x000000060200720c */ /* 0x000fe20003f84070 */
[----:B------:R-:W-:Y:S02]  /*c330*/  IMAD.MOV R180, RZ, RZ, -R180 ;  /* 0x000000ffffb47224 */ /* 0x000fe400078e0ab4 */
[----:B------:R-:W-:Y:S01]  /*c340*/  VIADD R4, R0, 0x112 ;  /* 0x0000011200047836 */ /* 0x000fe20000000000 */
[----:B------:R-:W-:Y:S01]  /*c350*/  STL [R1+0xd4], R13 ;  /* 0x0000d40d01007387 */ /* 0x000fe20000100800 */
[----:B------:R-:W-:Y:S02]  /*c360*/  IMAD R7, R2, R180, R7 ;  /* 0x000000b402077224 */ /* 0x000fe400078e0207 */
[----:B0-----:R-:W-:Y:S01]  /*c370*/  IMAD.MOV.U32 R12, RZ, RZ, R181 ;  /* 0x000000ffff0c7224 */ /* 0x001fe200078e00b5 */
[----:B------:R-:W-:Y:S01]  /*c380*/  IABS R3, R4 ;  /* 0x0000000400037213 */ /* 0x000fe20000000000 */
[----:B------:R-:W-:Y:S01]  /*c390*/  VIADD R10, R0, 0x111 ;  /* 0x00000111000a7836 */ /* 0x000fe20000000000 */
[----:B------:R-:W-:Y:S01]  /*c3a0*/  ISETP.GT.U32.AND P6, PT, R2, R7, PT ;  /* 0x000000070200720c */ /* 0x000fe20003fc4070 */
[----:B------:R-:W-:-:S02]  /*c3b0*/  @!P3 IMAD.IADD R8, R8, 0x1, -R2 ;  /* 0x000000010808b824 */ /* 0x000fc400078e0a02 */
[----:B------:R-:W-:Y:S01]  /*c3c0*/  @!P5 IMAD.MOV R12, RZ, RZ, -R12 ;  /* 0x000000ffff0cd224 */ /* 0x000fe200078e0a0c */
[----:B------:R-:W-:Y:S01]  /*c3d0*/  IABS R180, R10 ;  /* 0x0000000a00b47213 */ /* 0x000fe20000000000 */
[--C-:B------:R-:W-:Y:S01]  /*c3e0*/  @!P2 IMAD.IADD R177, R177, 0x1, -R2.reuse ;  /* 0x00000001b1b1a824 */ /* 0x100fe200078e0a02 */
[----:B------:R-:W-:Y:S01]  /*c3f0*/  ISETP.GT.U32.AND P3, PT, R2, R8, PT ;  /* 0x000000080200720c */ /* 0x000fe20003f64070 */
[----:B------:R-:W-:Y:S01]  /*c400*/  IMAD.HI.U32 R179, R9, R3, RZ ;  /* 0x0000000309b37227 */ /* 0x000fe200078e00ff */
[----:B------:R0:W-:Y:S01]  /*c410*/  STL [R1+0xd8], R12 ;  /* 0x0000d80c01007387 */ /* 0x0001e20000100800 */
[----:B------:R-:W-:Y:S02]  /*c420*/  ISETP.GE.AND P5, PT, R11, RZ, PT ;  /* 0x000000ff0b00720c */ /* 0x000fe40003fa6270 */
[----:B------:R-:W-:Y:S01]  /*c430*/  @!P4 IMAD.IADD R6, R6, 0x1, -R2 ;  /* 0x000000010606c824 */ /* 0x000fe200078e0a02 */
[----:B------:R-:W-:Y:S01]  /*c440*/  ISETP.GE.AND P2, PT, R178, RZ, PT ;  /* 0x000000ffb200720c */ /* 0x000fe20003f46270 */
[----:B------:R-:W-:Y:S01]  /*c450*/  IMAD.MOV R179, RZ, RZ, -R179 ;  /* 0x000000ffffb37224 */ /* 0x000fe200078e0ab3 */
[----:B------:R-:W-:Y:S01]  /*c460*/  ISETP.GE.AND P4, PT, R4, RZ, PT ;  /* 0x000000ff0400720c */ /* 0x000fe20003f86270 */
[----:B------:R-:W-:-:S02]  /*c470*/  IMAD.MOV.U32 R11, RZ, RZ, R180 ;  /* 0x000000ffff0b7224 */ /* 0x000fc400078e00b4 */
[----:B------:R-:W-:Y:S02]  /*c480*/  IMAD R3, R2, R179, R3 ;  /* 0x000000b302037224 */ /* 0x000fe400078e0203 */
[----:B0-----:R-:W-:Y:S02]  /*c490*/  IMAD.MOV.U32 R12, RZ, RZ, R177 ;  /* 0x000000ffff0c7224 */ /* 0x001fe400078e00b1 */
[----:B------:R-:W-:-:S04]  /*c4a0*/  IMAD.HI.U32 R178, R9, R11, RZ ;  /* 0x0000000b09b27227 */ /* 0x000fc800078e00ff */
[----:B------:R-:W-:Y:S01]  /*c4b0*/  @!P0 IMAD.MOV R12, RZ, RZ, -R12 ;  /* 0x000000ffff0c8224 */ /* 0x000fe200078e0a0c */
[----:B------:R-:W-:Y:S01]  /*c4c0*/  ISETP.GT.U32.AND P0, PT, R2, R6, PT ;  /* 0x000000060200720c */ /* 0x000fe20003f04070 */
[--C-:B------:R-:W-:Y:S02]  /*c4d0*/  @!P6 IMAD.IADD R7, R7, 0x1, -R2.reuse ;  /* 0x000000010707e824 */ /* 0x100fe400078e0a02 */
[----:B------:R-:W-:Y:S01]  /*c4e0*/  @!P3 IMAD.IADD R8, R8, 0x1, -R2 ;  /* 0x000000010808b824 */ /* 0x000fe200078e0a02 */
[C---:B------:R-:W-:Y:S01]  /*c4f0*/  ISETP.GT.U32.AND P3, PT, R2.reuse, R3, PT ;  /* 0x000000030200720c */ /* 0x040fe20003f64070 */
[----:B------:R-:W-:Y:S01]  /*c500*/  IMAD.MOV R178, RZ, RZ, -R178 ;  /* 0x000000ffffb27224 */ /* 0x000fe200078e0ab2 */
[C---:B------:R-:W-:Y:S01]  /*c510*/  ISETP.GT.U32.AND P6, PT, R2.reuse, R7, PT ;  /* 0x000000070200720c */ /* 0x040fe20003fc4070 */
[----:B------:R-:W-:Y:S01]  /*c520*/  @!P1 IMAD.MOV R8, RZ, RZ, -R8 ;  /* 0x000000ffff089224 */ /* 0x000fe200078e0a08 */
[----:B------:R-:W-:Y:S01]  /*c530*/  STL [R1+0xdc], R12 ;  /* 0x0000dc0c01007387 */ /* 0x000fe20000100800 */
[----:B------:R-:W-:-:S02]  /*c540*/  IMAD R4, R2, R178, R11 ;  /* 0x000000b202047224 */ /* 0x000fc400078e020b */
[----:B------:R-:W-:Y:S01]  /*c550*/  VIADD R180, R0, 0x110 ;  /* 0x0000011000b47836 */ /* 0x000fe20000000000 */
[----:B------:R0:W-:Y:S01]  /*c560*/  STL [R1+0xe0], R8 ;  /* 0x0000e00801007387 */ /* 0x0001e20000100800 */
[--C-:B------:R-:W-:Y:S01]  /*c570*/  @!P0 IMAD.IADD R6, R6, 0x1, -R2.reuse ;  /* 0x0000000106068824 */ /* 0x100fe200078e0a02 */
[----:B------:R-:W-:Y:S01]  /*c580*/  ISETP.GT.U32.AND P0, PT, R2, R4, PT ;  /* 0x000000040200720c */ /* 0x000fe20003f04070 */
[----:B------:R-:W-:Y:S01]  /*c590*/  VIADD R177, R0, 0x10f ;  /* 0x0000010f00b17836 */ /* 0x000fe20000000000 */
[----:B------:R-:W-:Y:S01]  /*c5a0*/  ISETP.GE.AND P1, PT, R180, RZ, PT ;  /* 0x000000ffb400720c */ /* 0x000fe20003f26270 */
[--C-:B------:R-:W-:Y:S01]  /*c5b0*/  @!P3 IMAD.IADD R3, R3, 0x1, -R2.reuse ;  /* 0x000000010303b824 */ /* 0x100fe200078e0a02 */
[----:B------:R-:W-:Y:S01]  /*c5c0*/  IABS R180, R180 ;  /* 0x000000b400b47213 */ /* 0x000fe20000000000 */
[----:B------:R-:W-:Y:S01]  /*c5d0*/  @!P6 IMAD.IADD R7, R7, 0x1, -R2 ;  /* 0x000000010707e824 */ /* 0x000fe200078e0a02 */
[----:B------:R-:W-:Y:S01]  /*c5e0*/  ISETP.GE.AND P6, PT, R10, RZ, PT ;  /* 0x000000ff0a00720c */ /* 0x000fe20003fc6270 */
[----:B------:R-:W-:Y:S01]  /*c5f0*/  VIADD R10, R0, 0x10e ;  /* 0x0000010e000a7836 */ /* 0x000fe20000000000 */
[----:B------:R-:W-:Y:S01]  /*c600*/  ISETP.GT.U32.AND P3, PT, R2, R3, PT ;  /* 0x000000030200720c */ /* 0x000fe20003f64070 */
[----:B0-----:R-:W-:-:S02]  /*c610*/  IMAD.MOV.U32 R8, RZ, RZ, R6 ;  /* 0x000000ffff087224 */ /* 0x001fc400078e0006 */
[----:B------:R-:W-:Y:S01]  /*c620*/  @!P5 IMAD.MOV R7, RZ, RZ, -R7 ;  /* 0x000000ffff07d224 */ /* 0x000fe200078e0a07 */
[----:B------:R-:W-:Y:S01]  /*c630*/  ISETP.GE.AND P5, PT, R177, RZ, PT ;  /* 0x000000ffb100720c */ /* 0x000fe20003fa6270 */
[----:B------:R-:W-:Y:S01]  /*c640*/  @!P2 IMAD.MOV R8, RZ, RZ, -R8 ;  /* 0x000000ffff08a224 */ /* 0x000fe200078e0a08 */
[----:B------:R-:W-:Y:S01]  /*c650*/  ISETP.GE.AND P2, PT, R10, RZ, PT ;  /* 0x000000ff0a00720c */ /* 0x000fe20003f46270 */
[--C-:B------:R-:W-:Y:S01]  /*c660*/  @!P0 IMAD.IADD R4, R4, 0x1, -R2.reuse ;  /* 0x0000000104048824 */ /* 0x100fe200078e0a02 */
[----:B------:R-:W-:Y:S01]  /*c670*/  STL [R1+0xe4], R7 ;  /* 0x0000e40701007387 */ /* 0x000fe20000100800 */
[----:B------:R-:W-:Y:S01]  /*c680*/  IABS R10, R10 ;  /* 0x0000000a000a7213 */ /* 0x000fe20000000000 */
[----:B------:R-:W-:Y:S01]  /*c690*/  VIADD R11, R0, 0x10d ;  /* 0x0000010d000b7836 */ /* 0x000fe20000000000 */
[----:B------:R-:W-:Y:S01]  /*c6a0*/  IABS R177, R177 ;  /* 0x000000b100b17213 */ /* 0x000fe20000000000 */
[----:B------:R0:W-:Y:S01]  /*c6b0*/  STL [R1+0x730], R8 ;  /* 0x0007300801007387 */ /* 0x0001e20000100800 */
[----:B------:R-:W-:Y:S01]  /*c6c0*/  ISETP.GT.U32.AND P0, PT, R2, R4, PT ;  /* 0x000000040200720c */ /* 0x000fe20003f04070 */
[----:B------:R-:W-:Y:S01]  /*c6d0*/  @!P3 IMAD.IADD R3, R3, 0x1, -R2 ;  /* 0x000000010303b824 */ /* 0x000fe200078e0a02 */
[----:B------:R-:W-:Y:S01]  /*c6e0*/  ISETP.GE.AND P3, PT, R11, RZ, PT ;  /* 0x000000ff0b00720c */ /* 0x000fe20003f66270 */
[----:B------:R-:W-:Y:S01]  /*c6f0*/  IMAD.HI.U32 R6, R9, R10, RZ ;  /* 0x0000000a09067227 */ /* 0x000fe200078e00ff */
[----:B------:R-:W-:-:S03]  /*c700*/  IABS R11, R11 ;  /* 0x0000000b000b7213 */ /* 0x000fc60000000000 */
[----:B------:R-:W-:Y:S02]  /*c710*/  IMAD.MOV.U32 R12, RZ, RZ, R3 ;  /* 0x000000ffff0c7224 */ /* 0x000fe400078e0003 */
[----:B0-----:R-:W-:-:S04]  /*c720*/  IMAD.HI.U32 R8, R9, R180, RZ ;  /* 0x000000b409087227 */ /* 0x001fc800078e00ff */
[----:B------:R-:W-:Y:S02]  /*c730*/  IMAD.MOV R8, RZ, RZ, -R8 ;  /* 0x000000ffff087224 */ /* 0x000fe400078e0a08 */
[----:B------:R-:W-:Y:S02]  /*c740*/  IMAD.MOV R6, RZ, RZ, -R6 ;  /* 0x000000ffff067224 */ /* 0x000fe400078e0a06 */
[----:B------:R-:W-:Y:S02]  /*c750*/  IMAD R180, R2, R8, R180 ;  /* 0x0000000802b47224 */ /* 0x000fe400078e02b4 */
[----:B------:R-:W-:Y:S02]  /*c760*/  @!P4 IMAD.MOV R12, RZ, RZ, -R12 ;  /* 0x000000ffff0cc224 */ /* 0x000fe400078e0a0c */
[----:B------:R-:W-:Y:S01]  /*c770*/  @!P0 IMAD.IADD R4, R4, 0x1, -R2 ;  /* 0x0000000104048824 */ /* 0x000fe200078e0a02 */
[C---:B------:R-:W-:Y:S01]  /*c780*/  ISETP.GT.U32.AND P4, PT, R2.reuse, R180, PT ;  /* 0x000000b40200720c */ /* 0x040fe20003f84070 */
[----:B------:R-:W-:Y:S01]  /*c790*/  IMAD R10, R2, R6, R10 ;  /* 0x00000006020a7224 */ /* 0x000fe200078e020a */
[----:B------:R0:W-:Y:S01]  /*c7a0*/  STL [R1+0x728], R12 ;  /* 0x0007280c01007387 */ /* 0x0001e20000100800 */
[----:B------:R-:W-:-:S02]  /*c7b0*/  IMAD.MOV.U32 R8, RZ, RZ, R4 ;  /* 0x000000ffff087224 */ /* 0x000fc400078e0004 */
        /* <DEDUP_REMOVED lines=8> */
[C---:B------:R-:W-:Y:S01]  /*c840*/  ISETP.GT.U32.AND P4, PT, R2.reuse, R180, PT ;  /* 0x000000b40200720c */ /* 0x040fe20003f84070 */
[----:B------:R-:W-:Y:S01]  /*c850*/  IMAD.HI.U32 R3, R9, R11, RZ ;  /* 0x0000000b09037227 */ /* 0x000fe200078e00ff */
[----:B------:R-:W-:-:S02]  /*c860*/  ISETP.GT.U32.AND P0, PT, R2, R177, PT ;  /* 0x000000b10200720c */ /* 0x000fc40003f04070 */
[----:B------:R-:W-:Y:S01]  /*c870*/  IABS R182, R179 ;  /* 0x000000b300b67213 */ /* 0x000fe20000000000 */
[----:B------:R-:W-:Y:S02]  /*c880*/  @!P6 IMAD.IADD R10, R10, 0x1, -R2 ;  /* 0x000000010a0ae824 */ /* 0x000fe400078e0a02 */
[----:B------:R-:W-:Y:S02]  /*c890*/  IMAD.MOV R3, RZ, RZ, -R3 ;  /* 0x000000ffff037224 */ /* 0x000fe400078e0a03 */
[----:B------:R-:W-:Y:S01]  /*c8a0*/  VIADD R184, R0, 0x10c ;  /* 0x0000010c00b87836 */ /* 0x000fe20000000000 */
[C---:B------:R-:W-:Y:S01]  /*c8b0*/  ISETP.GT.U32.AND P6, PT, R2.reuse, R10, PT ;  /* 0x0000000a0200720c */ /* 0x040fe20003fc4070 */
[----:B------:R-:W-:Y:S02]  /*c8c0*/  IMAD R11, R2, R3, R11 ;  /* 0x00000003020b7224 */ /* 0x000fe400078e020b */
[----:B------:R-:W-:Y:S01]  /*c8d0*/  IMAD.HI.U32 R6, R9, R182, RZ ;  /* 0x000000b609067227 */ /* 0x000fe200078e00ff */
[----:B------:R-:W-:-:S03]  /*c8e0*/  IABS R4, R184 ;  /* 0x000000b800047213 */ /* 0x000fc60000000000 */
[----:B------:R-:W-:Y:S02]  /*c8f0*/  @!P0 IMAD.IADD R177, R177, 0x1, -R2 ;  /* 0x00000001b1b18824 */ /* 0x000fe400078e0a02 */
[----:B------:R-:W-:Y:S02]  /*c900*/  IMAD.MOV R6, RZ, RZ, -R6 ;  /* 0x000000ffff067224 */ /* 0x000fe400078e0a06 */
[----:B------:R-:W-:Y:S01]  /*c910*/  @!P4 IMAD.IADD R180, R180, 0x1, -R2 ;  /* 0x00000001b4b4c824 */ /* 0x000fe200078e0a02 */
[C---:B------:R-:W-:Y:S01]  /*c920*/  ISETP.GT.U32.AND P4, PT, R2.reuse, R11, PT ;  /* 0x0000000b0200720c */ /* 0x040fe20003f84070 */
[C---:B------:R-:W-:Y:S01]  /*c930*/  IMAD R182, R2.reuse, R6, R182 ;  /* 0x0000000602b67224 */ /* 0x040fe200078e02b6 */
[----:B------:R-:W-:Y:S01]  /*c940*/  ISETP.GT.U32.AND P0, PT, R2, R177, PT ;  /* 0x000000b10200720c */ /* 0x000fe20003f04070 */
[----:B------:R-:W-:-:S04]  /*c950*/  IMAD.HI.U32 R178, R9, R4, RZ ;  /* 0x0000000409b27227 */ /* 0x000fc800078e00ff */
[----:B------:R-:W-:Y:S01]  /*c960*/  @!P6 IMAD.IADD R10, R10, 0x1, -R2 ;  /* 0x000000010a0ae824 */ /* 0x000fe200078e0a02 */
[----:B------:R-:W-:Y:S01]  /*c970*/  ISETP.GT.U32.AND P6, PT, R2, R182, PT ;  /* 0x000000b60200720c */ /* 0x000fe20003fc4070 */
[----:B------:R-:W-:Y:S02]  /*c980*/  IMAD.MOV R178, RZ, RZ, -R178 ;  /* 0x000000ffffb27224 */ /* 0x000fe400078e0ab2 */
[----:B------:R-:W-:Y:S02]  /*c990*/  VIADD R3, R0, 0x10a ;  /* 0x0000010a00037836 */ /* 0x000fe40000000000 */
[----:B------:R-:W-:Y:S02]  /*c9a0*/  IMAD R4, R2, R178, R4 ;  /* 0x000000b202047224 */ /* 0x000fe400078e0204 */
[----:B0-----:R-:W-:Y:S01]  /*c9b0*/  IMAD.MOV.U32 R12, RZ, RZ, R180 ;  /* 0x000000ffff0c7224 */ /* 0x001fe200078e00b4 */
[----:B-1----:R-:W-:Y:S01]  /*c9c0*/  IABS R8, R3 ;  /* 0x0000000300087213 */ /* 0x002fe20000000000 */
[----:B------:R-:W-:Y:S01]  /*c9d0*/  @!P4 IMAD.IADD R11, R11, 0x1, -R2 ;  /* 0x000000010b0bc824 */ /* 0x000fe200078e0a02 */
[----:B------:R-:W-:Y:S01]  /*c9e0*/  ISETP.GE.AND P4, PT, R184, RZ, PT ;  /* 0x000000ffb800720c */ /* 0x000fe20003f86270 */
[----:B------:R-:W-:-:S02]  /*c9f0*/  VIADD R7, R0, 0x109 ;  /* 0x0000010900077836 */ /* 0x000fc40000000000 */
[----:B------:R-:W-:Y:S02]  /*ca00*/  VIADD R6, R0, 0x108 ;  /* 0x0000010800067836 */ /* 0x000fe40000000000 */
[----:B------:R-:W-:Y:S01]  /*ca10*/  @!P0 IMAD.IADD R177, R177, 0x1, -R2 ;  /* 0x00000001b1b18824 */ /* 0x000fe200078e0a02 */
[C---:B------:R-:W-:Y:S01]  /*ca20*/  ISETP.GT.U32.AND P0, PT, R2.reuse, R4, PT ;  /* 0x000000040200720c */ /* 0x040fe20003f04070 */
[----:B------:R-:W-:Y:S01]  /*ca30*/  @!P1 IMAD.MOV R12, RZ, RZ, -R12 ;  /* 0x000000ffff0c9224 */ /* 0x000fe200078e0a0c */
[----:B------:R-:W-:Y:S01]  /*ca40*/  ISETP.GT.U32.AND P1, PT, R2, R11, PT ;  /* 0x0000000b0200720c */ /* 0x000fe20003f24070 */
[----:B------:R-:W-:Y:S01]  /*ca50*/  @!P6 IMAD.IADD R182, R182, 0x1, -R2 ;  /* 0x00000001b6b6e824 */ /* 0x000fe200078e0a02 */
[----:B------:R-:W-:Y:S01]  /*ca60*/  IABS R181, R7 ;  /* 0x0000000700b57213 */ /* 0x000fe20000000000 */
[----:B------:R-:W-:Y:S01]  /*ca70*/  IMAD.HI.U32 R183, R9, R8, RZ ;  /* 0x0000000809b77227 */ /* 0x000fe200078e00ff */
[----:B------:R-:W-:Y:S01]  /*ca80*/  IABS R180, R6 ;  /* 0x0000000600b47213 */ /* 0x000fe20000000000 */
[----:B------:R0:W-:Y:S01]  /*ca90*/  STL [R1+0xd0], R12 ;  /* 0x0000d00c01007387 */ /* 0x0001e20000100800 */
[----:B------:R-:W-:Y:S01]  /*caa0*/  ISETP.GT.U32.AND P6, PT, R2, R182, PT ;  /* 0x000000b60200720c */ /* 0x000fe20003fc4070 */
[----:B------:R-:W-:-:S02]  /*cab0*/  IMAD.MOV R183, RZ, RZ, -R183 ;  /* 0x000000ffffb77224 */ /* 0x000fc400078e0ab7 */
[----:B------:R-:W-:-:S04]  /*cac0*/  IMAD.HI.U32 R178, R9, R181, RZ ;  /* 0x000000b509b27227 */ /* 0x000fc800078e00ff */
[----:B------:R-:W-:Y:S02]  /*cad0*/  IMAD R8, R2, R183, R8 ;  /* 0x000000b702087224 */ /* 0x000fe400078e0208 */
[----:B0-----:R-:W-:Y:S02]  /*cae0*/  IMAD.MOV.U32 R12, RZ, RZ, R177 ;  /* 0x000000ffff0c7224 */ /* 0x001fe400078e00b1 */
[----:B------:R-:W-:-:S04]  /*caf0*/  IMAD.HI.U32 R177, R9, R180, RZ ;  /* 0x000000b409b17227 */ /* 0x000fc800078e00ff */
[----:B------:R-:W-:Y:S02]  /*cb00*/  @!P5 IMAD.MOV R12, RZ, RZ, -R12 ;  /* 0x000000ffff0cd224 */ /* 0x000fe400078e0a0c */
[----:B------:R-:W-:Y:S02]  /*cb10*/  IMAD.MOV R178, RZ, RZ, -R178 ;  /* 0x000000ffffb27224 */ /* 0x000fe400078e0ab2 */
[--C-:B------:R-:W-:Y:S01]  /*cb20*/  @!P0 IMAD.IADD R4, R4, 0x1, -R2.reuse ;  /* 0x0000000104048824 */ /* 0x100fe200078e0a02 */
[----:B------:R0:W-:Y:S01]  /*cb30*/  STL [R1+0xc8], R12 ;  /* 0x0000c80c01007387 */ /* 0x0001e20000100800 */
[----:B------:R-:W-:Y:S01]  /*cb40*/  @!P1 IMAD.IADD R11, R11, 0x1, -R2 ;  /* 0x000000010b0b9824 */ /* 0x000fe200078e0a02 */
[C---:B------:R-:W-:Y:S01]  /*cb50*/  ISETP.GT.U32.AND P1, PT, R2.reuse, R8, PT ;  /* 0x000000080200720c */ /* 0x040fe20003f24070 */
[----:B------:R-:W-:Y:S01]  /*cb60*/  IMAD.MOV R177, RZ, RZ, -R177 ;  /* 0x000000ffffb17224 */ /* 0x000fe200078e0ab1 */
[C---:B------:R-:W-:Y:S01]  /*cb70*/  ISETP.GT.U32.AND P5, PT, R2.reuse, R4, PT ;  /* 0x000000040200720c */ /* 0x040fe20003fa4070 */
[C---:B------:R-:W-:Y:S01]  /*cb80*/  IMAD R181, R2.reuse, R178, R181 ;  /* 0x000000b202b57224 */ /* 0x040fe200078e02b5 */
[----:B------:R-:W-:Y:S01]  /*cb90*/  ISETP.GE.AND P0, PT, R179, RZ, PT ;  /* 0x000000ffb300720c */ /* 0x000fe20003f06270 */
[----:B------:R-:W-:-:S02]  /*cba0*/  IMAD R180, R2, R177, R180 ;  /* 0x000000b102b47224 */ /* 0x000fc400078e02b4 */
[----:B------:R-:W-:Y:S02]  /*cbb0*/  @!P6 IMAD.IADD R182, R182, 0x1, -R2 ;  /* 0x00000001b6b6e824 */ /* 0x000fe400078e0a02 */
[----:B0-----:R-:W-:Y:S01]  /*cbc0*/  IMAD.MOV.U32 R12, RZ, RZ, R11 ;  /* 0x000000ffff0c7224 */ /* 0x001fe200078e000b */
[C---:B------:R-:W-:Y:S01]  /*cbd0*/  ISETP.GT.U32.AND P6, PT, R2.reuse, R180, PT ;  /* 0x000000b40200720c */ /* 0x040fe20003fc4070 */
[----:B------:R-:W-:Y:S01]  /*cbe0*/  @!P2 IMAD.MOV R10, RZ, RZ, -R10 ;  /* 0x000000ffff0aa224 */ /* 0x000fe200078e0a0a */
[----:B------:R-:W-:Y:S01]  /*cbf0*/  ISETP.GE.AND P2, PT, R3, RZ, PT ;  /* 0x000000ff0300720c */ /* 0x000fe20003f46270 */
[----:B------:R-:W-:Y:S01]  /*cc00*/  @!P3 IMAD.MOV R12, RZ, RZ, -R12 ;  /* 0x000000ffff0cb224 */ /* 0x000fe200078e0a0c */
[----:B------:R-:W-:Y:S01]  /*cc10*/  ISETP.GT.U32.AND P3, PT, R2, R181, PT ;  /* 0x000000b50200720c */ /* 0x000fe20003f64070 */
[C---:B------:R-:W-:Y:S01]  /*cc20*/  VIADD R3, R0.reuse, 0x107 ;  /* 0x0000010700037836 */ /* 0x040fe20000000000 */
[----:B------:R0:W-:Y:S01]  /*cc30*/  STL [R1+0xc4], R10 ;  /* 0x0000c40a01007387 */ /* 0x0001e20000100800 */
[----:B------:R-:W-:-:S02]  /*cc40*/  VIADD R11, R0, 0x106 ;  /* 0x00000106000b7836 */ /* 0x000fc40000000000 */
[--C-:B------:R-:W-:Y:S01]  /*cc50*/  @!P1 IMAD.IADD R8, R8, 0x1, -R2.reuse ;  /* 0x0000000108089824 */ /* 0x100fe200078e0a02 */
[----:B------:R-:W-:Y:S01]  /*cc60*/  ISETP.GE.AND P1, PT, R6, RZ, PT ;  /* 0x000000ff0600720c */ /* 0x000fe20003f26270 */
[--C-:B------:R-:W-:Y:S01]  /*cc70*/  @!P5 IMAD.IADD R4, R4, 0x1, -R2.reuse ;  /* 0x000000010404d824 */ /* 0x100fe200078e0a02 */
[----:B------:R-:W-:Y:S01]  /*cc80*/  IABS R6, R11 ;  /* 0x0000000b00067213 */ /* 0x000fe20000000000 */
[----:B------:R1:W-:Y:S01]  /*cc90*/  STL [R1+0xc0], R12 ;  /* 0x0000c00c01007387 */ /* 0x0003e20000100800 */
[--C-:B------:R-:W-:Y:S01]  /*cca0*/  @!P6 IMAD.IADD R180, R180, 0x1, -R2.reuse ;  /* 0x00000001b4b4e824 */ /* 0x100fe200078e0a02 */
[----:B------:R-:W-:Y:S01]  /*ccb0*/  ISETP.GE.AND P5, PT, R7, RZ, PT ;  /* 0x000000ff0700720c */ /* 0x000fe20003fa6270 */
[----:B------:R-:W-:Y:S01]  /*ccc0*/  VIADD R178, R0, 0x105 ;  /* 0x0000010500b27836 */ /* 0x000fe20000000000 */
[----:B0-----:R-:W-:Y:S01]  /*ccd0*/  IABS R10, R3 ;  /* 0x00000003000a7213 */ /* 0x001fe20000000000 */
[----:B------:R-:W-:Y:S01]  /*cce0*/  @!P3 IMAD.IADD R181, R181, 0x1, -R2 ;  /* 0x00000001b5b5b824 */ /* 0x000fe200078e0a02 */
[----:B------:R-:W-:Y:S01]  /*ccf0*/  ISETP.GT.U32.AND P3, PT, R2, R8, PT ;  /* 0x000000080200720c */ /* 0x000fe20003f64070 */
[----:B------:R-:W-:Y:S01]  /*cd00*/  VIADD R177, R0, 0x104 ;  /* 0x0000010400b17836 */ /* 0x000fe20000000000 */
[----:B------:R-:W-:Y:S01]  /*cd10*/  IABS R179, R178 ;  /* 0x000000b200b37213 */ /* 0x000fe20000000000 */
[----:B------:R-:W-:Y:S01]  /*cd20*/  IMAD.HI.U32 R7, R9, R10, RZ ;  /* 0x0000000a09077227 */ /* 0x000fe200078e00ff */
[----:B------:R-:W-:-:S02]  /*cd30*/  ISETP.GT.U32.AND P6, PT, R2, R181, PT ;  /* 0x000000b50200720c */ /* 0x000fc40003fc4070 */
[----:B------:R-:W-:Y:S01]  /*cd40*/  IABS R184, R177 ;  /* 0x000000b100b87213 */ /* 0x000fe20000000000 */
[----:B-1----:R-:W-:Y:S02]  /*cd50*/  IMAD.MOV.U32 R12, RZ, RZ, R4 ;  /* 0x000000ffff0c7224 */ /* 0x002fe400078e0004 */
[----:B------:R-:W-:Y:S02]  /*cd60*/  IMAD.MOV.U32 R4, RZ, RZ, R6 ;  /* 0x000000ffff047224 */ /* 0x000fe400078e0006 */
[----:B------:R-:W-:Y:S01]  /*cd70*/  @!P4 IMAD.MOV R12, RZ, RZ, -R12 ;  /* 0x000000ffff0cc224 */ /* 0x000fe200078e0a0c */
[C---:B------:R-:W-:Y:S01]  /*cd80*/  ISETP.GT.U32.AND P4, PT, R2.reuse, R180, PT ;  /* 0x000000b40200720c */ /* 0x040fe20003f84070 */
[----:B------:R-:W-:Y:S02]  /*cd90*/  IMAD.MOV R7, RZ, RZ, -R7 ;  /* 0x000000ffff077224 */ /* 0x000fe400078e0a07 */
[----:B------:R-:W-:Y:S01]  /*cda0*/  IMAD.HI.U32 R6, R9, R4, RZ ;  /* 0x0000000409067227 */ /* 0x000fe200078e00ff */
[----:B------:R0:W-:Y:S03]  /*cdb0*/  STL [R1+0x9c], R12 ;  /* 0x00009c0c01007387 */ /* 0x0001e60000100800 */
[----:B------:R-:W-:-:S02]  /*cdc0*/  IMAD R10, R2, R7, R10 ;  /* 0x00000007020a7224 */ /* 0x000fc400078e020a */
[----:B------:R-:W-:Y:S02]  /*cdd0*/  IMAD.MOV R6, RZ, RZ, -R6 ;  /* 0x000000ffff067224 */ /* 0x000fe400078e0a06 */
[----:B------:R-:W-:Y:S01]  /*cde0*/  @!P3 IMAD.IADD R8, R8, 0x1, -R2 ;  /* 0x000000010808b824 */ /* 0x000fe200078e0a02 */
[C---:B------:R-:W-:Y:S01]  /*cdf0*/  ISETP.GT.U32.AND P3, PT, R2.reuse, R10, PT ;  /* 0x0000000a0200720c */ /* 0x040fe20003f64070 */
[----:B------:R-:W-:Y:S02]  /*ce00*/  IMAD R4, R2, R6, R4 ;  /* 0x0000000602047224 */ /* 0x000fe400078e0204 */
[----:B------:R-:W-:Y:S02]  /*ce10*/  @!P4 IMAD.IADD R180, R180, 0x1, -R2 ;  /* 0x00000001b4b4c824 */ /* 0x000fe400078e0a02 */
[----:B------:R-:W-:Y:S01]  /*ce20*/  IMAD.HI.U32 R6, R9, R179, RZ ;  /* 0x000000b309067227 */ /* 0x000fe200078e00ff */
[----:B------:R-:W-:-:S03]  /*ce30*/  ISETP.GT.U32.AND P4, PT, R2, R4, PT ;  /* 0x000000040200720c */ /* 0x000fc60003f84070 */
[----:B------:R-:W-:Y:S02]  /*ce40*/  IMAD.MOV.U32 R13, RZ, RZ, R182 ;  /* 0x000000ffff0d7224 */ /* 0x000fe400078e00b6 */
[--C-:B------:R-:W-:Y:S01]  /*ce50*/  @!P6 IMAD.IADD R181, R181, 0x1, -R2.reuse ;  /* 0x00000001b5b5e824 */ /* 0x100fe200078e0a02 */
[----:B------:R-:W-:Y:S01]  /*ce60*/  ISETP.GE.AND P6, PT, R3, RZ, PT ;  /* 0x000000ff0300720c */ /* 0x000fe20003fc6270 */
[----:B------:R-:W-:Y:S01]  /*ce70*/  @!P3 IMAD.IADD R10, R10, 0x1, -R2 ;  /* 0x000000010a0ab824 */ /* 0x000fe200078e0a02 */
[----:B------:R-:W-:Y:S01]  /*ce80*/  ISETP.GE.AND P3, PT, R11, RZ, PT ;  /* 0x000000ff0b00720c */ /* 0x000fe20003f66270 */
[----:B------:R-:W-:-:S04]  /*ce90*/  IMAD.HI.U32 R7, R9, R184, RZ ;  /* 0x000000b809077227 */ /* 0x000fc800078e00ff */
[----:B------:R-:W-:Y:S02]  /*cea0*/  VIADD R3, R0, 0x103 ;  /* 0x0000010300037836 */ /* 0x000fe40000000000 */
[----:B------:R-:W-:Y:S02]  /*ceb0*/  IMAD.MOV R6, RZ, RZ, -R6 ;  /* 0x000000ffff067224 */ /* 0x000fe400078e0a06 */
[----:B------:R-:W-:Y:S02]  /*cec0*/  @!P4 IMAD.IADD R4, R4, 0x1, -R2 ;  /* 0x000000010404c824 */ /* 0x000fe400078e0a02 */
[----:B0-----:R-:W-:Y:S02]  /*ced0*/  IMAD.MOV.U32 R12, RZ, RZ, R8 ;  /* 0x000000ffff0c7224 */ /* 0x001fe400078e0008 */
[----:B------:R-:W-:Y:S01]  /*cee0*/  @!P0 IMAD.MOV R13, RZ, RZ, -R13 ;  /* 0x000000ffff0d8224 */ /* 0x000fe200078e0a0d */
[----:B------:R-:W-:Y:S01]  /*cef0*/  ISETP.GT.U32.AND P0, PT, R2, R10, PT ;  /* 0x0000000a0200720c */ /* 0x000fe20003f04070 */
[----:B------:R-:W-:-:S02]  /*cf00*/  IMAD.MOV R7, RZ, RZ, -R7 ;  /* 0x000000ffff077224 */ /* 0x000fc400078e0a07 */
[----:B------:R-:W-:Y:S01]  /*cf10*/  VIADD R11, R0, 0x102 ;  /* 0x00000102000b7836 */ /* 0x000fe20000000000 */
[----:B------:R0:W-:Y:S01]  /*cf20*/  STL [R1+0xa0], R13 ;  /* 0x0000a00d01007387 */ /* 0x0001e20000100800 */
[C---:B------:R-:W-:Y:S01]  /*cf30*/  IMAD R179, R2.reuse, R6, R179 ;  /* 0x0000000602b37224 */ /* 0x040fe200078e02b3 */
[----:B------:R-:W-:Y:S01]  /*cf40*/  IABS R6, R3 ;  /* 0x0000000300067213 */ /* 0x000fe20000000000 */
[----:B------:R-:W-:Y:S01]  /*cf50*/  @!P2 IMAD.MOV R12, RZ, RZ, -R12 ;  /* 0x000000ffff0ca224 */ /* 0x000fe200078e0a0c */
[C---:B------:R-:W-:Y:S01]  /*cf60*/  ISETP.GT.U32.AND P2, PT, R2.reuse, R4, PT ;  /* 0x000000040200720c */ /* 0x040fe20003f44070 */
[C---:B------:R-:W-:Y:S01]  /*cf70*/  IMAD R184, R2.reuse, R7, R184 ;  /* 0x0000000702b87224 */ /* 0x040fe200078e02b8 */
[----:B------:R-:W-:Y:S01]  /*cf80*/  IABS R7, R11 ;  /* 0x0000000b00077213 */ /* 0x000fe20000000000 */
[----:B------:R-:W-:Y:S01]  /*cf90*/  IMAD.HI.U32 R8, R9, R6, RZ ;  /* 0x0000000609087227 */ /* 0x000fe200078e00ff */
[----:B------:R1:W-:Y:S01]  /*cfa0*/  STL [R1+0xb8], R12 ;  /* 0x0000b80c01007387 */ /* 0x0003e20000100800 */
[----:B------:R-:W-:-:S02]  /*cfb0*/  ISETP.GT.U32.AND P4, PT, R2, R179, PT ;  /* 0x000000b30200720c */ /* 0x000fc40003f84070 */
[----:B0-----:R-:W-:Y:S02]  /*cfc0*/  IMAD.MOV.U32 R13, RZ, RZ, R181 ;  /* 0x000000ffff0d7224 */ /* 0x001fe400078e00b5 */
[----:B------:R-:W-:Y:S01]  /*cfd0*/  @!P0 IMAD.IADD R10, R10, 0x1, -R2 ;  /* 0x000000010a0a8824 */ /* 0x000fe200078e0a02 */
[----:B------:R-:W-:Y:S01]  /*cfe0*/  ISETP.GE.AND P0, PT, R177, RZ, PT ;  /* 0x000000ffb100720c */ /* 0x000fe20003f06270 */
[----:B------:R-:W-:Y:S01]  /*cff0*/  @!P5 IMAD.MOV R13, RZ, RZ, -R13 ;  /* 0x000000ffff0dd224 */ /* 0x000fe200078e0a0d */
[----:B------:R-:W-:Y:S01]  /*d000*/  ISETP.GT.U32.AND P5, PT, R2, R184, PT ;  /* 0x000000b80200720c */ /* 0x000fe20003fa4070 */
[----:B------:R-:W-:Y:S02]  /*d010*/  IMAD.MOV R8, RZ, RZ, -R8 ;  /* 0x000000ffff087224 */ /* 0x000fe400078e0a08 */
[----:B-1----:R-:W-:Y:S01]  /*d020*/  IMAD.MOV.U32 R12, RZ, RZ, R180 ;  /* 0x000000ffff0c7224 */ /* 0x002fe200078e00b4 */
[----:B------:R0:W-:Y:S01]  /*d030*/  STL [R1+0xa8], R13 ;  /* 0x0000a80d01007387 */ /* 0x0001e20000100800 */
[----:B------:R-:W-:-:S04]  /*d040*/  IMAD.HI.U32 R180, R9, R7, RZ ;  /* 0x0000000709b47227 */ /* 0x000fc800078e00ff */
[----:B------:R-:W-:Y:S01]  /*d050*/  @!P1 IMAD.MOV R12, RZ, RZ, -R12 ;  /* 0x000000ffff0c9224 */ /* 0x000fe200078e0a0c */
[----:B------:R-:W-:Y:S01]  /*d060*/  ISETP.GE.AND P1, PT, R178, RZ, PT ;  /* 0x000000ffb200720c */ /* 0x000fe20003f26270 */
[----:B------:R-:W-:Y:S02]  /*d070*/  IMAD.MOV R180, RZ, RZ, -R180 ;  /* 0x000000ffffb47224 */ /* 0x000fe400078e0ab4 */
[----:B------:R-:W-:Y:S01]  /*d080*/  @!P2 IMAD.IADD R4, R4, 0x1, -R2 ;  /* 0x000000010404a824 */ /* 0x000fe200078e0a02 */
[----:B------:R1:W-:Y:S01]  /*d090*/  STL [R1+0xb4], R12 ;  /* 0x0000b40c01007387 */ /* 0x0003e20000100800 */
[C---:B------:R-:W-:Y:S01]  /*d0a0*/  IMAD R6, R2.reuse, R8, R6 ;  /* 0x0000000802067224 */ /* 0x040fe200078e0206 */
[----:B------:R-:W-:Y:S01]  /*d0b0*/  ISETP.GE.AND P2, PT, R3, RZ, PT ;  /* 0x000000ff0300720c */ /* 0x000fe20003f46270 */
[----:B0-----:R-:W-:Y:S02]  /*d0c0*/  IMAD.MOV.U32 R13, RZ, RZ, R10 ;  /* 0x000000ffff0d7224 */ /* 0x001fe400078e000a */
[----:B------:R-:W-:-:S02]  /*d0d0*/  IMAD R7, R2, R180, R7 ;  /* 0x000000b402077224 */ /* 0x000fc400078e0207 */
[----:B------:R-:W-:Y:S01]  /*d0e0*/  @!P6 IMAD.MOV R13, RZ, RZ, -R13 ;  /* 0x000000ffff0de224 */ /* 0x000fe200078e0a0d */
[----:B------:R-:W-:Y:S01]  /*d0f0*/  ISETP.GT.U32.AND P6, PT, R2, R6, PT ;  /* 0x000000060200720c */ /* 0x000fe20003fc4070 */
[----:B------:R-:W-:Y:S02]  /*d100*/  @!P5 IMAD.IADD R184, R184, 0x1, -R2 ;  /* 0x00000001b8b8d824 */ /* 0x000fe400078e0a02 */
[----:B-1----:R-:W-:Y:S01]  /*d110*/  IMAD.MOV.U32 R12, RZ, RZ, R4 ;  /* 0x000000ffff0c7224 */ /* 0x002fe200078e0004 */
[----:B------:R-:W-:Y:S01]  /*d120*/  STL [R1+0xac], R13 ;  /* 0x0000ac0d01007387 */ /* 0x000fe20000100800 */
[----:B------:R-:W-:Y:S01]  /*d130*/  VIADD R3, R0, 0x101 ;  /* 0x0000010100037836 */ /* 0x000fe20000000000 */
[C---:B------:R-:W-:Y:S01]  /*d140*/  ISETP.GT.U32.AND P5, PT, R2.reuse, R184, PT ;  /* 0x000000b80200720c */ /* 0x040fe20003fa4070 */
[----:B------:R-:W-:Y:S01]  /*d150*/  @!P3 IMAD.MOV R12, RZ, RZ, -R12 ;  /* 0x000000ffff0cb224 */ /* 0x000fe200078e0a0c */
[----:B------:R-:W-:Y:S01]  /*d160*/  ISETP.GT.U32.AND P3, PT, R2, R7, PT ;  /* 0x000000070200720c */ /* 0x000fe20003f64070 */
[----:B------:R-:W-:Y:S01]  /*d170*/  VIADD R8, R0, 0x100 ;  /* 0x0000010000087836 */ /* 0x000fe20000000000 */
[----:B------:R-:W-:Y:S01]  /*d180*/  IABS R10, R3 ;  /* 0x00000003000a7213 */ /* 0x000fe20000000000 */
[--C-:B------:R-:W-:Y:S01]  /*d190*/  @!P4 IMAD.IADD R179, R179, 0x1, -R2.reuse ;  /* 0x00000001b3b3c824 */ /* 0x100fe200078e0a02 */
[----:B------:R0:W-:Y:S01]  /*d1a0*/  STL [R1+0xb0], R12 ;  /* 0x0000b00c01007387 */ /* 0x0001e20000100800 */
[----:B------:R-:W-:Y:S01]  /*d1b0*/  @!P6 IMAD.IADD R6, R6, 0x1, -R2 ;  /* 0x000000010606e824 */ /* 0x000fe200078e0a02 */
[----:B------:R-:W-:Y:S01]  /*d1c0*/  IABS R4, R8 ;  /* 0x0000000800047213 */ /* 0x000fe20000000000 */
[----:B------:R-:W-:Y:S01]  /*d1d0*/  IMAD.HI.U32 R178, R9, R10, RZ ;  /* 0x0000000a09b27227 */ /* 0x000fe200078e00ff */
[----:B------:R-:W-:-:S02]  /*d1e0*/  ISETP.GT.U32.AND P4, PT, R2, R179, PT ;  /* 0x000000b30200720c */ /* 0x000fc40003f84070 */
[----:B------:R-:W-:Y:S01]  /*d1f0*/  ISETP.GT.U32.AND P6, PT, R2, R6, PT ;  /* 0x000000060200720c */ /* 0x000fe20003fc4070 */
[--C-:B------:R-:W-:Y:S01]  /*d200*/  @!P5 IMAD.IADD R184, R184, 0x1, -R2.reuse ;  /* 0x00000001b8b8d824 */ /* 0x100fe200078e0a02 */
[----:B------:R-:W-:Y:S01]  /*d210*/  ISETP.GE.AND P5, PT, R3, RZ, PT ;  /* 0x000000ff0300720c */ /* 0x000fe20003fa6270 */
[----:B------:R-:W-:Y:S02]  /*d220*/  @!P3 IMAD.IADD R7, R7, 0x1, -R2 ;  /* 0x000000010707b824 */ /* 0x000fe400078e0a02 */
[----:B------:R-:W-:-:S03]  /*d230*/  IMAD.HI.U32 R3, R9, R4, RZ ;  /* 0x0000000409037227 */ /* 0x000fc600078e00ff */
[C---:B------:R-:W-:Y:S01]  /*d240*/  ISETP.GT.U32.AND P3, PT, R2.reuse, R7, PT ;  /* 0x000000070200720c */ /* 0x040fe20003f64070 */
[----:B------:R-:W-:Y:S02]  /*d250*/  IMAD.MOV R178, RZ, RZ, -R178 ;  /* 0x000000ffffb27224 */ /* 0x000fe400078e0ab2 */
[----:B------:R-:W-:Y:S02]  /*d260*/  IMAD.MOV R3, RZ, RZ, -R3 ;  /* 0x000000ffff037224 */ /* 0x000fe400078e0a03 */
[C---:B------:R-:W-:Y:S02]  /*d270*/  IMAD R10, R2.reuse, R178, R10 ;  /* 0x000000b2020a7224 */ /* 0x040fe400078e020a */
[----:B------:R-:W-:Y:S02]  /*d280*/  IMAD R4, R2, R3, R4 ;  /* 0x0000000302047224 */ /* 0x000fe400078e0204 */
[--C-:B------:R-:W-:Y:S01]  /*d290*/  @!P6 IMAD.IADD R6, R6, 0x1, -R2.reuse ;  /* 0x000000010606e824 */ /* 0x100fe200078e0a02 */
[----:B------:R-:W-:Y:S01]  /*d2a0*/  ISETP.GT.U32.AND P6, PT, R2, R10, PT ;  /* 0x0000000a0200720c */ /* 0x000fe20003fc4070 */
[----:B------:R-:W-:Y:S01]  /*d2b0*/  @!P4 IMAD.IADD R179, R179, 0x1, -R2 ;  /* 0x00000001b3b3c824 */ /* 0x000fe200078e0a02 */
[----:B------:R-:W-:Y:S01]  /*d2c0*/  ISETP.GE.AND P4, PT, R11, RZ, PT ;  /* 0x000000ff0b00720c */ /* 0x000fe20003f86270 */
[----:B------:R-:W-:-:S02]  /*d2d0*/  VIADD R11, R0, 0xff ;  /* 0x000000ff000b7836 */ /* 0x000fc40000000000 */
[----:B------:R-:W-:Y:S01]  /*d2e0*/  @!P3 IMAD.IADD R7, R7, 0x1, -R2 ;  /* 0x000000010707b824 */ /* 0x000fe200078e0a02 */
[----:B------:R-:W-:Y:S01]  /*d2f0*/  ISETP.GT.U32.AND P3, PT, R2, R4, PT ;  /* 0x000000040200720c */ /* 0x000fe20003f64070 */
[----:B0-----:R-:W-:Y:S01]  /*d300*/  IMAD.MOV.U32 R12, RZ, RZ, R179 ;  /* 0x000000ffff0c7224 */ /* 0x001fe200078e00b3 */
[----:B------:R-:W-:Y:S01]  /*d310*/  IABS R177, R11 ;  /* 0x0000000b00b17213 */ /* 0x000fe20000000000 */
[----:B------:R-:W-:Y:S02]  /*d320*/  VIADD R179, R0, 0xfe ;  /* 0x000000fe00b37836 */ /* 0x000fe40000000000 */
[----:B------:R-:W-:Y:S01]  /*d330*/  @!P1 IMAD.MOV R12, RZ, RZ, -R12 ;  /* 0x000000ffff0c9224 */ /* 0x000fe200078e0a0c */
[----:B------:R-:W-:Y:S01]  /*d340*/  ISETP.GE.AND P1, PT, R8, RZ, PT ;  /* 0x000000ff0800720c */ /* 0x000fe20003f26270 */
[----:B------:R-:W-:Y:S01]  /*d350*/  IMAD.HI.U32 R8, R9, R177, RZ ;  /* 0x000000b109087227 */ /* 0x000fe200078e00ff */
[----:B------:R-:W-:Y:S02]  /*d360*/  IABS R182, R179 ;  /* 0x000000b300b67213 */ /* 0x000fe40000000000 */
[----:B------:R0:W-:Y:S01]  /*d370*/  STL [R1+0x724], R12 ;  /* 0x0007240c01007387 */ /* 0x0001e20000100800 */
[----:B------:R-:W-:-:S02]  /*d380*/  @!P6 IMAD.IADD R10, R10, 0x1, -R2 ;  /* 0x000000010a0ae824 */ /* 0x000fc400078e0a02 */
[----:B------:R-:W-:Y:S02]  /*d390*/  VIADD R180, R0, 0xfd ;  /* 0x000000fd00b47836 */ /* 0x000fe40000000000 */
[----:B------:R-:W-:Y:S02]  /*d3a0*/  IMAD.MOV R8, RZ, RZ, -R8 ;  /* 0x000000ffff087224 */ /* 0x000fe400078e0a08 */
[----:B------:R-:W-:Y:S01]  /*d3b0*/  @!P3 IMAD.IADD R4, R4, 0x1, -R2 ;  /* 0x000000010404b824 */ /* 0x000fe200078e0a02 */
[C---:B------:R-:W-:Y:S01]  /*d3c0*/  ISETP.GT.U32.AND P3, PT, R2.reuse, R10, PT ;  /* 0x0000000a0200720c */ /* 0x040fe20003f64070 */
[----:B------:R-:W-:Y:S01]  /*d3d0*/  IMAD R177, R2, R8, R177 ;  /* 0x0000000802b17224 */ /* 0x000fe200078e02b1 */
[----:B------:R-:W-:Y:S01]  /*d3e0*/  IABS R181, R180 ;  /* 0x000000b400b57213 */ /* 0x000fe20000000000 */
[----:B0-----:R-:W-:Y:S02]  /*d3f0*/  IMAD.MOV.U32 R12, RZ, RZ, R184 ;  /* 0x000000ffff0c7224 */ /* 0x001fe400078e00b8 */
[----:B------:R-:W-:Y:S01]  /*d400*/  VIADD R3, R0, 0xfc ;  /* 0x000000fc00037836 */ /* 0x000fe20000000000 */
[----:B------:R-:W-:Y:S01]  /*d410*/  ISETP.GT.U32.AND P6, PT, R2, R177, PT ;  /* 0x000000b10200720c */ /* 0x000fe20003fc4070 */
[----:B------:R-:W-:Y:S01]  /*d420*/  @!P0 IMAD.MOV R12, RZ, RZ, -R12 ;  /* 0x000000ffff0c8224 */ /* 0x000fe200078e0a0c */
[----:B------:R-:W-:Y:S01]  /*d430*/  ISETP.GE.AND P0, PT, R11, RZ, PT ;  /* 0x000000ff0b00720c */ /* 0x000fe20003f06270 */
[----:B------:R-:W-:Y:S01]  /*d440*/  IMAD.HI.U32 R185, R9, R182, RZ ;  /* 0x000000b609b97227 */ /* 0x000fe200078e00ff */
[----:B------:R-:W-:-:S02]  /*d450*/  IABS R8, R3 ;  /* 0x0000000300087213 */ /* 0x000fc40000000000 */
[----:B------:R0:W-:Y:S01]  /*d460*/  STL [R1+0xa4], R12 ;  /* 0x0000a40c01007387 */ /* 0x0001e20000100800 */
[----:B------:R-:W-:-:S04]  /*d470*/  IMAD.HI.U32 R183, R9, R181, RZ ;  /* 0x000000b509b77227 */ /* 0x000fc800078e00ff */
[----:B------:R-:W-:Y:S02]  /*d480*/  IMAD.MOV R185, RZ, RZ, -R185 ;  /* 0x000000ffffb97224 */ /* 0x000fe400078e0ab9 */
[----:B------:R-:W-:Y:S02]  /*d490*/  VIADD R178, R0, 0xfb ;  /* 0x000000fb00b27836 */ /* 0x000fe40000000000 */
[----:B------:R-:W-:Y:S02]  /*d4a0*/  IMAD.MOV R183, RZ, RZ, -R183 ;  /* 0x000000ffffb77224 */ /* 0x000fe400078e0ab7 */
[----:B0-----:R-:W-:Y:S02]  /*d4b0*/  IMAD.MOV.U32 R12, RZ, RZ, R6 ;  /* 0x000000ffff0c7224 */ /* 0x001fe400078e0006 */
[----:B------:R-:W-:Y:S01]  /*d4c0*/  IMAD R11, R2, R185, R182 ;  /* 0x000000b9020b7224 */ /* 0x000fe200078e02b6 */
[----:B------:R-:W-:Y:S01]  /*d4d0*/  IABS R182, R178 ;  /* 0x000000b200b67213 */ /* 0x000fe20000000000 */
[----:B------:R-:W-:-:S02]  /*d4e0*/  @!P2 IMAD.MOV R12, RZ, RZ, -R12 ;  /* 0x000000ffff0ca224 */ /* 0x000fc400078e0a0c */
[----:B------:R-:W-:Y:S01]  /*d4f0*/  @!P3 IMAD.IADD R10, R10, 0x1, -R2 ;  /* 0x000000010a0ab824 */ /* 0x000fe200078e0a02 */
[C---:B------:R-:W-:Y:S01]  /*d500*/  ISETP.GT.U32.AND P3, PT, R2.reuse, R11, PT ;  /* 0x0000000b0200720c */ /* 0x040fe20003f64070 */
[----:B------:R-:W-:Y:S01]  /*d510*/  IMAD.MOV.U32 R184, RZ, RZ, R8 ;  /* 0x000000ffffb87224 */ /* 0x000fe200078e0008 */
[----:B------:R0:W-:Y:S01]  /*d520*/  STL [R1+0x98], R12 ;  /* 0x0000980c01007387 */ /* 0x0001e20000100800 */
[----:B------:R-:W-:Y:S02]  /*d530*/  IMAD R8, R2, R183, R181 ;  /* 0x000000b702087224 */ /* 0x000fe400078e02b5 */
[----:B------:R-:W-:-:S04]  /*d540*/  IMAD.HI.U32 R6, R9, R184, RZ ;  /* 0x000000b809067227 */ /* 0x000fc800078e00ff */
[----:B------:R-:W-:Y:S01]  /*d550*/  @!P6 IMAD.IADD R177, R177, 0x1, -R2 ;  /* 0x00000001b1b1e824 */ /* 0x000fe200078e0a02 */
[C---:B------:R-:W-:Y:S01]  /*d560*/  ISETP.GT.U32.AND P6, PT, R2.reuse, R4, PT ;  /* 0x000000040200720c */ /* 0x040fe20003fc4070 */
[----:B------:R-:W-:Y:S02]  /*d570*/  IMAD.MOV.U32 R13, RZ, RZ, R7 ;  /* 0x000000ffff0d7224 */ /* 0x000fe400078e0007 */
[----:B0-----:R-:W-:Y:S01]  /*d580*/  IMAD.MOV.U32 R12, RZ, RZ, R10 ;  /* 0x000000ffff0c7224 */ /* 0x001fe200078e000a */
[----:B------:R-:W-:Y:S01]  /*d590*/  ISETP.GT.U32.AND P2, PT, R2, R177, PT ;  /* 0x000000b10200720c */ /* 0x000fe20003f44070 */
[----:B------:R-:W-:-:S04]  /*d5a0*/  IMAD.HI.U32 R7, R9, R182, RZ ;  /* 0x000000b609077227 */ /* 0x000fc800078e00ff */
[----:B------:R-:W-:Y:S01]  /*d5b0*/  @!P5 IMAD.MOV R12, RZ, RZ, -R12 ;  /* 0x000000ffff0cd224 */ /* 0x000fe200078e0a0c */
[C---:B------:R-:W-:Y:S01]  /*d5c0*/  ISETP.GT.U32.AND P5, PT, R2.reuse, R8, PT ;  /* 0x000000080200720c */ /* 0x040fe20003fa4070 */
[----:B------:R-:W-:Y:S02]  /*d5d0*/  IMAD.MOV R6, RZ, RZ, -R6 ;  /* 0x000000ffff067224 */ /* 0x000fe400078e0a06 */
[----:B------:R-:W-:Y:S02]  /*d5e0*/  IMAD.MOV R10, RZ, RZ, -R7 ;  /* 0x000000ffff0a7224 */ /* 0x000fe400078e0a07 */
[C---:B------:R-:W-:Y:S02]  /*d5f0*/  IMAD R7, R2.reuse, R6, R184 ;  /* 0x0000000602077224 */ /* 0x040fe400078e02b8 */
[--C-:B------:R-:W-:Y:S02]  /*d600*/  @!P3 IMAD.IADD R11, R11, 0x1, -R2.reuse ;  /* 0x000000010b0bb824 */ /* 0x100fe400078e0a02 */
[----:B------:R-:W-:Y:S01]  /*d610*/  @!P4 IMAD.MOV R13, RZ, RZ, -R13 ;  /* 0x000000ffff0dc224 */ /* 0x000fe200078e0a0d */
[----:B------:R-:W-:Y:S01]  /*d620*/  ISETP.GT.U32.AND P3, PT, R2, R7, PT ;  /* 0x000000070200720c */ /* 0x000fe20003f64070 */
[--C-:B------:R-:W-:Y:S01]  /*d630*/  @!P6 IMAD.IADD R4, R4, 0x1, -R2.reuse ;  /* 0x000000010404e824 */ /* 0x100fe200078e0a02 */
[----:B------:R-:W-:Y:S01]  /*d640*/  ISETP.GE.AND P4, PT, R179, RZ, PT ;  /* 0x000000ffb300720c */ /* 0x000fe20003f86270 */
[--C-:B------:R-:W-:Y:S01]  /*d650*/  @!P5 IMAD.IADD R8, R8, 0x1, -R2.reuse ;  /* 0x000000010808d824 */ /* 0x100fe200078e0a02 */
[----:B------:R-:W-:Y:S01]  /*d660*/  ISETP.GT.U32.AND P5, PT, R2, R11, PT ;  /* 0x0000000b0200720c */ /* 0x000fe20003fa4070 */
[----:B------:R-:W-:Y:S01]  /*d670*/  STL [R1+0x94], R13 ;  /* 0x0000940d01007387 */ /* 0x000fe20000100800 */
[----:B------:R-:W-:Y:S01]  /*d680*/  VIADD R179, R0, 0xfa ;  /* 0x000000fa00b37836 */ /* 0x000fe20000000000 */
[----:B------:R-:W-:Y:S01]  /*d690*/  ISETP.GE.AND P6, PT, R180, RZ, PT ;  /* 0x000000ffb400720c */ /* 0x000fe20003fc6270 */
[----:B------:R-:W-:Y:S01]  /*d6a0*/  @!P2 IMAD.IADD R177, R177, 0x1, -R2 ;  /* 0x00000001b1b1a824 */ /* 0x000fe200078e0a02 */
[----:B------:R0:W-:Y:S01]  /*d6b0*/  STL [R1+0x90], R12 ;  /* 0x0000900c01007387 */ /* 0x0001e20000100800 */
[----:B------:R-:W-:Y:S01]  /*d6c0*/  ISETP.GE.AND P2, PT, R3, RZ, PT ;  /* 0x000000ff0300720c */ /* 0x000fe20003f46270 */
[----:B------:R-:W-:Y:S01]  /*d6d0*/  IMAD R3, R2, R10, R182 ;  /* 0x0000000a02037224 */ /* 0x000fe200078e02b6 */
[----:B------:R-:W-:Y:S01]  /*d6e0*/  IABS R182, R179 ;  /* 0x000000b300b67213 */ /* 0x000fe20000000000 */
[----:B------:R-:W-:-:S02]  /*d6f0*/  @!P3 IMAD.IADD R7, R7, 0x1, -R2 ;  /* 0x000000010707b824 */ /* 0x000fc400078e0a02 */
[----:B------:R-:W-:Y:S02]  /*d700*/  VIADD R6, R0, 0xf7 ;  /* 0x000000f700067836 */ /* 0x000fe40000000000 */
[----:B------:R-:W-:Y:S01]  /*d710*/  @!P5 IMAD.IADD R11, R11, 0x1, -R2 ;  /* 0x000000010b0bd824 */ /* 0x000fe200078e0a02 */
[C---:B------:R-:W-:Y:S01]  /*d720*/  ISETP.GT.U32.AND P3, PT, R2.reuse, R7, PT ;  /* 0x000000070200720c */ /* 0x040fe20003f64070 */
[----:B0-----:R-:W-:Y:S01]  /*d730*/  IMAD.MOV.U32 R12, RZ, RZ, R4 ;  /* 0x000000ffff0c7224 */ /* 0x001fe200078e0004 */
[----:B------:R-:W-:Y:S01]  /*d740*/  ISETP.GT.U32.AND P5, PT, R2, R3, PT ;  /* 0x000000030200720c */ /* 0x000fe20003fa4070 */
[----:B------:R-:W-:Y:S01]  /*d750*/  IMAD.HI.U32 R184, R9, R182, RZ ;  /* 0x000000b609b87227 */ /* 0x000fe200078e00ff */
[----:B------:R-:W-:-:S03]  /*d760*/  IABS R180, R6 ;  /* 0x0000000600b47213 */ /* 0x000fc60000000000 */
[----:B------:R-:W-:Y:S01]  /*d770*/  @!P1 IMAD.MOV R12, RZ, RZ, -R12 ;  /* 0x000000ffff0c9224 */ /* 0x000fe200078e0a0c */
[----:B------:R-:W-:Y:S01]  /*d780*/  ISETP.GT.U32.AND P1, PT, R2, R8, PT ;  /* 0x000000080200720c */ /* 0x000fe20003f24070 */
[C---:B------:R-:W-:Y:S02]  /*d790*/  VIADD R4, R0.reuse, 0xf8 ;  /* 0x000000f800047836 */ /* 0x040fe40000000000 */
[----:B------:R-:W-:Y:S01]  /*d7a0*/  IMAD.MOV R184, RZ, RZ, -R184 ;  /* 0x000000ffffb87224 */ /* 0x000fe200078e0ab8 */
[----:B------:R0:W-:Y:S01]  /*d7b0*/  STL [R1+0x8c], R12 ;  /* 0x00008c0c01007387 */ /* 0x0001e20000100800 */
[----:B------:R-:W-:Y:S01]  /*d7c0*/  IMAD.MOV.U32 R13, RZ, RZ, R177 ;  /* 0x000000ffff0d7224 */ /* 0x000fe200078e00b1 */
[----:B------:R-:W-:Y:S01]  /*d7d0*/  IABS R181, R4 ;  /* 0x0000000400b57213 */ /* 0x000fe20000000000 */
[----:B------:R-:W-:Y:S02]  /*d7e0*/  VIADD R10, R0, 0xf9 ;  /* 0x000000f9000a7836 */ /* 0x000fe40000000000 */
[----:B------:R-:W-:-:S02]  /*d7f0*/  @!P3 IMAD.IADD R7, R7, 0x1, -R2 ;  /* 0x000000010707b824 */ /* 0x000fc400078e0a02 */
[--C-:B------:R-:W-:Y:S01]  /*d800*/  @!P5 IMAD.IADD R3, R3, 0x1, -R2.reuse ;  /* 0x000000010303d824 */ /* 0x100fe200078e0a02 */
[----:B------:R-:W-:Y:S01]  /*d810*/  IABS R183, R10 ;  /* 0x0000000a00b77213 */ /* 0x000fe20000000000 */
[----:B------:R-:W-:Y:S01]  /*d820*/  @!P1 IMAD.IADD R8, R8, 0x1, -R2 ;  /* 0x0000000108089824 */ /* 0x000fe200078e0a02 */
[----:B------:R-:W-:Y:S01]  /*d830*/  ISETP.GE.AND P1, PT, R178, RZ, PT ;  /* 0x000000ffb200720c */ /* 0x000fe20003f26270 */
[C---:B------:R-:W-:Y:S01]  /*d840*/  IMAD R178, R2.reuse, R184, R182 ;  /* 0x000000b802b27224 */ /* 0x040fe200078e02b6 */
[----:B------:R-:W-:Y:S01]  /*d850*/  ISETP.GE.AND P5, PT, R179, RZ, PT ;  /* 0x000000ffb300720c */ /* 0x000fe20003fa6270 */
[----:B0-----:R-:W-:Y:S02]  /*d860*/  IMAD.MOV.U32 R12, RZ, RZ, R11 ;  /* 0x000000ffff0c7224 */ /* 0x001fe400078e000b */
[----:B------:R-:W-:Y:S01]  /*d870*/  IMAD.HI.U32 R185, R9, R181, RZ ;  /* 0x000000b509b97227 */ /* 0x000fe200078e00ff */
[----:B------:R-:W-:-:S03]  /*d880*/  ISETP.GT.U32.AND P3, PT, R2, R178, PT ;  /* 0x000000b20200720c */ /* 0x000fc60003f64070 */
[----:B------:R-:W-:Y:S01]  /*d890*/  @!P0 IMAD.MOV R13, RZ, RZ, -R13 ;  /* 0x000000ffff0d8224 */ /* 0x000fe200078e0a0d */
[----:B------:R-:W-:Y:S01]  /*d8a0*/  ISETP.GT.U32.AND P0, PT, R2, R3, PT ;  /* 0x000000030200720c */ /* 0x000fe20003f04070 */
[----:B------:R-:W-:Y:S02]  /*d8b0*/  @!P4 IMAD.MOV R12, RZ, RZ, -R12 ;  /* 0x000000ffff0cc224 */ /* 0x000fe400078e0a0c */
[C---:B------:R-:W-:Y:S01]  /*d8c0*/  IMAD.HI.U32 R184, R9.reuse, R180, RZ ;  /* 0x000000b409b87227 */ /* 0x040fe200078e00ff */
[----:B------:R-:W-:Y:S03]  /*d8d0*/  STL [R1+0x88], R13 ;  /* 0x0000880d01007387 */ /* 0x000fe60000100800 */
[----:B------:R-:W-:Y:S01]  /*d8e0*/  IMAD.MOV R185, RZ, RZ, -R185 ;  /* 0x000000ffffb97224 */ /* 0x000fe200078e0ab9 */
[----:B------:R0:W-:Y:S01]  /*d8f0*/  STL [R1+0x84], R12 ;  /* 0x0000840c01007387 */ /* 0x0001e20000100800 */
[----:B------:R-:W-:-:S04]  /*d900*/  IMAD.HI.U32 R182, R9, R183, RZ ;  /* 0x000000b709b67227 */ /* 0x000fc800078e00ff */
[----:B------:R-:W-:Y:S02]  /*d910*/  IMAD.MOV R184, RZ, RZ, -R184 ;  /* 0x000000ffffb87224 */ /* 0x000fe400078e0ab8 */
[C---:B------:R-:W-:Y:S02]  /*d920*/  IMAD R181, R2.reuse, R185, R181 ;  /* 0x000000b902b57224 */ /* 0x040fe400078e02b5 */
[----:B------:R-:W-:Y:S02]  /*d930*/  IMAD.MOV R182, RZ, RZ, -R182 ;  /* 0x000000ffffb67224 */ /* 0x000fe400078e0ab6 */
[----:B0-----:R-:W-:Y:S02]  /*d940*/  IMAD.MOV.U32 R12, RZ, RZ, R8 ;  /* 0x000000ffff0c7224 */ /* 0x001fe400078e0008 */
[----:B------:R-:W-:Y:S02]  /*d950*/  IMAD R180, R2, R184, R180 ;  /* 0x000000b802b47224 */ /* 0x000fe400078e02b4 */
[----:B------:R-:W-:-:S02]  /*d960*/  @!P3 IMAD.IADD R178, R178, 0x1, -R2 ;  /* 0x00000001b2b2b824 */ /* 0x000fc400078e0a02 */
[----:B------:R-:W-:Y:S01]  /*d970*/  @!P6 IMAD.MOV R12, RZ, RZ, -R12 ;  /* 0x000000ffff0ce224 */ /* 0x000fe200078e0a0c */
[----:B------:R-:W-:Y:S01]  /*d980*/  ISETP.GT.U32.AND P6, PT, R2, R181, PT ;  /* 0x000000b50200720c */ /* 0x000fe20003fc4070 */
[----:B------:R-:W-:Y:S01]  /*d990*/  VIADD R179, R0, 0xf6 ;  /* 0x000000f600b37836 */ /* 0x000fe20000000000 */
[C---:B------:R-:W-:Y:S01]  /*d9a0*/  ISETP.GT.U32.AND P3, PT, R2.reuse, R178, PT ;  /* 0x000000b20200720c */ /* 0x040fe20003f64070 */
[C---:B------:R-:W-:Y:S01]  /*d9b0*/  IMAD R182, R2.reuse, R182, R183 ;  /* 0x000000b602b67224 */ /* 0x040fe200078e02b7 */
[----:B------:R-:W-:Y:S01]  /*d9c0*/  STL [R1+0x80], R12 ;  /* 0x0000800c01007387 */ /* 0x000fe20000100800 */
        /* <DEDUP_REMOVED lines=8> */
[----:B------:R-:W-:Y:S01]  /*da50*/  IMAD.MOV.U32 R11, RZ, RZ, R184 ;  /* 0x000000ffff0b7224 */ /* 0x000fe200078e00b8 */
[----:B------:R0:W-:Y:S01]  /*da60*/  STL [R1+0x7c], R7 ;  /* 0x00007c0701007387 */ /* 0x0001e20000100800 */
[----:B------:R-:W-:Y:S01]  /*da70*/  @!P6 IMAD.IADD R181, R181, 0x1, -R2 ;  /* 0x00000001b5b5e824 */ /* 0x000fe200078e0a02 */
[----:B------:R-:W-:Y:S01]  /*da80*/  ISETP.GE.AND P2, PT, R10, RZ, PT ;  /* 0x000000ff0a00720c */ /* 0x000fe20003f46270 */
[----:B------:R-:W-:-:S04]  /*da90*/  IMAD.HI.U32 R8, R9, R11, RZ ;  /* 0x0000000b09087227 */ /* 0x000fc800078e00ff */
[--C-:B------:R-:W-:Y:S01]  /*daa0*/  @!P3 IMAD.IADD R178, R178, 0x1, -R2.reuse ;  /* 0x00000001b2b2b824 */ /* 0x100fe200078e0a02 */
[----:B------:R-:W-:Y:S01]  /*dab0*/  ISETP.GE.AND P3, PT, R4, RZ, PT ;  /* 0x000000ff0400720c */ /* 0x000fe20003f66270 */
[----:B------:R-:W-:Y:S01]  /*dac0*/  @!P0 IMAD.IADD R180, R180, 0x1, -R2 ;  /* 0x00000001b4b48824 */ /* 0x000fe200078e0a02 */
[----:B------:R-:W-:Y:S01]  /*dad0*/  ISETP.GT.U32.AND P0, PT, R2, R181, PT ;  /* 0x000000b50200720c */ /* 0x000fe20003f04070 */
[----:B0-----:R-:W-:Y:S02]  /*dae0*/  IMAD.MOV.U32 R7, RZ, RZ, R177 ;  /* 0x000000ffff077224 */ /* 0x001fe400078e00b1 */
[----:B------:R-:W-:Y:S02]  /*daf0*/  IMAD.MOV R8, RZ, RZ, -R8 ;  /* 0x000000ffff087224 */ /* 0x000fe400078e0a08 */
[----:B------:R-:W-:-:S04]  /*db00*/  IMAD.HI.U32 R4, R9, R7, RZ ;  /* 0x0000000709047227 */ /* 0x000fc800078e00ff */
[----:B------:R-:W-:Y:S01]  /*db10*/  @!P4 IMAD.IADD R182, R182, 0x1, -R2 ;  /* 0x00000001b6b6c824 */ /* 0x000fe200078e0a02 */
[----:B------:R-:W-:Y:S01]  /*db20*/  ISETP.GE.AND P4, PT, R6, RZ, PT ;  /* 0x000000ff0600720c */ /* 0x000fe20003f86270 */
[C---:B------:R-:W-:Y:S02]  /*db30*/  IMAD R8, R2.reuse, R8, R11 ;  /* 0x0000000802087224 */ /* 0x040fe400078e020b */
[----:B------:R-:W-:Y:S01]  /*db40*/  IMAD.MOV R4, RZ, RZ, -R4 ;  /* 0x000000ffff047224 */ /* 0x000fe200078e0a04 */
[C---:B------:R-:W-:Y:S01]  /*db50*/  ISETP.GT.U32.AND P6, PT, R2.reuse, R182, PT ;  /* 0x000000b60200720c */ /* 0x040fe20003fc4070 */
[----:B------:R-:W-:Y:S02]  /*db60*/  IMAD.MOV.U32 R11, RZ, RZ, R178 ;  /* 0x000000ffff0b7224 */ /* 0x000fe400078e00b2 */
[----:B------:R-:W-:Y:S02]  /*db70*/  IMAD.MOV.U32 R12, RZ, RZ, R3 ;  /* 0x000000ffff0c7224 */ /* 0x000fe400078e0003 */
[----:B------:R-:W-:-:S02]  /*db80*/  IMAD R3, R2, R4, R7 ;  /* 0x0000000402037224 */ /* 0x000fc400078e0207 */
[----:B------:R-:W-:Y:S01]  /*db90*/  @!P5 IMAD.MOV R11, RZ, RZ, -R11 ;  /* 0x000000ffff0bd224 */ /* 0x000fe200078e0a0b */
[----:B------:R-:W-:Y:S01]  /*dba0*/  ISETP.GT.U32.AND P5, PT, R2, R8, PT ;  /* 0x000000080200720c */ /* 0x000fe20003fa4070 */
[----:B------:R-:W-:Y:S02]  /*dbb0*/  VIADD R10, R0, 0xf4 ;  /* 0x000000f4000a7836 */ /* 0x000fe40000000000 */
[----:B------:R-:W-:Y:S01]  /*dbc0*/  @!P0 IMAD.IADD R181, R181, 0x1, -R2 ;  /* 0x00000001b5b58824 */ /* 0x000fe200078e0a02 */
[C---:B------:R-:W-:Y:S01]  /*dbd0*/  ISETP.GT.U32.AND P0, PT, R2.reuse, R3, PT ;  /* 0x000000030200720c */ /* 0x040fe20003f04070 */
[----:B------:R-:W-:Y:S01]  /*dbe0*/  @!P1 IMAD.MOV R12, RZ, RZ, -R12 ;  /* 0x000000ffff0c9224 */ /* 0x000fe200078e0a0c */
[----:B------:R-:W-:Y:S01]  /*dbf0*/  ISETP.GT.U32.AND P1, PT, R2, R180, PT ;  /* 0x000000b40200720c */ /* 0x000fe20003f24070 */
[----:B------:R-:W-:Y:S01]  /*dc00*/  VIADD R7, R0, 0xf3 ;  /* 0x000000f300077836 */ /* 0x000fe20000000000 */
[----:B------:R-:W-:Y:S01]  /*dc10*/  IABS R6, R10 ;  /* 0x0000000a00067213 */ /* 0x000fe20000000000 */
[----:B------:R-:W-:Y:S01]  /*dc20*/  @!P6 IMAD.IADD R182, R182, 0x1, -R2 ;  /* 0x00000001b6b6e824 */ /* 0x000fe200078e0a02 */
[----:B------:R0:W-:Y:S01]  /*dc30*/  STL [R1+0x78], R12 ;  /* 0x0000780c01007387 */ /* 0x0001e20000100800 */
[----:B------:R-:W-:Y:S01]  /*dc40*/  IMAD.MOV.U32 R13, RZ, RZ, R181 ;  /* 0x000000ffff0d7224 */ /* 0x000fe200078e00b5 */
[----:B------:R-:W-:Y:S01]  /*dc50*/  IABS R4, R7 ;  /* 0x0000000700047213 */ /* 0x000fe20000000000 */
[----:B------:R-:W-:Y:S01]  /*dc60*/  IMAD.HI.U32 R178, R9, R6, RZ ;  /* 0x0000000609b27227 */ /* 0x000fe200078e00ff */
[----:B------:R1:W-:Y:S01]  /*dc70*/  STL [R1+0x74], R11 ;  /* 0x0000740b01007387 */ /* 0x0003e20000100800 */
[----:B------:R-:W-:-:S02]  /*dc80*/  ISETP.GE.AND P6, PT, R179, RZ, PT ;  /* 0x000000ffb300720c */ /* 0x000fc40003fc6270 */
[----:B------:R-:W-:Y:S01]  /*dc90*/  @!P5 IMAD.IADD R8, R8, 0x1, -R2 ;  /* 0x000000010808d824 */ /* 0x000fe200078e0a02 */
[----:B------:R-:W-:Y:S01]  /*dca0*/  ISETP.GE.AND P5, PT, R10, RZ, PT ;  /* 0x000000ff0a00720c */ /* 0x000fe20003fa6270 */
[----:B------:R-:W-:Y:S02]  /*dcb0*/  IMAD.MOV R178, RZ, RZ, -R178 ;  /* 0x000000ffffb27224 */ /* 0x000fe400078e0ab2 */
[----:B0-----:R-:W-:Y:S02]  /*dcc0*/  IMAD.MOV.U32 R12, RZ, RZ, R182 ;  /* 0x000000ffff0c7224 */ /* 0x001fe400078e00b6 */
[----:B------:R-:W-:Y:S01]  /*dcd0*/  @!P0 IMAD.IADD R3, R3, 0x1, -R2 ;  /* 0x0000000103038824 */ /* 0x000fe200078e0a02 */
[----:B------:R-:W-:Y:S01]  /*dce0*/  ISETP.GT.U32.AND P0, PT, R2, R8, PT ;  /* 0x000000080200720c */ /* 0x000fe20003f04070 */
[----:B-1----:R-:W-:Y:S02]  /*dcf0*/  VIADD R11, R0, 0xf2 ;  /* 0x000000f2000b7836 */ /* 0x002fe40000000000 */
[----:B------:R-:W-:-:S03]  /*dd00*/  IMAD.HI.U32 R177, R9, R4, RZ ;  /* 0x0000000409b17227 */ /* 0x000fc600078e00ff */
[----:B------:R-:W-:Y:S01]  /*dd10*/  IABS R10, R11 ;  /* 0x0000000b000a7213 */ /* 0x000fe20000000000 */
[----:B------:R-:W-:Y:S01]  /*dd20*/  @!P2 IMAD.MOV R12, RZ, RZ, -R12 ;  /* 0x000000ffff0ca224 */ /* 0x000fe200078e0a0c */
[----:B------:R-:W-:Y:S01]  /*dd30*/  ISETP.GT.U32.AND P2, PT, R2, R3, PT ;  /* 0x000000030200720c */ /* 0x000fe20003f44070 */
[----:B------:R-:W-:Y:S01]  /*dd40*/  @!P1 IMAD.IADD R180, R180, 0x1, -R2 ;  /* 0x00000001b4b49824 */ /* 0x000fe200078e0a02 */
[----:B------:R-:W-:Y:S01]  /*dd50*/  ISETP.GE.AND P1, PT, R183, RZ, PT ;  /* 0x000000ffb700720c */ /* 0x000fe20003f26270 */
[C---:B------:R-:W-:Y:S01]  /*dd60*/  IMAD R6, R2.reuse, R178, R6 ;  /* 0x000000b202067224 */ /* 0x040fe200078e0206 */
[----:B------:R0:W-:Y:S01]  /*dd70*/  STL [R1+0x70], R12 ;  /* 0x0000700c01007387 */ /* 0x0001e20000100800 */
[----:B------:R-:W-:Y:S02]  /*dd80*/  IMAD.MOV R177, RZ, RZ, -R177 ;  /* 0x000000ffffb17224 */ /* 0x000fe400078e0ab1 */
[----:B------:R-:W-:Y:S01]  /*dd90*/  @!P3 IMAD.MOV R13, RZ, RZ, -R13 ;  /* 0x000000ffff0db224 */ /* 0x000fe200078e0a0d */
[C---:B------:R-:W-:Y:S01]  /*dda0*/  ISETP.GT.U32.AND P3, PT, R2.reuse, R6, PT ;  /* 0x000000060200720c */ /* 0x040fe20003f64070 */
[----:B------:R-:W-:-:S02]  /*ddb0*/  IMAD R4, R2, R177, R4 ;  /* 0x000000b102047224 */ /* 0x000fc400078e0204 */
[----:B------:R-:W-:Y:S01]  /*ddc0*/  IMAD.HI.U32 R177, R9, R10, RZ ;  /* 0x0000000a09b17227 */ /* 0x000fe200078e00ff */
[----:B------:R1:W-:Y:S03]  /*ddd0*/  STL [R1+0x60], R13 ;  /* 0x0000600d01007387 */ /* 0x0003e60000100800 */
[----:B0-----:R-:W-:Y:S02]  /*dde0*/  IMAD.MOV.U32 R12, RZ, RZ, R180 ;  /* 0x000000ffff0c7224 */ /* 0x001fe400078e00b4 */
[----:B------:R-:W-:Y:S01]  /*ddf0*/  @!P0 IMAD.IADD R8, R8, 0x1, -R2 ;  /* 0x0000000108088824 */ /* 0x000fe200078e0a02 */
[----:B------:R-:W-:Y:S01]  /*de00*/  ISETP.GT.U32.AND P0, PT, R2, R4, PT ;  /* 0x000000040200720c */ /* 0x000fe20003f04070 */
[----:B------:R-:W-:Y:S01]  /*de10*/  @!P4 IMAD.MOV R12, RZ, RZ, -R12 ;  /* 0x000000ffff0cc224 */ /* 0x000fe200078e0a0c */
[----:B------:R-:W-:Y:S01]  /*de20*/  ISETP.GE.AND P4, PT, R7, RZ, PT ;  /* 0x000000ff0700720c */ /* 0x000fe20003f86270 */
[----:B------:R-:W-:-:S02]  /*de30*/  IMAD.MOV R7, RZ, RZ, -R177 ;  /* 0x000000ffff077224 */ /* 0x000fc400078e0ab1 */
[----:B-1----:R-:W-:Y:S01]  /*de40*/  IMAD.MOV.U32 R13, RZ, RZ, R8 ;  /* 0x000000ffff0d7224 */ /* 0x002fe200078e0008 */
[----:B------:R0:W-:Y:S01]  /*de50*/  STL [R1+0x64], R12 ;  /* 0x0000640c01007387 */ /* 0x0001e20000100800 */
[----:B------:R-:W-:Y:S02]  /*de60*/  IMAD R7, R2, R7, R10 ;  /* 0x0000000702077224 */ /* 0x000fe400078e020a */
[--C-:B------:R-:W-:Y:S02]  /*de70*/  @!P3 IMAD.IADD R6, R6, 0x1, -R2.reuse ;  /* 0x000000010606b824 */ /* 0x100fe400078e0a02 */
[----:B------:R-:W-:Y:S01]  /*de80*/  @!P6 IMAD.MOV R13, RZ, RZ, -R13 ;  /* 0x000000ffff0de224 */ /* 0x000fe200078e0a0d */
[C---:B------:R-:W-:Y:S01]  /*de90*/  ISETP.GT.U32.AND P6, PT, R2.reuse, R7, PT ;  /* 0x000000070200720c */ /* 0x040fe20003fc4070 */
[----:B------:R-:W-:Y:S01]  /*dea0*/  @!P2 IMAD.IADD R3, R3, 0x1, -R2 ;  /* 0x000000010303a824 */ /* 0x000fe200078e0a02 */
[----:B------:R-:W-:Y:S01]  /*deb0*/  ISETP.GT.U32.AND P3, PT, R2, R6, PT ;  /* 0x000000060200720c */ /* 0x000fe20003f64070 */
[C---:B------:R-:W-:Y:S01]  /*dec0*/  VIADD R177, R0.reuse, 0xf1 ;  /* 0x000000f100b17836 */ /* 0x040fe20000000000 */
[----:B------:R-:W-:Y:S01]  /*ded0*/  ISETP.GE.AND P2, PT, R11, RZ, PT ;  /* 0x000000ff0b00720c */ /* 0x000fe20003f46270 */
[----:B0-----:R-:W-:Y:S01]  /*dee0*/  IMAD.MOV.U32 R12, RZ, RZ, R3 ;  /* 0x000000ffff0c7224 */ /* 0x001fe200078e0003 */
[----:B------:R0:W-:Y:S01]  /*def0*/  STL [R1+0x68], R13 ;  /* 0x0000680d01007387 */ /* 0x0001e20000100800 */
[C---:B------:R-:W-:Y:S01]  /*df00*/  VIADD R10, R0.reuse, 0xef ;  /* 0x000000ef000a7836 */ /* 0x040fe20000000000 */
[----:B------:R-:W-:Y:S01]  /*df10*/  IABS R185, R177 ;  /* 0x000000b100b97213 */ /* 0x000fe20000000000 */
[----:B------:R-:W-:-:S02]  /*df20*/  VIADD R11, R0, 0xf0 ;  /* 0x000000f0000b7836 */ /* 0x000fc40000000000 */
[----:B------:R-:W-:Y:S01]  /*df30*/  @!P1 IMAD.MOV R12, RZ, RZ, -R12 ;  /* 0x000000ffff0c9224 */ /* 0x000fe200078e0a0c */
[----:B------:R-:W-:Y:S01]  /*df40*/  ISETP.GE.AND P1, PT, R177, RZ, PT ;  /* 0x000000ffb100720c */ /* 0x000fe20003f26270 */
[----:B------:R-:W-:Y:S01]  /*df50*/  IMAD.HI.U32 R177, R9, R185, RZ ;  /* 0x000000b909b17227 */ /* 0x000fe200078e00ff */
[----:B------:R-:W-:Y:S02]  /*df60*/  IABS R178, R10 ;  /* 0x0000000a00b27213 */ /* 0x000fe40000000000 */
[----:B------:R-:W-:Y:S01]  /*df70*/  IABS R186, R11 ;  /* 0x0000000b00ba7213 */ /* 0x000fe20000000000 */
[--C-:B------:R-:W-:Y:S01]  /*df80*/  @!P6 IMAD.IADD R7, R7, 0x1, -R2.reuse ;  /* 0x000000010707e824 */ /* 0x100fe200078e0a02 */
[----:B------:R1:W-:Y:S01]  /*df90*/  STL [R1+0x6c], R12 ;  /* 0x00006c0c01007387 */ /* 0x0003e20000100800 */
[--C-:B------:R-:W-:Y:S01]  /*dfa0*/  @!P3 IMAD.IADD R6, R6, 0x1, -R2.reuse ;  /* 0x000000010606b824 */ /* 0x100fe200078e0a02 */
[----:B------:R-:W-:Y:S01]  /*dfb0*/  ISETP.GE.AND P3, PT, R11, RZ, PT ;  /* 0x000000ff0b00720c */ /* 0x000fe20003f66270 */
[----:B------:R-:W-:Y:S01]  /*dfc0*/  IMAD.MOV R177, RZ, RZ, -R177 ;  /* 0x000000ffffb17224 */ /* 0x000fe200078e0ab1 */
[----:B------:R-:W-:Y:S01]  /*dfd0*/  ISETP.GT.U32.AND P6, PT, R2, R7, PT ;  /* 0x000000070200720c */ /* 0x000fe20003fc4070 */
[----:B------:R-:W-:-:S02]  /*dfe0*/  @!P0 IMAD.IADD R4, R4, 0x1, -R2 ;  /* 0x0000000104048824 */ /* 0x000fc400078e0a02 */
[----:B------:R-:W-:Y:S02]  /*dff0*/  IMAD.MOV.U32 R8, RZ, RZ, R178 ;  /* 0x000000ffff087224 */ /* 0x000fe400078e00b2 */
[----:B------:R-:W-:Y:S01]  /*e000*/  IMAD.HI.U32 R178, R9, R186, RZ ;  /* 0x000000ba09b27227 */ /* 0x000fe200078e00ff */
[----:B------:R-:W-:-:S03]  /*e010*/  ISETP.GT.U32.AND P0, PT, R2, R4, PT ;  /* 0x000000040200720c */ /* 0x000fc60003f04070 */
[C---:B------:R-:W-:Y:S02]  /*e020*/  IMAD R185, R2.reuse, R177, R185 ;  /* 0x000000b102b97224 */ /* 0x040fe400078e02b9 */
[----:B0-----:R-:W-:Y:S02]  /*e030*/  IMAD.MOV.U32 R13, RZ, RZ, R6 ;  /* 0x000000ffff0d7224 */ /* 0x001fe400078e0006 */
[----:B------:R-:W-:Y:S02]  /*e040*/  IMAD.MOV R11, RZ, RZ, -R178 ;  /* 0x000000ffff0b7224 */ /* 0x000fe400078e0ab2 */
[----:B------:R-:W-:Y:S01]  /*e050*/  @!P5 IMAD.MOV R13, RZ, RZ, -R13 ;  /* 0x000000ffff0dd224 */ /* 0x000fe200078e0a0d */
[C---:B------:R-:W-:Y:S01]  /*e060*/  ISETP.GT.U32.AND P5, PT, R2.reuse, R185, PT ;  /* 0x000000b90200720c */ /* 0x040fe20003fa4070 */
[----:B------:R-:W-:Y:S02]  /*e070*/  IMAD R186, R2, R11, R186 ;  /* 0x0000000b02ba7224 */ /* 0x000fe400078e02ba */
[--C-:B------:R-:W-:Y:S01]  /*e080*/  @!P6 IMAD.IADD R7, R7, 0x1, -R2.reuse ;  /* 0x000000010707e824 */ /* 0x100fe200078e0a02 */
[----:B------:R-:W-:Y:S01]  /*e090*/  STL [R1+0x71c], R13 ;  /* 0x00071c0d01007387 */ /* 0x000fe20000100800 */
[----:B------:R-:W-:Y:S01]  /*e0a0*/  @!P0 IMAD.IADD R4, R4, 0x1, -R2 ;  /* 0x0000000104048824 */ /* 0x000fe200078e0a02 */
[----:B------:R-:W-:Y:S01]  /*e0b0*/  ISETP.GT.U32.AND P6, PT, R2, R186, PT ;  /* 0x000000ba0200720c */ /* 0x000fe20003fc4070 */
[----:B------:R-:W-:Y:S01]  /*e0c0*/  VIADD R178, R0, 0xee ;  /* 0x000000ee00b27836 */ /* 0x000fe20000000000 */
[----:B------:R-:W-:Y:S01]  /*e0d0*/  ISETP.GE.AND P0, PT, R10, RZ, PT ;  /* 0x000000ff0a00720c */ /* 0x000fe20003f06270 */
[----:B-1----:R-:W-:-:S02]  /*e0e0*/  IMAD.MOV.U32 R12, RZ, RZ, R4 ;  /* 0x000000ffff0c7224 */ /* 0x002fc400078e0004 */
[----:B------:R-:W-:-:S04]  /*e0f0*/  IMAD.HI.U32 R3, R9, R8, RZ ;  /* 0x0000000809037227 */ /* 0x000fc800078e00ff */
[----:B------:R-:W-:Y:S02]  /*e100*/  @!P5 IMAD.IADD R185, R185, 0x1, -R2 ;  /* 0x00000001b9b9d824 */ /* 0x000fe400078e0a02 */
[----:B------:R-:W-:Y:S01]  /*e110*/  @!P4 IMAD.MOV R12, RZ, RZ, -R12 ;  /* 0x000000ffff0cc224 */ /* 0x000fe200078e0a0c */
[----:B------:R-:W-:Y:S01]  /*e120*/  ISETP.GE.AND P4, PT, R178, RZ, PT ;  /* 0x000000ffb200720c */ /* 0x000fe20003f86270 */
[----:B------:R-:W-:Y:S01]  /*e130*/  @!P6 IMAD.IADD R186, R186, 0x1, -R2 ;  /* 0x00000001babae824 */ /* 0x000fe200078e0a02 */
[----:B------:R-:W-:Y:S01]  /*e140*/  ISETP.GT.U32.AND P5, PT, R2, R185, PT ;  /* 0x000000b90200720c */ /* 0x000fe20003fa4070 */
[----:B------:R-:W-:Y:S01]  /*e150*/  IMAD.MOV R3, RZ, RZ, -R3 ;  /* 0x000000ffff037224 */ /* 0x000fe200078e0a03 */
[----:B------:R-:W-:Y:S01]  /*e160*/  IABS R178, R178 ;  /* 0x000000b200b27213 */ /* 0x000fe20000000000 */
[----:B------:R-:W-:Y:S01]  /*e170*/  VIADD R10, R0, 0xed ;  /* 0x000000ed000a7836 */ /* 0x000fe20000000000 */
[----:B------:R0:W-:Y:S01]  /*e180*/  STL [R1+0x720], R12 ;  /* 0x0007200c01007387 */ /* 0x0001e20000100800 */
[C---:B------:R-:W-:Y:S01]  /*e190*/  IMAD R3, R2.reuse, R3, R8 ;  /* 0x0000000302037224 */ /* 0x040fe200078e0208 */
[----:B------:R-:W-:Y:S01]  /*e1a0*/  ISETP.GT.U32.AND P6, PT, R2, R186, PT ;  /* 0x000000ba0200720c */ /* 0x000fe20003fc4070 */
[----:B------:R-:W-:Y:S01]  /*e1b0*/  IMAD.HI.U32 R179, R9, R178, RZ ;  /* 0x000000b209b37227 */ /* 0x000fe200078e00ff */
[----:B------:R-:W-:-:S03]  /*e1c0*/  IABS R11, R10 ;  /* 0x0000000a000b7213 */ /* 0x000fc60000000000 */
[----:B------:R-:W-:Y:S02]  /*e1d0*/  IMAD.MOV R179, RZ, RZ, -R179 ;  /* 0x000000ffffb37224 */ /* 0x000fe400078e0ab3 */
[----:B------:R-:W-:-:S04]  /*e1e0*/  IMAD.HI.U32 R177, R9, R11, RZ ;  /* 0x0000000b09b17227 */ /* 0x000fc800078e00ff */
[----:B0-----:R-:W-:Y:S02]  /*e1f0*/  IMAD.MOV.U32 R12, RZ, RZ, R7 ;  /* 0x000000ffff0c7224 */ /* 0x001fe400078e0007 */
[----:B------:R-:W-:Y:S01]  /*e200*/  @!P5 IMAD.IADD R185, R185, 0x1, -R2 ;  /* 0x00000001b9b9d824 */ /* 0x000fe200078e0a02 */
[----:B------:R-:W-:Y:S01]  /*e210*/  ISETP.GE.AND P5, PT, R10, RZ, PT ;  /* 0x000000ff0a00720c */ /* 0x000fe20003fa6270 */
[----:B------:R-:W-:Y:S01]  /*e220*/  @!P2 IMAD.MOV R12, RZ, RZ, -R12 ;  /* 0x000000ffff0ca224 */ /* 0x000fe200078e0a0c */
[C---:B------:R-:W-:Y:S01]  /*e230*/  ISETP.GT.U32.AND P2, PT, R2.reuse, R3, PT ;  /* 0x000000030200720c */ /* 0x040fe20003f44070 */
[----:B------:R-:W-:Y:S02]  /*e240*/  IMAD R10, R2, R179, R178 ;  /* 0x000000b3020a7224 */ /* 0x000fe400078e02b2 */
[----:B------:R-:W-:Y:S01]  /*e250*/  VIADD R182, R0, 0xec ;  /* 0x000000ec00b67836 */ /* 0x000fe20000000000 */
[----:B------:R0:W-:Y:S01]  /*e260*/  STL [R1+0x718], R12 ;  /* 0x0007180c01007387 */ /* 0x0001e20000100800 */
[----:B------:R-:W-:-:S02]  /*e270*/  IMAD.MOV R177, RZ, RZ, -R177 ;  /* 0x000000ffffb17224 */ /* 0x000fc400078e0ab1 */
[--C-:B------:R-:W-:Y:S01]  /*e280*/  @!P6 IMAD.IADD R186, R186, 0x1, -R2.reuse ;  /* 0x00000001babae824 */ /* 0x100fe200078e0a02 */
[C---:B------:R-:W-:Y:S01]  /*e290*/  ISETP.GT.U32.AND P6, PT, R2.reuse, R10, PT ;  /* 0x0000000a0200720c */ /* 0x040fe20003fc4070 */
[----:B------:R-:W-:Y:S01]  /*e2a0*/  IMAD R11, R2, R177, R11 ;  /* 0x000000b1020b7224 */ /* 0x000fe200078e020b */
[----:B------:R-:W-:Y:S01]  /*e2b0*/  IABS R8, R182 ;  /* 0x000000b600087213 */ /* 0x000fe20000000000 */
[----:B------:R-:W-:Y:S02]  /*e2c0*/  VIADD R6, R0, 0xeb ;  /* 0x000000eb00067836 */ /* 0x000fe40000000000 */
[----:B------:R-:W-:Y:S01]  /*e2d0*/  @!P2 IMAD.IADD R3, R3, 0x1, -R2 ;  /* 0x000000010303a824 */ /* 0x000fe200078e0a02 */
[----:B------:R-:W-:Y:S01]  /*e2e0*/  ISETP.GT.U32.AND P2, PT, R2, R11, PT ;  /* 0x0000000b0200720c */ /* 0x000fe20003f44070 */
[----:B------:R-:W-:Y:S01]  /*e2f0*/  IMAD.HI.U32 R180, R9, R8, RZ ;  /* 0x0000000809b47227 */ /* 0x000fe200078e00ff */
[----:B------:R-:W-:-:S03]  /*e300*/  IABS R181, R6 ;  /* 0x0000000600b57213 */ /* 0x000fc60000000000 */
[----:B------:R-:W-:Y:S02]  /*e310*/  IMAD.MOV R7, RZ, RZ, -R180 ;  /* 0x000000ffff077224 */ /* 0x000fe400078e0ab4 */
[----:B------:R-:W-:Y:S02]  /*e320*/  VIADD R179, R0, 0xea ;  /* 0x000000ea00b37836 */ /* 0x000fe40000000000 */
[----:B------:R-:W-:Y:S01]  /*e330*/  @!P6 IMAD.IADD R10, R10, 0x1, -R2 ;  /* 0x000000010a0ae824 */ /* 0x000fe200078e0a02 */
[C---:B------:R-:W-:Y:S01]  /*e340*/  ISETP.GT.U32.AND P6, PT, R2.reuse, R3, PT ;  /* 0x000000030200720c */ /* 0x040fe20003fc4070 */
[----:B------:R-:W-:Y:S01]  /*e350*/  IMAD R8, R2, R7, R8 ;  /* 0x0000000702087224 */ /* 0x000fe200078e0208 */
[----:B------:R-:W-:Y:S01]  /*e360*/  IABS R7, R179 ;  /* 0x000000b300077213 */ /* 0x000fe20000000000 */
[----:B------:R-:W-:Y:S02]  /*e370*/  VIADD R180, R0, 0xe9 ;  /* 0x000000e900b47836 */ /* 0x000fe40000000000 */
[----:B0-----:R-:W-:-:S02]  /*e380*/  IMAD.MOV.U32 R12, RZ, RZ, R185 ;  /* 0x000000ffff0c7224 */ /* 0x001fc400078e00b9 */
[----:B------:R-:W-:Y:S01]  /*e390*/  IMAD.HI.U32 R4, R9, R181, RZ ;  /* 0x000000b509047227 */ /* 0x000fe200078e00ff */
[----:B------:R-:W-:-:S03]  /*e3a0*/  IABS R183, R180 ;  /* 0x000000b400b77213 */ /* 0x000fc60000000000 */
[----:B------:R-:W-:Y:S02]  /*e3b0*/  @!P2 IMAD.IADD R11, R11, 0x1, -R2 ;  /* 0x000000010b0ba824 */ /* 0x000fe400078e0a02 */
[----:B------:R-:W-:Y:S01]  /*e3c0*/  @!P1 IMAD.MOV R12, RZ, RZ, -R12 ;  /* 0x000000ffff0c9224 */ /* 0x000fe200078e0a0c */
[C---:B------:R-:W-:Y:S01]  /*e3d0*/  ISETP.GT.U32.AND P1, PT, R2.reuse, R10, PT ;  /* 0x0000000a0200720c */ /* 0x040fe20003f24070 */
[----:B------:R-:W-:Y:S01]  /*e3e0*/  IMAD.MOV R4, RZ, RZ, -R4 ;  /* 0x000000ffff047224 */ /* 0x000fe200078e0a04 */
[C---:B------:R-:W-:Y:S01]  /*e3f0*/  ISETP.GT.U32.AND P2, PT, R2.reuse, R11, PT ;  /* 0x0000000b0200720c */ /* 0x040fe20003f44070 */
[----:B------:R-:W-:Y:S01]  /*e400*/  IMAD.HI.U32 R187, R9, R7, RZ ;  /* 0x0000000709bb7227 */ /* 0x000fe200078e00ff */
[----:B------:R0:W-:Y:S03]  /*e410*/  STL [R1+0x714], R12 ;  /* 0x0007140c01007387 */ /* 0x0001e60000100800 */
[----:B------:R-:W-:-:S02]  /*e420*/  IMAD R181, R2, R4, R181 ;  /* 0x0000000402b57224 */ /* 0x000fc400078e02b5 */
[----:B------:R-:W-:-:S04]  /*e430*/  IMAD.HI.U32 R185, R9, R183, RZ ;  /* 0x000000b709b97227 */ /* 0x000fc800078e00ff */
[----:B------:R-:W-:Y:S02]  /*e440*/  IMAD.MOV R187, RZ, RZ, -R187 ;  /* 0x000000ffffbb7224 */ /* 0x000fe400078e0abb */
[----:B0-----:R-:W-:Y:S02]  /*e450*/  IMAD.MOV.U32 R12, RZ, RZ, R186 ;  /* 0x000000ffff0c7224 */ /* 0x001fe400078e00ba */
[----:B------:R-:W-:Y:S01]  /*e460*/  @!P6 IMAD.IADD R3, R3, 0x1, -R2 ;  /* 0x000000010303e824 */ /* 0x000fe200078e0a02 */
[C---:B------:R-:W-:Y:S01]  /*e470*/  ISETP.GT.U32.AND P6, PT, R2.reuse, R181, PT ;  /* 0x000000b50200720c */ /* 0x040fe20003fc4070 */
[----:B------:R-:W-:Y:S02]  /*e480*/  IMAD.MOV R185, RZ, RZ, -R185 ;  /* 0x000000ffffb97224 */ /* 0x000fe400078e0ab9 */
[----:B------:R-:W-:Y:S01]  /*e490*/  @!P3 IMAD.MOV R12, RZ, RZ, -R12 ;  /* 0x000000ffff0cb224 */ /* 0x000fe200078e0a0c */
[C---:B------:R-:W-:Y:S01]  /*e4a0*/  ISETP.GT.U32.AND P3, PT, R2.reuse, R8, PT ;  /* 0x000000080200720c */ /* 0x040fe20003f64070 */
[----:B------:R-:W-:-:S02]  /*e4b0*/  IMAD R7, R2, R187, R7 ;  /* 0x000000bb02077224 */ /* 0x000fc400078e0207 */
[----:B------:R-:W-:Y:S01]  /*e4c0*/  IMAD R183, R2, R185, R183 ;  /* 0x000000b902b77224 */ /* 0x000fe200078e02b7 */
[----:B------:R0:W-:Y:S01]  /*e4d0*/  STL [R1+0x710], R12 ;  /* 0x0007100c01007387 */ /* 0x0001e20000100800 */
[--C-:B------:R-:W-:Y:S01]  /*e4e0*/  @!P1 IMAD.IADD R10, R10, 0x1, -R2.reuse ;  /* 0x000000010a0a9824 */ /* 0x100fe200078e0a02 */
[----:B------:R-:W-:Y:S01]  /*e4f0*/  ISETP.GT.U32.AND P1, PT, R2, R7, PT ;  /* 0x000000070200720c */ /* 0x000fe20003f24070 */
[----:B------:R-:W-:Y:S02]  /*e500*/  VIADD R177, R0, 0xe8 ;  /* 0x000000e800b17836 */ /* 0x000fe40000000000 */
[--C-:B------:R-:W-:Y:S01]  /*e510*/  @!P2 IMAD.IADD R11, R11, 0x1, -R2.reuse ;  /* 0x000000010b0ba824 */ /* 0x100fe200078e0a02 */
[----:B------:R-:W-:Y:S01]  /*e520*/  ISETP.GT.U32.AND P2, PT, R2, R183, PT ;  /* 0x000000b70200720c */ /* 0x000fe20003f44070 */
[----:B------:R-:W-:Y:S01]  /*e530*/  VIADD R178, R0, 0xe7 ;  /* 0x000000e700b27836 */ /* 0x000fe20000000000 */
[----:B------:R-:W-:Y:S01]  /*e540*/  IABS R184, R177 ;  /* 0x000000b100b87213 */ /* 0x000fe20000000000 */
[--C-:B------:R-:W-:Y:S01]  /*e550*/  @!P6 IMAD.IADD R181, R181, 0x1, -R2.reuse ;  /* 0x00000001b5b5e824 */ /* 0x100fe200078e0a02 */
[----:B------:R-:W-:Y:S01]  /*e560*/  ISETP.GE.AND P6, PT, R6, RZ, PT ;  /* 0x000000ff0600720c */ /* 0x000fe20003fc6270 */
[----:B------:R-:W-:Y:S01]  /*e570*/  IMAD.MOV.U32 R13, RZ, RZ, R3 ;  /* 0x000000ffff0d7224 */ /* 0x000fe200078e0003 */
[----:B------:R-:W-:Y:S01]  /*e580*/  IABS R4, R178 ;  /* 0x000000b200047213 */ /* 0x000fe20000000000 */
[----:B------:R-:W-:Y:S01]  /*e590*/  @!P3 IMAD.IADD R8, R8, 0x1, -R2 ;  /* 0x000000010808b824 */ /* 0x000fe200078e0a02 */
[----:B------:R-:W-:Y:S01]  /*e5a0*/  ISETP.GE.AND P3, PT, R182, RZ, PT ;  /* 0x000000ffb600720c */ /* 0x000fe20003f66270 */
[----:B------:R-:W-:-:S04]  /*e5b0*/  IMAD.HI.U32 R186, R9, R184, RZ ;  /* 0x000000b809ba7227 */ /* 0x000fc800078e00ff */
[----:B------:R-:W-:Y:S01]  /*e5c0*/  @!P0 IMAD.MOV R13, RZ, RZ, -R13 ;  /* 0x000000ffff0d8224 */ /* 0x000fe200078e0a0d */
[C---:B------:R-:W-:Y:S01]  /*e5d0*/  ISETP.GT.U32.AND P0, PT, R2.reuse, R181, PT ;  /* 0x000000b50200720c */ /* 0x040fe20003f04070 */
[----:B------:R-:W-:Y:S01]  /*e5e0*/  @!P1 IMAD.IADD R7, R7, 0x1, -R2 ;  /* 0x0000000107079824 */ /* 0x000fe200078e0a02 */
[----:B------:R-:W-:Y:S01]  /*e5f0*/  ISETP.GT.U32.AND P1, PT, R2, R8, PT ;  /* 0x000000080200720c */ /* 0x000fe20003f24070 */
[----:B------:R-:W-:Y:S01]  /*e600*/  IMAD.HI.U32 R187, R9, R4, RZ ;  /* 0x0000000409bb7227 */ /* 0x000fe200078e00ff */
[----:B------:R1:W-:Y:S03]  /*e610*/  STL [R1+0x70c], R13 ;  /* 0x00070c0d01007387 */ /* 0x0003e60000100800 */
[----:B------:R-:W-:Y:S02]  /*e620*/  IMAD.MOV R186, RZ, RZ, -R186 ;  /* 0x000000ffffba7224 */ /* 0x000fe400078e0aba */
[----:B0-----:R-:W-:-:S02]  /*e630*/  IMAD.MOV.U32 R12, RZ, RZ, R10 ;  /* 0x000000ffff0c7224 */ /* 0x001fc400078e000a */
[----:B------:R-:W-:Y:S01]  /*e640*/  @!P2 IMAD.IADD R183, R183, 0x1, -R2 ;  /* 0x00000001b7b7a824 */ /* 0x000fe200078e0a02 */
[C---:B------:R-:W-:Y:S01]  /*e650*/  ISETP.GT.U32.AND P2, PT, R2.reuse, R7, PT ;  /* 0x000000070200720c */ /* 0x040fe20003f44070 */
[----:B------:R-:W-:Y:S02]  /*e660*/  IMAD.MOV R187, RZ, RZ, -R187 ;  /* 0x000000ffffbb7224 */ /* 0x000fe400078e0abb */
[C---:B------:R-:W-:Y:S02]  /*e670*/  IMAD R184, R2.reuse, R186, R184 ;  /* 0x000000ba02b87224 */ /* 0x040fe400078e02b8 */
[----:B------:R-:W-:Y:S01]  /*e680*/  @!P4 IMAD.MOV R12, RZ, RZ, -R12 ;  /* 0x000000ffff0cc224 */ /* 0x000fe200078e0a0c */
[C---:B------:R-:W-:Y:S01]  /*e690*/  ISETP.GT.U32.AND P4, PT, R2.reuse, R183, PT ;  /* 0x000000b70200720c */ /* 0x040fe20003f84070 */
[C---:B------:R-:W-:Y:S02]  /*e6a0*/  IMAD R4, R2.reuse, R187, R4 ;  /* 0x000000bb02047224 */ /* 0x040fe400078e0204 */
[----:B------:R-:W-:Y:S01]  /*e6b0*/  @!P5 IMAD.MOV R11, RZ, RZ, -R11 ;  /* 0x000000ffff0bd224 */ /* 0x000fe200078e0a0b */
[----:B------:R-:W-:Y:S01]  /*e6c0*/  ISETP.GT.U32.AND P5, PT, R2, R184, PT ;  /* 0x000000b80200720c */ /* 0x000fe20003fa4070 */
[----:B------:R-:W-:Y:S01]  /*e6d0*/  VIADD R182, R0, 0xe6 ;  /* 0x000000e600b67836 */ /* 0x000fe20000000000 */
[----:B------:R0:W-:Y:S01]  /*e6e0*/  STL [R1+0x708], R12 ;  /* 0x0007080c01007387 */ /* 0x0001e20000100800 */
[--C-:B------:R-:W-:Y:S01]  /*e6f0*/  @!P0 IMAD.IADD R181, R181, 0x1, -R2.reuse ;  /* 0x00000001b5b58824 */ /* 0x100fe200078e0a02 */
[----:B------:R-:W-:Y:S01]  /*e700*/  ISETP.GT.U32.AND P0, PT, R2, R4, PT ;  /* 0x000000040200720c */ /* 0x000fe20003f04070 */
[--C-:B------:R-:W-:Y:S01]  /*e710*/  @!P1 IMAD.IADD R8, R8, 0x1, -R2.reuse ;  /* 0x0000000108089824 */ /* 0x100fe200078e0a02 */
[----:B------:R-:W-:Y:S01]  /*e720*/  IABS R10, R182 ;  /* 0x000000b6000a7213 */ /* 0x000fe20000000000 */
[----:B------:R-:W-:Y:S01]  /*e730*/  @!P2 IMAD.IADD R7, R7, 0x1, -R2 ;  /* 0x000000010707a824 */ /* 0x000fe200078e0a02 */
[----:B------:R-:W-:Y:S01]  /*e740*/  ISETP.GE.AND P1, PT, R179, RZ, PT ;  /* 0x000000ffb300720c */ /* 0x000fe20003f26270 */
[----:B-1----:R-:W-:Y:S01]  /*e750*/  IMAD.MOV.U32 R13, RZ, RZ, R8 ;  /* 0x000000ffff0d7224 */ /* 0x002fe200078e0008 */
[----:B------:R-:W-:Y:S01]  /*e760*/  STL [R1+0x704], R11 ;  /* 0x0007040b01007387 */ /* 0x000fe20000100800 */
[----:B------:R-:W-:Y:S01]  /*e770*/  IMAD.HI.U32 R179, R9, R10, RZ ;  /* 0x0000000a09b37227 */ /* 0x000fe200078e00ff */
[----:B------:R-:W-:-:S03]  /*e780*/  ISETP.GE.AND P2, PT, R180, RZ, PT ;  /* 0x000000ffb400720c */ /* 0x000fc60003f46270 */
[--C-:B------:R-:W-:Y:S01]  /*e790*/  @!P4 IMAD.IADD R183, R183, 0x1, -R2.reuse ;  /* 0x00000001b7b7c824 */ /* 0x100fe200078e0a02 */
[----:B------:R-:W-:Y:S01]  /*e7a0*/  ISETP.GE.AND P4, PT, R177, RZ, PT ;  /* 0x000000ffb100720c */ /* 0x000fe20003f86270 */
[----:B------:R-:W-:Y:S01]  /*e7b0*/  @!P3 IMAD.MOV R13, RZ, RZ, -R13 ;  /* 0x000000ffff0db224 */ /* 0x000fe200078e0a0d */
[----:B------:R-:W-:Y:S01]  /*e7c0*/  ISETP.GE.AND P3, PT, R182, RZ, PT ;  /* 0x000000ffb600720c */ /* 0x000fe20003f66270 */
[--C-:B------:R-:W-:Y:S01]  /*e7d0*/  @!P5 IMAD.IADD R184, R184, 0x1, -R2.reuse ;  /* 0x00000001b8b8d824 */ /* 0x100fe200078e0a02 */
[----:B------:R-:W-:Y:S01]  /*e7e0*/  ISETP.GE.AND P5, PT, R178, RZ, PT ;  /* 0x000000ffb200720c */ /* 0x000fe20003fa6270 */
[----:B------:R-:W-:Y:S01]  /*e7f0*/  IMAD.MOV R177, RZ, RZ, -R179 ;  /* 0x000000ffffb17224 */ /* 0x000fe200078e0ab3 */
[----:B------:R1:W-:Y:S01]  /*e800*/  STL [R1+0x700], R13 ;  /* 0x0007000d01007387 */ /* 0x0003e20000100800 */
[----:B------:R-:W-:Y:S02]  /*e810*/  VIADD R6, R0, 0xe5 ;  /* 0x000000e500067836 */ /* 0x000fe40000000000 */
[----:B------:R-:W-:Y:S01]  /*e820*/  @!P0 IMAD.IADD R4, R4, 0x1, -R2 ;  /* 0x0000000104048824 */ /* 0x000fe200078e0a02 */
[C---:B------:R-:W-:Y:S01]  /*e830*/  ISETP.GT.U32.AND P0, PT, R2.reuse, R184, PT ;  /* 0x000000b80200720c */ /* 0x040fe20003f04070 */
[----:B------:R-:W-:Y:S01]  /*e840*/  IMAD R8, R2, R177, R10 ;  /* 0x000000b102087224 */ /* 0x000fe200078e020a */
[----:B------:R-:W-:Y:S01]  /*e850*/  IABS R3, R6 ;  /* 0x0000000600037213 */ /* 0x000fe20000000000 */
[----:B0-----:R-:W-:-:S02]  /*e860*/  IMAD.MOV.U32 R12, RZ, RZ, R181 ;  /* 0x000000ffff0c7224 */ /* 0x001fc400078e00b5 */
[----:B------:R-:W-:Y:S02]  /*e870*/  VIADD R10, R0, 0xe4 ;  /* 0x000000e4000a7836 */ /* 0x000fe40000000000 */
[----:B-1----:R-:W-:Y:S02]  /*e880*/  IMAD.MOV.U32 R13, RZ, RZ, R7 ;  /* 0x000000ffff0d7224 */ /* 0x002fe400078e0007 */
[----:B------:R-:W-:Y:S01]  /*e890*/  IMAD.HI.U32 R11, R9, R3, RZ ;  /* 0x00000003090b7227 */ /* 0x000fe200078e00ff */
[----:B------:R-:W-:-:S03]  /*e8a0*/  IABS R179, R10 ;  /* 0x0000000a00b37213 */ /* 0x000fc60000000000 */
[----:B------:R-:W-:Y:S01]  /*e8b0*/  @!P1 IMAD.MOV R13, RZ, RZ, -R13 ;  /* 0x000000ffff0d9224 */ /* 0x000fe200078e0a0d */
[C---:B------:R-:W-:Y:S01]  /*e8c0*/  ISETP.GT.U32.AND P1, PT, R2.reuse, R8, PT ;  /* 0x000000080200720c */ /* 0x040fe20003f24070 */
[----:B------:R-:W-:Y:S01]  /*e8d0*/  @!P6 IMAD.MOV R12, RZ, RZ, -R12 ;  /* 0x000000ffff0ce224 */ /* 0x000fe200078e0a0c */
[----:B------:R-:W-:Y:S01]  /*e8e0*/  ISETP.GT.U32.AND P6, PT, R2, R4, PT ;  /* 0x000000040200720c */ /* 0x000fe20003fc4070 */
[----:B------:R-:W-:Y:S02]  /*e8f0*/  IMAD.MOV R11, RZ, RZ, -R11 ;  /* 0x000000ffff0b7224 */ /* 0x000fe400078e0a0b */
[----:B------:R-:W-:Y:S01]  /*e900*/  @!P0 IMAD.IADD R184, R184, 0x1, -R2 ;  /* 0x00000001b8b88824 */ /* 0x000fe200078e0a02 */
[----:B------:R0:W-:Y:S01]  /*e910*/  STL [R1+0x6fc], R12 ;  /* 0x0006fc0c01007387 */ /* 0x0001e20000100800 */
[----:B------:R-:W-:Y:S01]  /*e920*/  IMAD R7, R2, R11, R3 ;  /* 0x0000000b02077224 */ /* 0x000fe200078e0203 */
[----:B------:R-:W-:Y:S01]  /*e930*/  ISETP.GE.AND P0, PT, R6, RZ, PT ;  /* 0x000000ff0600720c */ /* 0x000fe20003f06270 */
[----:B------:R-:W-:Y:S01]  /*e940*/  IMAD.MOV.U32 R11, RZ, RZ, R184 ;  /* 0x000000ffff0b7224 */ /* 0x000fe200078e00b8 */
[----:B------:R-:W-:Y:S01]  /*e950*/  STL [R1+0x6f8], R13 ;  /* 0x0006f80d01007387 */ /* 0x000fe20000100800 */
[----:B------:R-:W-:-:S02]  /*e960*/  VIADD R3, R0, 0xe3 ;  /* 0x000000e300037836 */ /* 0x000fc40000000000 */
[--C-:B------:R-:W-:Y:S02]  /*e970*/  @!P1 IMAD.IADD R8, R8, 0x1, -R2.reuse ;  /* 0x0000000108089824 */ /* 0x100fe400078e0a02 */
[----:B------:R-:W-:Y:S01]  /*e980*/  @!P4 IMAD.MOV R11, RZ, RZ, -R11 ;  /* 0x000000ffff0bc224 */ /* 0x000fe200078e0a0b */
[----:B------:R-:W-:Y:S01]  /*e990*/  IABS R6, R3 ;  /* 0x0000000300067213 */ /* 0x000fe20000000000 */
[----:B0-----:R-:W-:Y:S01]  /*e9a0*/  IMAD.MOV.U32 R12, RZ, RZ, R183 ;  /* 0x000000ffff0c7224 */ /* 0x001fe200078e00b7 */
[----:B------:R-:W-:Y:S01]  /*e9b0*/  ISETP.GT.U32.AND P4, PT, R2, R8, PT ;  /* 0x000000080200720c */ /* 0x000fe20003f84070 */
[----:B------:R-:W-:Y:S01]  /*e9c0*/  @!P6 IMAD.IADD R4, R4, 0x1, -R2 ;  /* 0x000000010404e824 */ /* 0x000fe200078e0a02 */
[----:B------:R-:W-:Y:S01]  /*e9d0*/  ISETP.GE.AND P6, PT, R10, RZ, PT ;  /* 0x000000ff0a00720c */ /* 0x000fe20003fc6270 */
[----:B------:R-:W-:Y:S01]  /*e9e0*/  @!P2 IMAD.MOV R12, RZ, RZ, -R12 ;  /* 0x000000ffff0ca224 */ /* 0x000fe200078e0a0c */
[----:B------:R-:W-:Y:S01]  /*e9f0*/  ISETP.GT.U32.AND P2, PT, R2, R7, PT ;  /* 0x000000070200720c */ /* 0x000fe20003f44070 */
[----:B------:R-:W-:Y:S01]  /*ea00*/  IMAD.HI.U32 R10, R9, R179, RZ ;  /* 0x000000b3090a7227 */ /* 0x000fe200078e00ff */
[----:B------:R-:W-:-:S02]  /*ea10*/  ISETP.GE.AND P1, PT, R3, RZ, PT ;  /* 0x000000ff0300720c */ /* 0x000fc40003f26270 */
[----:B------:R0:W-:Y:S01]  /*ea20*/  STL [R1+0x6dc], R12 ;  /* 0x0006dc0c01007387 */ /* 0x0001e20000100800 */
[----:B------:R-:W-:-:S03]  /*ea30*/  IMAD.HI.U32 R3, R9, R6, RZ ;  /* 0x0000000609037227 */ /* 0x000fc600078e00ff */
[----:B------:R1:W-:Y:S01]  /*ea40*/  STL [R1+0x6e0], R11 ;  /* 0x0006e00b01007387 */ /* 0x0003e20000100800 */
[--C-:B------:R-:W-:Y:S02]  /*ea50*/  @!P4 IMAD.IADD R8, R8, 0x1, -R2.reuse ;  /* 0x000000010808c824 */ /* 0x100fe400078e0a02 */
[----:B------:R-:W-:Y:S02]  /*ea60*/  IMAD.MOV R3, RZ, RZ, -R3 ;  /* 0x000000ffff037224 */ /* 0x000fe400078e0a03 */
[----:B------:R-:W-:Y:S02]  /*ea70*/  @!P2 IMAD.IADD R7, R7, 0x1, -R2 ;  /* 0x000000010707a824 */ /* 0x000fe400078e0a02 */
[C---:B------:R-:W-:Y:S02]  /*ea80*/  IMAD R6, R2.reuse, R3, R6 ;  /* 0x0000000302067224 */ /* 0x040fe400078e0206 */
[----:B0-----:R-:W-:Y:S01]  /*ea90*/  IMAD.MOV.U32 R12, RZ, RZ, R8 ;  /* 0x000000ffff0c7224 */ /* 0x001fe200078e0008 */
[----:B------:R-:W-:Y:S01]  /*eaa0*/  ISETP.GT.U32.AND P2, PT, R2, R7, PT ;  /* 0x000000070200720c */ /* 0x000fe20003f44070 */
[----:B-1----:R-:W-:-:S02]  /*eab0*/  IMAD.MOV.U32 R11, RZ, RZ, R4 ;  /* 0x000000ffff0b7224 */ /* 0x002fc400078e0004 */
[----:B------:R-:W-:Y:S02]  /*eac0*/  IMAD.MOV R4, RZ, RZ, -R10 ;  /* 0x000000ffff047224 */ /* 0x000fe400078e0a0a */
[----:B------:R-:W-:Y:S02]  /*ead0*/  VIADD R178, R0, 0xe2 ;  /* 0x000000e200b27836 */ /* 0x000fe40000000000 */
[C---:B------:R-:W-:Y:S02]  /*eae0*/  IMAD R179, R2.reuse, R4, R179 ;  /* 0x0000000402b37224 */ /* 0x040fe400078e02b3 */
[----:B------:R-:W-:Y:S01]  /*eaf0*/  @!P3 IMAD.MOV R12, RZ, RZ, -R12 ;  /* 0x000000ffff0cb224 */ /* 0x000fe200078e0a0c */
[C---:B------:R-:W-:Y:S01]  /*eb00*/  ISETP.GT.U32.AND P3, PT, R2.reuse, R6, PT ;  /* 0x000000060200720c */ /* 0x040fe20003f64070 */
[----:B------:R-:W-:Y:S01]  /*eb10*/  @!P5 IMAD.MOV R11, RZ, RZ, -R11 ;  /* 0x000000ffff0bd224 */ /* 0x000fe200078e0a0b */
[----:B------:R-:W-:Y:S01]  /*eb20*/  ISETP.GT.U32.AND P4, PT, R2, R179, PT ;  /* 0x000000b30200720c */ /* 0x000fe20003f84070 */
[----:B------:R-:W-:Y:S01]  /*eb30*/  @!P2 IMAD.IADD R7, R7, 0x1, -R2 ;  /* 0x000000010707a824 */ /* 0x000fe200078e0a02 */
[----:B------:R-:W-:Y:S01]  /*eb40*/  ISETP.GE.AND P5, PT, R178, RZ, PT ;  /* 0x000000ffb200720c */ /* 0x000fe20003fa6270 */
[C---:B------:R-:W-:Y:S01]  /*eb50*/  VIADD R177, R0.reuse, 0xe0 ;  /* 0x000000e000b17836 */ /* 0x040fe20000000000 */
[----:B------:R-:W-:Y:S01]  /*eb60*/  IABS R178, R178 ;  /* 0x000000b200b27213 */ /* 0x000fe20000000000 */
[----:B------:R0:W-:Y:S01]  /*eb70*/  STL [R1+0x6e4], R11 ;  /* 0x0006e40b01007387 */ /* 0x0001e20000100800 */
[----:B------:R-:W-:-:S02]  /*eb80*/  VIADD R10, R0, 0xe1 ;  /* 0x000000e1000a7836 */ /* 0x000fc40000000000 */
[----:B------:R-:W-:Y:S01]  /*eb90*/  VIADD R3, R0, 0xdf ;  /* 0x000000df00037836 */ /* 0x000fe20000000000 */
[----:B------:R-:W-:Y:S01]  /*eba0*/  STL [R1+0x6e8], R12 ;  /* 0x0006e80c01007387 */ /* 0x000fe20000100800 */
[----:B------:R-:W-:Y:S01]  /*ebb0*/  IMAD.HI.U32 R4, R9, R178, RZ ;  /* 0x000000b209047227 */ /* 0x000fe200078e00ff */
[----:B------:R-:W-:Y:S02]  /*ebc0*/  ISETP.GE.AND P2, PT, R10, RZ, PT ;  /* 0x000000ff0a00720c */ /* 0x000fe40003f46270 */
[----:B------:R-:W-:Y:S01]  /*ebd0*/  IABS R10, R10 ;  /* 0x0000000a000a7213 */ /* 0x000fe20000000000 */
[----:B------:R-:W-:Y:S02]  /*ebe0*/  @!P4 IMAD.IADD R179, R179, 0x1, -R2 ;  /* 0x00000001b3b3c824 */ /* 0x000fe400078e0a02 */
[----:B0-----:R-:W-:Y:S02]  /*ebf0*/  IMAD.MOV.U32 R11, RZ, RZ, R7 ;  /* 0x000000ffff0b7224 */ /* 0x001fe400078e0007 */
[----:B------:R-:W-:Y:S01]  /*ec00*/  IMAD.MOV R8, RZ, RZ, -R4 ;  /* 0x000000ffff087224 */ /* 0x000fe200078e0a04 */
[----:B------:R-:W-:Y:S01]  /*ec10*/  ISETP.GT.U32.AND P4, PT, R2, R179, PT ;  /* 0x000000b30200720c */ /* 0x000fe20003f84070 */
[----:B------:R-:W-:Y:S01]  /*ec20*/  @!P0 IMAD.MOV R11, RZ, RZ, -R11 ;  /* 0x000000ffff0b8224 */ /* 0x000fe200078e0a0b */
[----:B------:R-:W-:Y:S01]  /*ec30*/  ISETP.GE.AND P0, PT, R177, RZ, PT ;  /* 0x000000ffb100720c */ /* 0x000fe20003f06270 */
[----:B------:R-:W-:Y:S01]  /*ec40*/  @!P3 IMAD.IADD R6, R6, 0x1, -R2 ;  /* 0x000000010606b824 */ /* 0x000fe200078e0a02 */
[----:B------:R-:W-:Y:S01]  /*ec50*/  IABS R177, R177 ;  /* 0x000000b100b17213 */ /* 0x000fe20000000000 */
[C---:B------:R-:W-:Y:S01]  /*ec60*/  IMAD R178, R2.reuse, R8, R178 ;  /* 0x0000000802b27224 */ /* 0x040fe200078e02b2 */
[----:B------:R0:W-:Y:S01]  /*ec70*/  STL [R1+0x6f4], R11 ;  /* 0x0006f40b01007387 */ /* 0x0001e20000100800 */
[----:B------:R-:W-:Y:S01]  /*ec80*/  IMAD.HI.U32 R4, R9, R10, RZ ;  /* 0x0000000a09047227 */ /* 0x000fe200078e00ff */
[----:B------:R-:W-:-:S03]  /*ec90*/  ISETP.GT.U32.AND P3, PT, R2, R6, PT ;  /* 0x000000060200720c */ /* 0x000fc60003f64070 */
[----:B------:R-:W-:-:S04]  /*eca0*/  IMAD.HI.U32 R7, R9, R177, RZ ;  /* 0x000000b109077227 */ /* 0x000fc800078e00ff */
[----:B------:R-:W-:Y:S01]  /*ecb0*/  @!P4 IMAD.IADD R179, R179, 0x1, -R2 ;  /* 0x00000001b3b3c824 */ /* 0x000fe200078e0a02 */
[----:B0-----:R-:W-:Y:S01]  /*ecc0*/  IABS R11, R3 ;  /* 0x00000003000b7213 */ /* 0x001fe20000000000 */
[----:B------:R-:W-:Y:S01]  /*ecd0*/  IMAD.MOV R7, RZ, RZ, -R7 ;  /* 0x000000ffff077224 */ /* 0x000fe200078e0a07 */
[----:B------:R-:W-:Y:S01]  /*ece0*/  ISETP.GT.U32.AND P4, PT, R2, R178, PT ;  /* 0x000000b20200720c */ /* 0x000fe20003f84070 */
[----:B------:R-:W-:Y:S02]  /*ecf0*/  IMAD.MOV R4, RZ, RZ, -R4 ;  /* 0x000000ffff047224 */ /* 0x000fe400078e0a04 */
[----:B------:R-:W-:-:S04]  /*ed00*/  IMAD.HI.U32 R8, R9, R11, RZ ;  /* 0x0000000b09087227 */ /* 0x000fc800078e00ff */
[----:B------:R-:W-:Y:S02]  /*ed10*/  IMAD.MOV R8, RZ, RZ, -R8 ;  /* 0x000000ffff087224 */ /* 0x000fe400078e0a08 */
[C---:B------:R-:W-:Y:S02]  /*ed20*/  IMAD R177, R2.reuse, R7, R177 ;  /* 0x0000000702b17224 */ /* 0x040fe400078e02b1 */
[C---:B------:R-:W-:Y:S02]  /*ed30*/  IMAD R10, R2.reuse, R4, R10 ;  /* 0x00000004020a7224 */ /* 0x040fe400078e020a */
[----:B------:R-:W-:Y:S02]  /*ed40*/  IMAD.MOV.U32 R12, RZ, RZ, R179 ;  /* 0x000000ffff0c7224 */ /* 0x000fe400078e00b3 */
[----:B------:R-:W-:Y:S02]  /*ed50*/  IMAD R11, R2, R8, R11 ;  /* 0x00000008020b7224 */ /* 0x000fe400078e020b */
[----:B------:R-:W-:Y:S01]  /*ed60*/  @!P3 IMAD.IADD R6, R6, 0x1, -R2 ;  /* 0x000000010606b824 */ /* 0x000fe200078e0a02 */
[C---:B------:R-:W-:Y:S01]  /*ed70*/  ISETP.GT.U32.AND P3, PT, R2.reuse, R177, PT ;  /* 0x000000b10200720c */ /* 0x040fe20003f64070 */
[----:B------:R-:W-:Y:S01]  /*ed80*/  @!P6 IMAD.MOV R12, RZ, RZ, -R12 ;  /* 0x000000ffff0ce224 */ /* 0x000fe200078e0a0c */
[----:B------:R-:W-:Y:S01]  /*ed90*/  ISETP.GT.U32.AND P6, PT, R2, R10, PT ;  /* 0x0000000a0200720c */ /* 0x000fe20003fc4070 */
[----:B------:R-:W-:Y:S01]  /*eda0*/  @!P4 IMAD.IADD R178, R178, 0x1, -R2 ;  /* 0x00000001b2b2c824 */ /* 0x000fe200078e0a02 */
[----:B------:R-:W-:Y:S01]  /*edb0*/  ISETP.GT.U32.AND P4, PT, R2, R11, PT ;  /* 0x0000000b0200720c */ /* 0x000fe20003f84070 */
[C---:B------:R-:W-:Y:S01]  /*edc0*/  VIADD R184, R0.reuse, 0xde ;  /* 0x000000de00b87836 */ /* 0x040fe20000000000 */
[----:B------:R0:W-:Y:S01]  /*edd0*/  STL [R1+0x6f0], R12 ;  /* 0x0006f00c01007387 */ /* 0x0001e20000100800 */
[----:B------:R-:W-:-:S02]  /*ede0*/  VIADD R181, R0, 0xdd ;  /* 0x000000dd00b57836 */ /* 0x000fc40000000000 */
[C---:B------:R-:W-:Y:S01]  /*edf0*/  VIADD R8, R0.reuse, 0xdc ;  /* 0x000000dc00087836 */ /* 0x040fe20000000000 */
[----:B------:R-:W-:Y:S01]  /*ee00*/  IABS R4, R184 ;  /* 0x000000b800047213 */ /* 0x000fe20000000000 */
[----:B------:R-:W-:Y:S01]  /*ee10*/  VIADD R17, R0, 0x5 ;  /* 0x0000000500117836 */ /* 0x000fe20000000000 */
[----:B------:R-:W-:Y:S01]  /*ee20*/  IABS R180, R181 ;  /* 0x000000b500b47213 */ /* 0x000fe20000000000 */
[--C-:B------:R-:W-:Y:S01]  /*ee30*/  @!P3 IMAD.IADD R177, R177, 0x1, -R2.reuse ;  /* 0x00000001b1b1b824 */ /* 0x100fe200078e0a02 */
[----:B------:R-:W-:Y:S01]  /*ee40*/  IABS R183, R8 ;  /* 0x0000000800b77213 */ /* 0x000fe20000000000 */
[--C-:B------:R-:W-:Y:S01]  /*ee50*/  @!P6 IMAD.IADD R10, R10, 0x1, -R2.reuse ;  /* 0x000000010a0ae824 */ /* 0x100fe200078e0a02 */
[C---:B------:R-:W-:Y:S01]  /*ee60*/  ISETP.GT.U32.AND P6, PT, R2.reuse, R178, PT ;  /* 0x000000b20200720c */ /* 0x040fe20003fc4070 */
[----:B------:R-:W-:Y:S01]  /*ee70*/  @!P4 IMAD.IADD R11, R11, 0x1, -R2 ;  /* 0x000000010b0bc824 */ /* 0x000fe200078e0a02 */
[C---:B------:R-:W-:Y:S01]  /*ee80*/  ISETP.GT.U32.AND P4, PT, R2.reuse, R177, PT ;  /* 0x000000b10200720c */ /* 0x040fe20003f84070 */
[----:B0-----:R-:W-:Y:S01]  /*ee90*/  IMAD.MOV.U32 R12, RZ, RZ, R6 ;  /* 0x000000ffff0c7224 */ /* 0x001fe200078e0006 */
[----:B------:R-:W-:Y:S01]  /*eea0*/  ISETP.GT.U32.AND P3, PT, R2, R10, PT ;  /* 0x0000000a0200720c */ /* 0x000fe20003f64070 */
[----:B------:R-:W-:-:S04]  /*eeb0*/  IMAD.HI.U32 R7, R9, R4, RZ ;  /* 0x0000000409077227 */ /* 0x000fc800078e00ff */
[----:B------:R-:W-:-:S04]  /*eec0*/  IMAD.HI.U32 R6, R9, R180, RZ ;  /* 0x000000b409067227 */ /* 0x000fc800078e00ff */
[----:B------:R-:W-:Y:S02]  /*eed0*/  IMAD.MOV R7, RZ, RZ, -R7 ;  /* 0x000000ffff077224 */ /* 0x000fe400078e0a07 */
[----:B------:R-:W-:Y:S02]  /*eee0*/  IMAD.MOV R6, RZ, RZ, -R6 ;  /* 0x000000ffff067224 */ /* 0x000fe400078e0a06 */
[----:B------:R-:W-:Y:S01]  /*eef0*/  @!P1 IMAD.MOV R12, RZ, RZ, -R12 ;  /* 0x000000ffff0c9224 */ /* 0x000fe200078e0a0c */
[C---:B------:R-:W-:Y:S01]  /*ef00*/  ISETP.GT.U32.AND P1, PT, R2.reuse, R11, PT ;  /* 0x0000000b0200720c */ /* 0x040fe20003f24070 */
[C---:B------:R-:W-:Y:S02]  /*ef10*/  IMAD R4, R2.reuse, R7, R4 ;  /* 0x0000000702047224 */ /* 0x040fe400078e0204 */
[----:B------:R-:W-:Y:S01]  /*ef20*/  IMAD R180, R2, R6, R180 ;  /* 0x0000000602b47224 */ /* 0x000fe200078e02b4 */
[----:B------:R0:W-:Y:S01]  /*ef30*/  STL [R1+0x6ec], R12 ;  /* 0x0006ec0c01007387 */ /* 0x0001e20000100800 */
[--C-:B------:R-:W-:Y:S01]  /*ef40*/  @!P6 IMAD.IADD R178, R178, 0x1, -R2.reuse ;  /* 0x00000001b2b2e824 */ /* 0x100fe200078e0a02 */
[C---:B------:R-:W-:Y:S01]  /*ef50*/  ISETP.GT.U32.AND P6, PT, R2.reuse, R4, PT ;  /* 0x000000040200720c */ /* 0x040fe20003fc4070 */
[----:B------:R-:W-:Y:S01]  /*ef60*/  @!P4 IMAD.IADD R177, R177, 0x1, -R2 ;  /* 0x00000001b1b1c824 */ /* 0x000fe200078e0a02 */
[----:B------:R-:W-:Y:S01]  /*ef70*/  ISETP.GT.U32.AND P4, PT, R2, R180, PT ;  /* 0x000000b40200720c */ /* 0x000fe20003f84070 */
[----:B------:R-:W-:-:S02]  /*ef80*/  VIADD R6, R0, 0xda ;  /* 0x000000da00067836 */ /* 0x000fc40000000000 */
[--C-:B------:R-:W-:Y:S01]  /*ef90*/  @!P3 IMAD.IADD R10, R10, 0x1, -R2.reuse ;  /* 0x000000010a0ab824 */ /* 0x100fe200078e0a02 */
[----:B------:R-:W-:Y:S01]  /*efa0*/  ISETP.GE.AND P3, PT, R3, RZ, PT ;  /* 0x000000ff0300720c */ /* 0x000fe20003f66270 */
[----:B------:R-:W-:Y:S01]  /*efb0*/  @!P1 IMAD.IADD R11, R11, 0x1, -R2 ;  /* 0x000000010b0b9824 */ /* 0x000fe200078e0a02 */
[----:B------:R-:W-:Y:S01]  /*efc0*/  ISETP.GE.AND P1, PT, R184, RZ, PT ;  /* 0x000000ffb800720c */ /* 0x000fe20003f26270 */
[----:B------:R-:W-:Y:S01]  /*efd0*/  IMAD.MOV.U32 R13, RZ, RZ, R10 ;  /* 0x000000ffff0d7224 */ /* 0x000fe200078e000a */
[----:B------:R-:W-:Y:S01]  /*efe0*/  IABS R184, R6 ;  /* 0x0000000600b87213 */ /* 0x000fe20000000000 */
[----:B------:R-:W-:Y:S02]  /*eff0*/  VIADD R7, R0, 0xdb ;  /* 0x000000db00077836 */ /* 0x000fe40000000000 */
[--C-:B------:R-:W-:Y:S01]  /*f000*/  @!P6 IMAD.IADD R4, R4, 0x1, -R2.reuse ;  /* 0x000000010404e824 */ /* 0x100fe200078e0a02 */
[----:B------:R-:W-:Y:S01]  /*f010*/  ISETP.GE.AND P6, PT, R181, RZ, PT ;  /* 0x000000ffb500720c */ /* 0x000fe20003fc6270 */
[----:B------:R-:W-:Y:S01]  /*f020*/  @!P4 IMAD.IADD R180, R180, 0x1, -R2 ;  /* 0x00000001b4b4c824 */ /* 0x000fe200078e0a02 */
[----:B------:R-:W-:Y:S01]  /*f030*/  IABS R182, R7 ;  /* 0x0000000700b67213 */ /* 0x000fe20000000000 */
[----:B------:R-:W-:Y:S01]  /*f040*/  IMAD.MOV.U32 R181, RZ, RZ, R184 ;  /* 0x000000ffffb57224 */ /* 0x000fe200078e00b8 */
[C---:B------:R-:W-:Y:S01]  /*f050*/  ISETP.GT.U32.AND P4, PT, R2.reuse, R4, PT ;  /* 0x000000040200720c */ /* 0x040fe20003f84070 */
[----:B------:R-:W-:Y:S01]  /*f060*/  @!P2 IMAD.MOV R13, RZ, RZ, -R13 ;  /* 0x000000ffff0da224 */ /* 0x000fe200078e0a0d */
[----:B------:R-:W-:Y:S01]  /*f070*/  ISETP.GT.U32.AND P2, PT, R2, R180, PT ;  /* 0x000000b40200720c */ /* 0x000fe20003f44070 */
[----:B------:R-:W-:-:S04]  /*f080*/  IMAD.HI.U32 R179, R9, R183, RZ ;  /* 0x000000b709b37227 */ /* 0x000fc800078e00ff */
[----:B0-----:R-:W-:Y:S02]  /*f090*/  IMAD.MOV.U32 R12, RZ, RZ, R178 ;  /* 0x000000ffff0c7224 */ /* 0x001fe400078e00b2 */
[----:B------:R-:W-:-:S04]  /*f0a0*/  IMAD.HI.U32 R178, R9, R181, RZ ;  /* 0x000000b509b27227 */ /* 0x000fc800078e00ff */
[----:B------:R-:W-:Y:S02]  /*f0b0*/  IMAD.MOV R179, RZ, RZ, -R179 ;  /* 0x000000ffffb37224 */ /* 0x000fe400078e0ab3 */
[----:B------:R-:W-:Y:S02]  /*f0c0*/  IMAD.MOV R10, RZ, RZ, -R178 ;  /* 0x000000ffff0a7224 */ /* 0x000fe400078e0ab2 */
[C---:B------:R-:W-:Y:S02]  /*f0d0*/  IMAD R183, R2.reuse, R179, R183 ;  /* 0x000000b302b77224 */ /* 0x040fe400078e02b7 */
[----:B------:R-:W-:Y:S02]  /*f0e0*/  IMAD R181, R2, R10, R181 ;  /* 0x0000000a02b57224 */ /* 0x000fe400078e02b5 */
[----:B------:R-:W-:-:S04]  /*f0f0*/  IMAD.HI.U32 R3, R9, R182, RZ ;  /* 0x000000b609037227 */ /* 0x000fc800078e00ff */
[----:B------:R-:W-:Y:S01]  /*f100*/  @!P5 IMAD.MOV R12, RZ, RZ, -R12 ;  /* 0x000000ffff0cd224 */ /* 0x000fe200078e0a0c */
[----:B------:R-:W-:Y:S01]  /*f110*/  ISETP.GT.U32.AND P5, PT, R2, R183, PT ;  /* 0x000000b70200720c */ /* 0x000fe20003fa4070 */
[--C-:B------:R-:W-:Y:S01]  /*f120*/  @!P2 IMAD.IADD R180, R180, 0x1, -R2.reuse ;  /* 0x00000001b4b4a824 */ /* 0x100fe200078e0a02 */
[----:B------:R-:W-:Y:S01]  /*f130*/  ISETP.GT.U32.AND P2, PT, R2, R181, PT ;  /* 0x000000b50200720c */ /* 0x000fe20003f44070 */
[----:B------:R-:W-:Y:S01]  /*f140*/  IMAD.MOV R3, RZ, RZ, -R3 ;  /* 0x000000ffff037224 */ /* 0x000fe200078e0a03 */
[----:B------:R0:W-:Y:S01]  /*f150*/  STL [R1+0x6c8], R12 ;  /* 0x0006c80c01007387 */ /* 0x0001e20000100800 */
[----:B------:R-:W-:Y:S01]  /*f160*/  @!P4 IMAD.IADD R4, R4, 0x1, -R2 ;  /* 0x000000010404c824 */ /* 0x000fe200078e0a02 */
[----:B------:R-:W-:Y:S01]  /*f170*/  ISETP.GE.AND P4, PT, R7, RZ, PT ;  /* 0x000000ff0700720c */ /* 0x000fe20003f86270 */
[----:B------:R-:W-:Y:S01]  /*f180*/  IMAD R182, R2, R3, R182 ;  /* 0x0000000302b67224 */ /* 0x000fe200078e02b6 */
[----:B------:R1:W-:Y:S01]  /*f190*/  STL [R1+0x6cc], R13 ;  /* 0x0006cc0d01007387 */ /* 0x0003e20000100800 */
[----:B------:R-:W-:-:S02]  /*f1a0*/  @!P3 IMAD.MOV R11, RZ, RZ, -R11 ;  /* 0x000000ffff0bb224 */ /* 0x000fc400078e0a0b */
[----:B------:R-:W-:Y:S01]  /*f1b0*/  VIADD R7, R0, 0xd8 ;  /* 0x000000d800077836 */ /* 0x000fe20000000000 */
[----:B------:R-:W-:Y:S01]  /*f1c0*/  ISETP.GT.U32.AND P3, PT, R2, R182, PT ;  /* 0x000000b60200720c */ /* 0x000fe20003f64070 */
[--C-:B------:R-:W-:Y:S01]  /*f1d0*/  @!P5 IMAD.IADD R183, R183, 0x1, -R2.reuse ;  /* 0x00000001b7b7d824 */ /* 0x100fe200078e0a02 */
[----:B------:R-:W-:Y:S01]  /*f1e0*/  ISETP.GE.AND P5, PT, R6, RZ, PT ;  /* 0x000000ff0600720c */ /* 0x000fe20003fa6270 */
[----:B0-----:R-:W-:Y:S01]  /*f1f0*/  IMAD.MOV.U32 R12, RZ, RZ, R177 ;  /* 0x000000ffff0c7224 */ /* 0x001fe200078e00b1 */
[----:B------:R-:W-:Y:S01]  /*f200*/  IABS R6, R7 ;  /* 0x0000000700067213 */ /* 0x000fe20000000000 */
[----:B------:R-:W-:Y:S02]  /*f210*/  @!P2 IMAD.IADD R181, R181, 0x1, -R2 ;  /* 0x00000001b5b5a824 */ /* 0x000fe400078e0a02 */
[----:B------:R-:W-:Y:S01]  /*f220*/  @!P0 IMAD.MOV R12, RZ, RZ, -R12 ;  /* 0x000000ffff0c8224 */ /* 0x000fe200078e0a0c */
[----:B------:R-:W-:Y:S01]  /*f230*/  ISETP.GE.AND P0, PT, R8, RZ, PT ;  /* 0x000000ff0800720c */ /* 0x000fe20003f06270 */
[----:B------:R-:W-:Y:S01]  /*f240*/  IMAD.MOV.U32 R8, RZ, RZ, R4 ;  /* 0x000000ffff087224 */ /* 0x000fe200078e0004 */
[----:B------:R-:W-:Y:S01]  /*f250*/  ISETP.GT.U32.AND P2, PT, R2, R181, PT ;  /* 0x000000b50200720c */ /* 0x000fe20003f44070 */
[----:B------:R-:W-:Y:S01]  /*f260*/  VIADD R3, R0, 0xd9 ;  /* 0x000000d900037836 */ /* 0x000fe20000000000 */
[----:B------:R-:W-:Y:S01]  /*f270*/  STL [R1+0x6d0], R12 ;  /* 0x0006d00c01007387 */ /* 0x000fe20000100800 */
[----:B------:R-:W-:-:S02]  /*f280*/  @!P1 IMAD.MOV R8, RZ, RZ, -R8 ;  /* 0x000000ffff089224 */ /* 0x000fc400078e0a08 */
[----:B------:R-:W-:Y:S01]  /*f290*/  @!P3 IMAD.IADD R182, R182, 0x1, -R2 ;  /* 0x00000001b6b6b824 */ /* 0x000fe200078e0a02 */
[----:B------:R-:W-:Y:S01]  /*f2a0*/  STL [R1+0x6d4], R11 ;  /* 0x0006d40b01007387 */ /* 0x000fe20000100800 */
[----:B------:R-:W-:Y:S01]  /*f2b0*/  IABS R178, R3 ;  /* 0x0000000300b27213 */ /* 0x000fe20000000000 */
[----:B-1----:R-:W-:Y:S01]  /*f2c0*/  IMAD.MOV.U32 R13, RZ, RZ, R180 ;  /* 0x000000ffff0d7224 */ /* 0x002fe200078e00b4 */
[C---:B------:R-:W-:Y:S01]  /*f2d0*/  ISETP.GT.U32.AND P3, PT, R2.reuse, R183, PT ;  /* 0x000000b70200720c */ /* 0x040fe20003f64070 */
[----:B------:R0:W-:Y:S01]  /*f2e0*/  STL [R1+0x6d8], R8 ;  /* 0x0006d80801007387 */ /* 0x0001e20000100800 */
[----:B------:R-:W-:Y:S01]  /*f2f0*/  ISETP.GT.U32.AND P1, PT, R2, R182, PT ;  /* 0x000000b60200720c */ /* 0x000fe20003f24070 */
[----:B------:R-:W-:-:S04]  /*f300*/  IMAD.HI.U32 R10, R9, R178, RZ ;  /* 0x000000b2090a7227 */ /* 0x000fc800078e00ff */
[----:B------:R-:W-:Y:S02]  /*f310*/  IMAD.MOV R10, RZ, RZ, -R10 ;  /* 0x000000ffff0a7224 */ /* 0x000fe400078e0a0a */
[----:B------:R-:W-:Y:S02]  /*f320*/  @!P2 IMAD.IADD R181, R181, 0x1, -R2 ;  /* 0x00000001b5b5a824 */ /* 0x000fe400078e0a02 */
[----:B0-----:R-:W-:-:S04]  /*f330*/  IMAD.HI.U32 R8, R9, R6, RZ ;  /* 0x0000000609087227 */ /* 0x001fc800078e00ff */
[----:B------:R-:W-:Y:S02]  /*f340*/  IMAD.MOV R8, RZ, RZ, -R8 ;  /* 0x000000ffff087224 */ /* 0x000fe400078e0a08 */
[C---:B------:R-:W-:Y:S02]  /*f350*/  IMAD R178, R2.reuse, R10, R178 ;  /* 0x0000000a02b27224 */ /* 0x040fe400078e02b2 */
[C---:B------:R-:W-:Y:S02]  /*f360*/  IMAD R6, R2.reuse, R8, R6 ;  /* 0x0000000802067224 */ /* 0x040fe400078e0206 */
[----:B------:R-:W-:Y:S01]  /*f370*/  @!P3 IMAD.IADD R183, R183, 0x1, -R2 ;  /* 0x00000001b7b7b824 */ /* 0x000fe200078e0a02 */
[----:B------:R-:W-:Y:S01]  /*f380*/  ISETP.GT.U32.AND P3, PT, R2, R178, PT ;  /* 0x000000b20200720c */ /* 0x000fe20003f64070 */
[----:B------:R-:W-:Y:S01]  /*f390*/  VIADD R8, R0, 0xd5 ;  /* 0x000000d500087836 */ /* 0x000fe20000000000 */
[----:B------:R-:W-:Y:S01]  /*f3a0*/  ISETP.GT.U32.AND P2, PT, R2, R6, PT ;  /* 0x000000060200720c */ /* 0x000fe20003f44070 */
[----:B------:R-:W-:-:S02]  /*f3b0*/  VIADD R11, R0, 0xd7 ;  /* 0x000000d7000b7836 */ /* 0x000fc40000000000 */
[----:B------:R-:W-:Y:S01]  /*f3c0*/  VIADD R4, R0, 0xd6 ;  /* 0x000000d600047836 */ /* 0x000fe20000000000 */
[----:B------:R-:W-:Y:S01]  /*f3d0*/  IABS R177, R8 ;  /* 0x0000000800b17213 */ /* 0x000fe20000000000 */
[----:B------:R-:W-:Y:S01]  /*f3e0*/  @!P6 IMAD.MOV R13, RZ, RZ, -R13 ;  /* 0x000000ffff0de224 */ /* 0x000fe200078e0a0d */
[----:B------:R-:W-:Y:S01]  /*f3f0*/  IABS R179, R11 ;  /* 0x0000000b00b37213 */ /* 0x000fe20000000000 */
[--C-:B------:R-:W-:Y:S01]  /*f400*/  @!P1 IMAD.IADD R182, R182, 0x1, -R2.reuse ;  /* 0x00000001b6b69824 */ /* 0x100fe200078e0a02 */
[----:B------:R-:W-:Y:S01]  /*f410*/  IABS R10, R4 ;  /* 0x00000004000a7213 */ /* 0x000fe20000000000 */
[----:B------:R-:W-:Y:S01]  /*f420*/  IMAD.HI.U32 R180, R9, R177, RZ ;  /* 0x000000b109b47227 */ /* 0x000fe200078e00ff */
[----:B------:R0:W-:Y:S01]  /*f430*/  STL [R1+0x650], R13 ;  /* 0x0006500d01007387 */ /* 0x0001e20000100800 */
[----:B------:R-:W-:Y:S02]  /*f440*/  ISETP.GE.AND P1, PT, R3, RZ, PT ;  /* 0x000000ff0300720c */ /* 0x000fe40003f26270 */
[----:B------:R-:W-:-:S02]  /*f450*/  @!P2 IMAD.IADD R6, R6, 0x1, -R2 ;  /* 0x000000010606a824 */ /* 0x000fc400078e0a02 */
[----:B------:R-:W-:Y:S01]  /*f460*/  @!P3 IMAD.IADD R178, R178, 0x1, -R2 ;  /* 0x00000001b2b2b824 */ /* 0x000fe200078e0a02 */
[----:B------:R-:W-:Y:S01]  /*f470*/  ISETP.GE.AND P3, PT, R7, RZ, PT ;  /* 0x000000ff0700720c */ /* 0x000fe20003f66270 */
[----:B------:R-:W-:Y:S01]  /*f480*/  IMAD.MOV.U32 R12, RZ, RZ, R183 ;  /* 0x000000ffff0c7224 */ /* 0x000fe200078e00b7 */
[C---:B------:R-:W-:Y:S01]  /*f490*/  ISETP.GT.U32.AND P6, PT, R2.reuse, R6, PT ;  /* 0x000000060200720c */ /* 0x040fe20003fc4070 */
[----:B------:R-:W-:Y:S01]  /*f4a0*/  IMAD.HI.U32 R184, R9, R179, RZ ;  /* 0x000000b309b87227 */ /* 0x000fe200078e00ff */
[----:B------:R-:W-:-:S03]  /*f4b0*/  ISETP.GT.U32.AND P2, PT, R2, R178, PT ;  /* 0x000000b20200720c */ /* 0x000fc60003f44070 */
[----:B0-----:R-:W-:Y:S02]  /*f4c0*/  IMAD.MOV.U32 R13, RZ, RZ, R182 ;  /* 0x000000ffff0d7224 */ /* 0x001fe400078e00b6 */
[----:B------:R-:W-:Y:S02]  /*f4d0*/  IMAD.MOV R180, RZ, RZ, -R180 ;  /* 0x000000ffffb47224 */ /* 0x000fe400078e0ab4 */
[----:B------:R-:W-:Y:S02]  /*f4e0*/  @!P0 IMAD.MOV R12, RZ, RZ, -R12 ;  /* 0x000000ffff0c8224 */ /* 0x000fe400078e0a0c */
[----:B------:R-:W-:-:S03]  /*f4f0*/  IMAD.HI.U32 R3, R9, R10, RZ ;  /* 0x0000000a09037227 */ /* 0x000fc600078e00ff */
[----:B------:R0:W-:Y:S01]  /*f500*/  STL [R1+0x654], R12 ;  /* 0x0006540c01007387 */ /* 0x0001e20000100800 */
[----:B------:R-:W-:Y:S02]  /*f510*/  IMAD.MOV R184, RZ, RZ, -R184 ;  /* 0x000000ffffb87224 */ /* 0x000fe400078e0ab8 */
[----:B------:R-:W-:Y:S01]  /*f520*/  @!P4 IMAD.MOV R13, RZ, RZ, -R13 ;  /* 0x000000ffff0dc224 */ /* 0x000fe200078e0a0d */
[----:B------:R-:W-:Y:S01]  /*f530*/  ISETP.GE.AND P4, PT, R11, RZ, PT ;  /* 0x000000ff0b00720c */ /* 0x000fe20003f86270 */
[C---:B------:R-:W-:Y:S02]  /*f540*/  IMAD R11, R2.reuse, R180, R177 ;  /* 0x000000b4020b7224 */ /* 0x040fe400078e02b1 */
[----:B------:R-:W-:Y:S01]  /*f550*/  IMAD.MOV R3, RZ, RZ, -R3 ;  /* 0x000000ffff037224 */ /* 0x000fe200078e0a03 */
[----:B------:R-:W-:Y:S01]  /*f560*/  STL [R1+0x674], R13 ;  /* 0x0006740d01007387 */ /* 0x000fe20000100800 */
[----:B------:R-:W-:Y:S02]  /*f570*/  IMAD R179, R2, R184, R179 ;  /* 0x000000b802b37224 */ /* 0x000fe400078e02b3 */
[----:B0-----:R-:W-:-:S02]  /*f580*/  IMAD.MOV.U32 R12, RZ, RZ, R181 ;  /* 0x000000ffff0c7224 */ /* 0x001fc400078e00b5 */
[----:B------:R-:W-:Y:S01]  /*f590*/  @!P6 IMAD.IADD R6, R6, 0x1, -R2 ;  /* 0x000000010606e824 */ /* 0x000fe200078e0a02 */
[C---:B------:R-:W-:Y:S01]  /*f5a0*/  ISETP.GT.U32.AND P6, PT, R2.reuse, R11, PT ;  /* 0x0000000b0200720c */ /* 0x040fe20003fc4070 */
[C---:B------:R-:W-:Y:S01]  /*f5b0*/  IMAD R10, R2.reuse, R3, R10 ;  /* 0x00000003020a7224 */ /* 0x040fe200078e020a */
[----:B------:R-:W-:Y:S01]  /*f5c0*/  ISETP.GT.U32.AND P0, PT, R2, R179, PT ;  /* 0x000000b30200720c */ /* 0x000fe20003f04070 */
[----:B------:R-:W-:Y:S02]  /*f5d0*/  @!P5 IMAD.MOV R12, RZ, RZ, -R12 ;  /* 0x000000ffff0cd224 */ /* 0x000fe400078e0a0c */
[----:B------:R-:W-:Y:S01]  /*f5e0*/  @!P2 IMAD.IADD R178, R178, 0x1, -R2 ;  /* 0x00000001b2b2a824 */ /* 0x000fe200078e0a02 */
[----:B------:R-:W-:Y:S01]  /*f5f0*/  ISETP.GT.U32.AND P5, PT, R2, R10, PT ;  /* 0x0000000a0200720c */ /* 0x000fe20003fa4070 */
[----:B------:R-:W-:Y:S01]  /*f600*/  VIADD R7, R0, 0xd4 ;  /* 0x000000d400077836 */ /* 0x000fe20000000000 */
[----:B------:R0:W-:Y:S01]  /*f610*/  STL [R1+0x6b8], R12 ;  /* 0x0006b80c01007387 */ /* 0x0001e20000100800 */
[----:B------:R-:W-:Y:S01]  /*f620*/  ISETP.GE.AND P2, PT, R4, RZ, PT ;  /* 0x000000ff0400720c */ /* 0x000fe20003f46270 */
[----:B------:R-:W-:-:S02]  /*f630*/  VIADD R4, R0, 0xd3 ;  /* 0x000000d300047836 */ /* 0x000fc40000000000 */
[----:B------:R-:W-:Y:S01]  /*f640*/  IABS R3, R7 ;  /* 0x0000000700037213 */ /* 0x000fe20000000000 */
[--C-:B------:R-:W-:Y:S02]  /*f650*/  @!P6 IMAD.IADD R11, R11, 0x1, -R2.reuse ;  /* 0x000000010b0be824 */ /* 0x100fe400078e0a02 */
[----:B------:R-:W-:Y:S01]  /*f660*/  @!P0 IMAD.IADD R179, R179, 0x1, -R2 ;  /* 0x00000001b3b38824 */ /* 0x000fe200078e0a02 */
[----:B------:R-:W-:Y:S01]  /*f670*/  ISETP.GE.AND P0, PT, R8, RZ, PT ;  /* 0x000000ff0800720c */ /* 0x000fe20003f06270 */
[----:B------:R-:W-:Y:S01]  /*f680*/  IMAD.HI.U32 R177, R9, R3, RZ ;  /* 0x0000000309b17227 */ /* 0x000fe200078e00ff */
[----:B------:R-:W-:-:S03]  /*f690*/  ISETP.GT.U32.AND P6, PT, R2, R11, PT ;  /* 0x0000000b0200720c */ /* 0x000fc60003fc4070 */
[----:B0-----:R-:W-:Y:S01]  /*f6a0*/  IMAD.MOV.U32 R12, RZ, RZ, R178 ;  /* 0x000000ffff0c7224 */ /* 0x001fe200078e00b2 */
[----:B------:R-:W-:Y:S01]  /*f6b0*/  IABS R178, R4 ;  /* 0x0000000400b27213 */ /* 0x000fe20000000000 */
[----:B------:R-:W-:Y:S01]  /*f6c0*/  @!P5 IMAD.IADD R10, R10, 0x1, -R2 ;  /* 0x000000010a0ad824 */ /* 0x000fe200078e0a02 */
[C---:B------:R-:W-:Y:S01]  /*f6d0*/  ISETP.GT.U32.AND P5, PT, R2.reuse, R179, PT ;  /* 0x000000b30200720c */ /* 0x040fe20003fa4070 */
[----:B------:R-:W-:Y:S02]  /*f6e0*/  @!P1 IMAD.MOV R12, RZ, RZ, -R12 ;  /* 0x000000ffff0c9224 */ /* 0x000fe400078e0a0c */
[----:B------:R-:W-:Y:S01]  /*f6f0*/  IMAD.MOV R177, RZ, RZ, -R177 ;  /* 0x000000ffffb17224 */ /* 0x000fe200078e0ab1 */
[----:B------:R-:W-:Y:S01]  /*f700*/  ISETP.GT.U32.AND P1, PT, R2, R10, PT ;  /* 0x0000000a0200720c */ /* 0x000fe20003f24070 */
[----:B------:R-:W-:Y:S01]  /*f710*/  VIADD R8, R0, 0xd2 ;  /* 0x000000d200087836 */ /* 0x000fe20000000000 */
[----:B------:R0:W-:Y:S01]  /*f720*/  STL [R1+0x6bc], R12 ;  /* 0x0006bc0c01007387 */ /* 0x0001e20000100800 */
[----:B------:R-:W-:-:S02]  /*f730*/  IMAD R3, R2, R177, R3 ;  /* 0x000000b102037224 */ /* 0x000fc400078e0203 */
[--C-:B------:R-:W-:Y:S01]  /*f740*/  @!P6 IMAD.IADD R11, R11, 0x1, -R2.reuse ;  /* 0x000000010b0be824 */ /* 0x100fe200078e0a02 */
[----:B------:R-:W-:Y:S01]  /*f750*/  IABS R177, R8 ;  /* 0x0000000800b17213 */ /* 0x000fe20000000000 */
[----:B------:R-:W-:Y:S02]  /*f760*/  VIADD R184, R0, 0xbf ;  /* 0x000000bf00b87836 */ /* 0x000fe40000000000 */
[----:B------:R-:W-:Y:S01]  /*f770*/  @!P5 IMAD.IADD R179, R179, 0x1, -R2 ;  /* 0x00000001b3b3d824 */ /* 0x000fe200078e0a02 */
[----:B------:R-:W-:Y:S01]  /*f780*/  ISETP.GT.U32.AND P5, PT, R2, R3, PT ;  /* 0x000000030200720c */ /* 0x000fe20003fa4070 */
[----:B------:R-:W-:Y:S01]  /*f790*/  IMAD.HI.U32 R181, R9, R177, RZ ;  /* 0x000000b109b57227 */ /* 0x000fe200078e00ff */
[----:B------:R-:W-:-:S03]  /*f7a0*/  IABS R185, R184 ;  /* 0x000000b800b97213 */ /* 0x000fc60000000000 */
[----:B0-----:R-:W-:Y:S02]  /*f7b0*/  IMAD.MOV.U32 R12, RZ, RZ, R6 ;  /* 0x000000ffff0c7224 */ /* 0x001fe400078e0006 */
[----:B------:R-:W-:-:S04]  /*f7c0*/  IMAD.HI.U32 R6, R9, R178, RZ ;  /* 0x000000b209067227 */ /* 0x000fc800078e00ff */
[----:B------:R-:W-:Y:S02]  /*f7d0*/  IMAD.MOV R6, RZ, RZ, -R6 ;  /* 0x000000ffff067224 */ /* 0x000fe400078e0a06 */
[----:B------:R-:W-:Y:S01]  /*f7e0*/  @!P3 IMAD.MOV R12, RZ, RZ, -R12 ;  /* 0x000000ffff0cb224 */ /* 0x000fe200078e0a0c */
[----:B------:R-:W-:Y:S01]  /*f7f0*/  ISETP.GE.AND P3, PT, R7, RZ, PT ;  /* 0x000000ff0700720c */ /* 0x000fe20003f66270 */
[----:B------:R-:W-:Y:S02]  /*f800*/  IMAD R178, R2, R6, R178 ;  /* 0x0000000602b27224 */ /* 0x000fe400078e02b2 */
[----:B------:R-:W-:Y:S01]  /*f810*/  @!P1 IMAD.IADD R10, R10, 0x1, -R2 ;  /* 0x000000010a0a9824 */ /* 0x000fe200078e0a02 */
[----:B------:R0:W-:Y:S01]  /*f820*/  STL [R1+0x6c4], R12 ;  /* 0x0006c40c01007387 */ /* 0x0001e20000100800 */
[----:B------:R-:W-:Y:S01]  /*f830*/  ISETP.GE.AND P1, PT, R4, RZ, PT ;  /* 0x000000ff0400720c */ /* 0x000fe20003f26270 */
[----:B------:R-:W-:Y:S01]  /*f840*/  VIADD R4, R0, 0xd1 ;  /* 0x000000d100047836 */ /* 0x000fe20000000000 */
[----:B------:R-:W-:Y:S01]  /*f850*/  ISETP.GT.U32.AND P6, PT, R2, R178, PT ;  /* 0x000000b20200720c */ /* 0x000fe20003fc4070 */
[----:B------:R-:W-:-:S02]  /*f860*/  IMAD.MOV R181, RZ, RZ, -R181 ;  /* 0x000000ffffb57224 */ /* 0x000fc400078e0ab5 */
[----:B------:R-:W-:Y:S01]  /*f870*/  @!P5 IMAD.IADD R3, R3, 0x1, -R2 ;  /* 0x000000010303d824 */ /* 0x000fe200078e0a02 */
[----:B------:R-:W-:Y:S01]  /*f880*/  IABS R7, R4 ;  /* 0x0000000400077213 */ /* 0x000fe20000000000 */
[----:B------:R-:W-:Y:S01]  /*f890*/  IMAD R177, R2, R181, R177 ;  /* 0x000000b502b17224 */ /* 0x000fe200078e02b1 */
[----:B------:R-:W-:Y:S01]  /*f8a0*/  ISETP.GE.AND P5, PT, R8, RZ, PT ;  /* 0x000000ff0800720c */ /* 0x000fe20003fa6270 */
[----:B0-----:R-:W-:Y:S02]  /*f8b0*/  IMAD.MOV.U32 R12, RZ, RZ, R179 ;  /* 0x000000ffff0c7224 */ /* 0x001fe400078e00b3 */
[----:B------:R-:W-:Y:S02]  /*f8c0*/  VIADD R6, R0, 0xd0 ;  /* 0x000000d000067836 */ /* 0x000fe40000000000 */
[----:B------:R-:W-:Y:S01]  /*f8d0*/  @!P4 IMAD.MOV R12, RZ, RZ, -R12 ;  /* 0x000000ffff0cc224 */ /* 0x000fe200078e0a0c */
[----:B------:R-:W-:Y:S01]  /*f8e0*/  ISETP.GT.U32.AND P4, PT, R2, R3, PT ;  /* 0x000000030200720c */ /* 0x000fe20003f84070 */
[----:B------:R-:W-:Y:S01]  /*f8f0*/  @!P6 IMAD.IADD R178, R178, 0x1, -R2 ;  /* 0x00000001b2b2e824 */ /* 0x000fe200078e0a02 */
[----:B------:R-:W-:Y:S01]  /*f900*/  IABS R180, R6 ;  /* 0x0000000600b47213 */ /* 0x000fe20000000000 */
[----:B------:R-:W-:Y:S01]  /*f910*/  IMAD.HI.U32 R8, R9, R7, RZ ;  /* 0x0000000709087227 */ /* 0x000fe200078e00ff */
[----:B------:R0:W-:Y:S02]  /*f920*/  STL [R1+0x6c0], R12 ;  /* 0x0006c00c01007387 */ /* 0x0001e40000100800 */
[----:B------:R-:W-:Y:S01]  /*f930*/  ISETP.GT.U32.AND P6, PT, R2, R178, PT ;  /* 0x000000b20200720c */ /* 0x000fe20003fc4070 */
[----:B------:R-:W-:-:S02]  /*f940*/  IMAD.MOV R8, RZ, RZ, -R8 ;  /* 0x000000ffff087224 */ /* 0x000fc400078e0a08 */
[----:B------:R-:W-:Y:S01]  /*f950*/  @!P0 IMAD.MOV R11, RZ, RZ, -R11 ;  /* 0x000000ffff0b8224 */ /* 0x000fe200078e0a0b */
[----:B------:R-:W-:Y:S01]  /*f960*/  ISETP.GE.AND P0, PT, R4, RZ, PT ;  /* 0x000000ff0400720c */ /* 0x000fe20003f06270 */
[----:B------:R-:W-:Y:S02]  /*f970*/  IMAD R7, R2, R8, R7 ;  /* 0x0000000802077224 */ /* 0x000fe400078e0207 */
[----:B------:R-:W-:Y:S01]  /*f980*/  @!P4 IMAD.IADD R3, R3, 0x1, -R2 ;  /* 0x000000010303c824 */ /* 0x000fe200078e0a02 */
[----:B------:R-:W-:Y:S01]  /*f990*/  ISETP.GE.AND P4, PT, R6, RZ, PT ;  /* 0x000000ff0600720c */ /* 0x000fe20003f86270 */
[----:B0-----:R-:W-:Y:S02]  /*f9a0*/  IMAD.MOV.U32 R12, RZ, RZ, R10 ;  /* 0x000000ffff0c7224 */ /* 0x001fe400078e000a */
[----:B------:R-:W-:-:S04]  /*f9b0*/  IMAD.HI.U32 R10, R9, R180, RZ ;  /* 0x000000b4090a7227 */ /* 0x000fc800078e00ff */
[----:B------:R-:W-:Y:S01]  /*f9c0*/  @!P2 IMAD.MOV R12, RZ, RZ, -R12 ;  /* 0x000000ffff0ca224 */ /* 0x000fe200078e0a0c */
[----:B------:R-:W-:Y:S01]  /*f9d0*/  ISETP.GT.U32.AND P2, PT, R2, R177, PT ;  /* 0x000000b10200720c */ /* 0x000fe20003f44070 */
[----:B------:R-:W-:Y:S01]  /*f9e0*/  @!P6 IMAD.IADD R178, R178, 0x1, -R2 ;  /* 0x00000001b2b2e824 */ /* 0x000fe200078e0a02 */
[C---:B------:R-:W-:Y:S01]  /*f9f0*/  ISETP.GT.U32.AND P6, PT, R2.reuse, R7, PT ;  /* 0x000000070200720c */ /* 0x040fe20003fc4070 */
[----:B------:R-:W-:Y:S01]  /*fa00*/  IMAD.MOV R10, RZ, RZ, -R10 ;  /* 0x000000ffff0a7224 */ /* 0x000fe200078e0a0a */
[----:B------:R0:W-:Y:S01]  /*fa10*/  STL [R1+0x69c], R12 ;  /* 0x00069c0c01007387 */ /* 0x0001e20000100800 */
[----:B------:R-:W-:Y:S02]  /*fa20*/  IMAD.MOV.U32 R13, RZ, RZ, R3 ;  /* 0x000000ffff0d7224 */ /* 0x000fe400078e0003 */
[----:B------:R-:W-:Y:S01]  /*fa30*/  IMAD R180, R2, R10, R180 ;  /* 0x0000000a02b47224 */ /* 0x000fe200078e02b4 */
[----:B------:R1:W-:Y:S01]  /*fa40*/  STL [R1+0x6a0], R11 ;  /* 0x0006a00b01007387 */ /* 0x0003e20000100800 */
[----:B------:R-:W-:-:S02]  /*fa50*/  @!P3 IMAD.MOV R13, RZ, RZ, -R13 ;  /* 0x000000ffff0db224 */ /* 0x000fc400078e0a0d */
[----:B------:R-:W-:Y:S01]  /*fa60*/  VIADD R10, R0, 0xce ;  /* 0x000000ce000a7836 */ /* 0x000fe20000000000 */
[C---:B------:R-:W-:Y:S01]  /*fa70*/  ISETP.GT.U32.AND P3, PT, R2.reuse, R180, PT ;  /* 0x000000b40200720c */ /* 0x040fe20003f64070 */
[--C-:B------:R-:W-:Y:S01]  /*fa80*/  @!P2 IMAD.IADD R177, R177, 0x1, -R2.reuse ;  /* 0x00000001b1b1a824 */ /* 0x100fe200078e0a02 */
[----:B------:R-:W-:Y:S01]  /*fa90*/  STL [R1+0x6b4], R13 ;  /* 0x0006b40d01007387 */ /* 0x000fe20000100800 */
[----:B------:R-:W-:Y:S01]  /*faa0*/  @!P6 IMAD.IADD R7, R7, 0x1, -R2 ;  /* 0x000000010707e824 */ /* 0x000fe200078e0a02 */
[----:B------:R-:W-:Y:S01]  /*fab0*/  IABS R8, R10 ;  /* 0x0000000a00087213 */ /* 0x000fe20000000000 */
[----:B0-----:R-:W-:Y:S01]  /*fac0*/  IMAD.MOV.U32 R12, RZ, RZ, R178 ;  /* 0x000000ffff0c7224 */ /* 0x001fe200078e00b2 */
[----:B------:R-:W-:Y:S01]  /*fad0*/  ISETP.GT.U32.AND P2, PT, R2, R177, PT ;  /* 0x000000b10200720c */ /* 0x000fe20003f44070 */
[----:B-1----:R-:W-:Y:S01]  /*fae0*/  VIADD R11, R0, 0xcf ;  /* 0x000000cf000b7836 */ /* 0x002fe20000000000 */
[----:B------:R-:W-:Y:S01]  /*faf0*/  ISETP.GT.U32.AND P6, PT, R2, R7, PT ;  /* 0x000000070200720c */ /* 0x000fe20003fc4070 */
[----:B------:R-:W-:-:S02]  /*fb00*/  @!P1 IMAD.MOV R12, RZ, RZ, -R12 ;  /* 0x000000ffff0c9224 */ /* 0x000fc400078e0a0c */
[----:B------:R-:W-:Y:S01]  /*fb10*/  VIADD R4, R0, 0xcd ;  /* 0x000000cd00047836 */ /* 0x000fe20000000000 */
[----:B------:R-:W-:Y:S01]  /*fb20*/  IABS R6, R11 ;  /* 0x0000000b00067213 */ /* 0x000fe20000000000 */
[--C-:B------:R-:W-:Y:S01]  /*fb30*/  @!P3 IMAD.IADD R180, R180, 0x1, -R2.reuse ;  /* 0x00000001b4b4b824 */ /* 0x100fe200078e0a02 */
[----:B------:R0:W-:Y:S01]  /*fb40*/  STL [R1+0x6b0], R12 ;  /* 0x0006b00c01007387 */ /* 0x0001e20000100800 */
[----:B------:R-:W-:Y:S01]  /*fb50*/  ISETP.GE.AND P1, PT, R11, RZ, PT ;  /* 0x000000ff0b00720c */ /* 0x000fe20003f26270 */
[----:B------:R-:W-:Y:S01]  /*fb60*/  IMAD.HI.U32 R188, R9, R185, RZ ;  /* 0x000000b909bc7227 */ /* 0x000fe200078e00ff */
[----:B------:R-:W-:Y:S02]  /*fb70*/  IABS R3, R4 ;  /* 0x0000000400037213 */ /* 0x000fe40000000000 */
[----:B------:R-:W-:Y:S01]  /*fb80*/  ISETP.GT.U32.AND P3, PT, R2, R180, PT ;  /* 0x000000b40200720c */ /* 0x000fe20003f64070 */
[----:B------:R-:W-:Y:S01]  /*fb90*/  @!P2 IMAD.IADD R177, R177, 0x1, -R2 ;  /* 0x00000001b1b1a824 */ /* 0x000fe200078e0a02 */
[----:B------:R-:W-:Y:S01]  /*fba0*/  ISETP.GE.AND P2, PT, R10, RZ, PT ;  /* 0x000000ff0a00720c */ /* 0x000fe20003f46270 */
[----:B------:R-:W-:-:S04]  /*fbb0*/  IMAD.HI.U32 R178, R9, R6, RZ ;  /* 0x0000000609b27227 */ /* 0x000fc800078e00ff */
[----:B0-----:R-:W-:Y:S02]  /*fbc0*/  IMAD.MOV.U32 R12, RZ, RZ, R177 ;  /* 0x000000ffff0c7224 */ /* 0x001fe400078e00b1 */
[----:B------:R-:W-:-:S04]  /*fbd0*/  IMAD.HI.U32 R10, R9, R8, RZ ;  /* 0x00000008090a7227 */ /* 0x000fc800078e00ff */
[----:B------:R-:W-:Y:S01]  /*fbe0*/  @!P5 IMAD.MOV R12, RZ, RZ, -R12 ;  /* 0x000000ffff0cd224 */ /* 0x000fe200078e0a0c */
[----:B------:R-:W-:Y:S01]  /*fbf0*/  ISETP.GE.AND P5, PT, R4, RZ, PT ;  /* 0x000000ff0400720c */ /* 0x000fe20003fa6270 */
[----:B------:R-:W-:Y:S02]  /*fc00*/  IMAD.MOV R178, RZ, RZ, -R178 ;  /* 0x000000ffffb27224 */ /* 0x000fe400078e0ab2 */
[----:B------:R-:W-:Y:S01]  /*fc10*/  IMAD.MOV R10, RZ, RZ, -R10 ;  /* 0x000000ffff0a7224 */ /* 0x000fe200078e0a0a */
[----:B------:R0:W-:Y:S01]  /*fc20*/  STL [R1+0x6a8], R12 ;  /* 0x0006a80c01007387 */ /* 0x0001e20000100800 */
[----:B------:R-:W-:Y:S02]  /*fc30*/  @!P6 IMAD.IADD R7, R7, 0x1, -R2 ;  /* 0x000000010707e824 */ /* 0x000fe400078e0a02 */
[C---:B------:R-:W-:Y:S02]  /*fc40*/  IMAD R6, R2.reuse, R178, R6 ;  /* 0x000000b202067224 */ /* 0x040fe400078e0206 */
[----:B------:R-:W-:-:S02]  /*fc50*/  IMAD R4, R2, R10, R8 ;  /* 0x0000000a02047224 */ /* 0x000fc400078e0208 */
[----:B------:R-:W-:Y:S01]  /*fc60*/  IMAD.HI.U32 R11, R9, R3, RZ ;  /* 0x00000003090b7227 */ /* 0x000fe200078e00ff */
[----:B------:R-:W-:-:S03]  /*fc70*/  ISETP.GT.U32.AND P6, PT, R2, R6, PT ;  /* 0x000000060200720c */ /* 0x000fc60003fc4070 */
[----:B0-----:R-:W-:Y:S02]  /*fc80*/  IMAD.MOV.U32 R12, RZ, RZ, R7 ;  /* 0x000000ffff0c7224 */ /* 0x001fe400078e0007 */
[----:B------:R-:W-:Y:S02]  /*fc90*/  IMAD.MOV R11, RZ, RZ, -R11 ;  /* 0x000000ffff0b7224 */ /* 0x000fe400078e0a0b */
[----:B------:R-:W-:Y:S01]  /*fca0*/  @!P0 IMAD.MOV R12, RZ, RZ, -R12 ;  /* 0x000000ffff0c8224 */ /* 0x000fe200078e0a0c */
[----:B------:R-:W-:Y:S01]  /*fcb0*/  ISETP.GT.U32.AND P0, PT, R2, R4, PT ;  /* 0x000000040200720c */ /* 0x000fe20003f04070 */
[----:B------:R-:W-:Y:S02]  /*fcc0*/  @!P3 IMAD.IADD R180, R180, 0x1, -R2 ;  /* 0x00000001b4b4b824 */ /* 0x000fe400078e0a02 */
[----:B------:R-:W-:Y:S01]  /*fcd0*/  IMAD R3, R2, R11, R3 ;  /* 0x0000000b02037224 */ /* 0x000fe200078e0203 */
[----:B------:R0:W-:Y:S01]  /*fce0*/  STL [R1+0x6ac], R12 ;  /* 0x0006ac0c01007387 */ /* 0x0001e20000100800 */
[----:B------:R-:W-:-:S02]  /*fcf0*/  VIADD R11, R0, 0xcc ;  /* 0x000000cc000b7836 */ /* 0x000fc40000000000 */
[--C-:B------:R-:W-:Y:S02]  /*fd00*/  @!P6 IMAD.IADD R6, R6, 0x1, -R2.reuse ;  /* 0x000000010606e824 */ /* 0x100fe400078e0a02 */
[C---:B------:R-:W-:Y:S01]  /*fd10*/  VIADD R7, R0.reuse, 0xcb ;  /* 0x000000cb00077836 */ /* 0x040fe20000000000 */
[----:B------:R-:W-:Y:S01]  /*fd20*/  ISETP.GE.AND P3, PT, R11, RZ, PT ;  /* 0x000000ff0b00720c */ /* 0x000fe20003f66270 */
[----:B------:R-:W-:Y:S01]  /*fd30*/  VIADD R10, R0, 0xc9 ;  /* 0x000000c9000a7836 */ /* 0x000fe20000000000 */
[----:B------:R-:W-:Y:S01]  /*fd40*/  ISETP.GT.U32.AND P6, PT, R2, R6, PT ;  /* 0x000000060200720c */ /* 0x000fe20003fc4070 */
[----:B------:R-:W-:Y:S01]  /*fd50*/  @!P0 IMAD.IADD R4, R4, 0x1, -R2 ;  /* 0x0000000104048824 */ /* 0x000fe200078e0a02 */
[----:B------:R-:W-:Y:S01]  /*fd60*/  IABS R11, R11 ;  /* 0x0000000b000b7213 */ /* 0x000fe20000000000 */
[----:B0-----:R-:W-:Y:S01]  /*fd70*/  IMAD.MOV.U32 R12, RZ, RZ, R180 ;  /* 0x000000ffff0c7224 */ /* 0x001fe200078e00b4 */
[----:B------:R-:W-:Y:S01]  /*fd80*/  IABS R177, R7 ;  /* 0x0000000700b17213 */ /* 0x000fe20000000000 */
[----:B------:R-:W-:Y:S01]  /*fd90*/  VIADD R8, R0, 0xca ;  /* 0x000000ca00087836 */ /* 0x000fe20000000000 */
[C---:B------:R-:W-:Y:S01]  /*fda0*/  ISETP.GT.U32.AND P0, PT, R2.reuse, R4, PT ;  /* 0x000000040200720c */ /* 0x040fe20003f04070 */
[----:B------:R-:W-:Y:S01]  /*fdb0*/  @!P4 IMAD.MOV R12, RZ, RZ, -R12 ;  /* 0x000000ffff0cc224 */ /* 0x000fe200078e0a0c */
[----:B------:R-:W-:Y:S01]  /*fdc0*/  ISETP.GT.U32.AND P4, PT, R2, R3, PT ;  /* 0x000000030200720c */ /* 0x000fe20003f84070 */
[----:B------:R-:W-:Y:S01]  /*fdd0*/  IMAD.HI.U32 R180, R9, R11, RZ ;  /* 0x0000000b09b47227 */ /* 0x000fe200078e00ff */
[----:B------:R-:W-:-:S02]  /*fde0*/  IABS R179, R10 ;  /* 0x0000000a00b37213 */ /* 0x000fc40000000000 */
[----:B------:R0:W-:Y:S01]  /*fdf0*/  STL [R1+0x6a4], R12 ;  /* 0x0006a40c01007387 */ /* 0x0001e20000100800 */
[----:B------:R-:W-:Y:S01]  /*fe00*/  IMAD.HI.U32 R181, R9, R177, RZ ;  /* 0x000000b109b57227 */ /* 0x000fe200078e00ff */
[----:B------:R-:W-:-:S03]  /*fe10*/  IABS R178, R8 ;  /* 0x0000000800b27213 */ /* 0x000fc60000000000 */
[----:B------:R-:W-:Y:S02]  /*fe20*/  IMAD.MOV R180, RZ, RZ, -R180 ;  /* 0x000000ffffb47224 */ /* 0x000fe400078e0ab4 */
[--C-:B------:R-:W-:Y:S01]  /*fe30*/  @!P6 IMAD.IADD R6, R6, 0x1, -R2.reuse ;  /* 0x000000010606e824 */ /* 0x100fe200078e0a02 */
[----:B------:R-:W-:Y:S01]  /*fe40*/  ISETP.GE.AND P6, PT, R7, RZ, PT ;  /* 0x000000ff0700720c */ /* 0x000fe20003fc6270 */
[--C-:B------:R-:W-:Y:S02]  /*fe50*/  @!P4 IMAD.IADD R3, R3, 0x1, -R2.reuse ;  /* 0x000000010303c824 */ /* 0x100fe400078e0a02 */
[----:B------:R-:W-:Y:S02]  /*fe60*/  IMAD.MOV R181, RZ, RZ, -R181 ;  /* 0x000000ffffb57224 */ /* 0x000fe400078e0ab5 */
[C---:B------:R-:W-:Y:S01]  /*fe70*/  IMAD R11, R2.reuse, R180, R11 ;  /* 0x000000b4020b7224 */ /* 0x040fe200078e020b */
[----:B------:R-:W-:Y:S01]  /*fe80*/  ISETP.GT.U32.AND P4, PT, R2, R3, PT ;  /* 0x000000030200720c */ /* 0x000fe20003f84070 */
[----:B------:R-:W-:-:S02]  /*fe90*/  @!P0 IMAD.IADD R4, R4, 0x1, -R2 ;  /* 0x0000000104048824 */ /* 0x000fc400078e0a02 */
[----:B------:R-:W-:Y:S01]  /*fea0*/  IMAD.MOV.U32 R13, RZ, RZ, R6 ;  /* 0x000000ffff0d7224 */ /* 0x000fe200078e0006 */
[C---:B------:R-:W-:Y:S01]  /*feb0*/  ISETP.GT.U32.AND P0, PT, R2.reuse, R11, PT ;  /* 0x0000000b0200720c */ /* 0x040fe20003f04070 */
[----:B------:R-:W-:Y:S02]  /*fec0*/  IMAD R177, R2, R181, R177 ;  /* 0x000000b502b17224 */ /* 0x000fe400078e02b1 */
[----:B0-----:R-:W-:Y:S02]  /*fed0*/  IMAD.MOV.U32 R12, RZ, RZ, R4 ;  /* 0x000000ffff0c7224 */ /* 0x001fe400078e0004 */
[----:B------:R-:W-:-:S04]  /*fee0*/  IMAD.HI.U32 R180, R9, R179, RZ ;  /* 0x000000b309b47227 */ /* 0x000fc800078e00ff */
[----:B------:R-:W-:Y:S01]  /*fef0*/  @!P1 IMAD.MOV R13, RZ, RZ, -R13 ;  /* 0x000000ffff0d9224 */ /* 0x000fe200078e0a0d */
[----:B------:R-:W-:Y:S01]  /*ff00*/  ISETP.GT.U32.AND P1, PT, R2, R177, PT ;  /* 0x000000b10200720c */ /* 0x000fe20003f24070 */
[----:B------:R-:W-:Y:S01]  /*ff10*/  @!P2 IMAD.MOV R12, RZ, RZ, -R12 ;  /* 0x000000ffff0ca224 */ /* 0x000fe200078e0a0c */
[----:B------:R-:W-:Y:S01]  /*ff20*/  ISETP.GE.AND P2, PT, R8, RZ, PT ;  /* 0x000000ff0800720c */ /* 0x000fe20003f46270 */
[----:B------:R-:W-:Y:S01]  /*ff30*/  IMAD.MOV R180, RZ, RZ, -R180 ;  /* 0x000000ffffb47224 */ /* 0x000fe200078e0ab4 */
[----:B------:R-:W-:Y:S01]  /*ff40*/  STL [R1+0x698], R13 ;  /* 0x0006980d01007387 */ /* 0x000fe20000100800 */
[----:B------:R-:W-:Y:S02]  /*ff50*/  @!P4 IMAD.IADD R3, R3, 0x1, -R2 ;  /* 0x000000010303c824 */ /* 0x000fe400078e0a02 */
[----:B------:R-:W-:Y:S01]  /*ff60*/  IMAD.HI.U32 R182, R9, R178, RZ ;  /* 0x000000b209b67227 */ /* 0x000fe200078e00ff */
[----:B------:R0:W-:Y:S03]  /*ff70*/  STL [R1+0x694], R12 ;  /* 0x0006940c01007387 */ /* 0x0001e60000100800 */
[----:B------:R-:W-:-:S02]  /*ff80*/  IMAD R4, R2, R180, R179 ;  /* 0x000000b402047224 */ /* 0x000fc400078e02b3 */
[----:B------:R-:W-:Y:S02]  /*ff90*/  IMAD.MOV R182, RZ, RZ, -R182 ;  /* 0x000000ffffb67224 */ /* 0x000fe400078e0ab6 */
[----:B------:R-:W-:Y:S02]  /*ffa0*/  VIADD R7, R0, 0xc8 ;  /* 0x000000c800077836 */ /* 0x000fe40000000000 */
[----:B------:R-:W-:Y:S02]  /*ffb0*/  @!P0 IMAD.IADD R11, R11, 0x1, -R2 ;  /* 0x000000010b0b8824 */ /* 0x000fe400078e0a02 */
[----:B0-----:R-:W-:Y:S01]  /*ffc0*/  IMAD.MOV.U32 R12, RZ, RZ, R3 ;  /* 0x000000ffff0c7224 */ /* 0x001fe200078e0003 */
[----:B------:R-:W-:Y:S01]  /*ffd0*/  IABS R179, R7 ;  /* 0x0000000700b37213 */ /* 0x000fe20000000000 */
[C---:B------:R-:W-:Y:S01]  /*ffe0*/  IMAD R6, R2.reuse, R182, R178 ;  /* 0x000000b602067224 */ /* 0x040fe200078e02b2 */
[C---:B------:R-:W-:Y:S01]  /*fff0*/  ISETP.GT.U32.AND P0, PT, R2.reuse, R11, PT ;  /* 0x0000000b0200720c */ /* 0x040fe20003f04070 */
[----:B------:R-:W-:Y:S01]  /*10000*/  @!P5 IMAD.MOV R12, RZ, RZ, -R12 ;  /* 0x000000ffff0cd224 */ /* 0x000fe200078e0a0c */
[C---:B------:R-:W-:Y:S01]  /*10010*/  ISETP.GT.U32.AND P5, PT, R2.reuse, R4, PT ;  /* 0x000000040200720c */ /* 0x040fe20003fa4070 */
[----:B------:R-:W-:Y:S01]  /*10020*/  @!P1 IMAD.IADD R177, R177, 0x1, -R2 ;  /* 0x00000001b1b19824 */ /* 0x000fe200078e0a02 */
[----:B------:R-:W-:Y:S01]  /*10030*/  ISETP.GT.U32.AND P4, PT, R2, R6, PT ;  /* 0x000000060200720c */ /* 0x000fe20003f84070 */
[----:B------:R-:W-:Y:S01]  /*10040*/  VIADD R8, R0, 0xc7 ;  /* 0x000000c700087836 */ /* 0x000fe20000000000 */
[----:B------:R0:W-:Y:S01]  /*10050*/  STL [R1+0x690], R12 ;  /* 0x0006900c01007387 */ /* 0x0001e20000100800 */
[----:B------:R-:W-:Y:S01]  /*10060*/  IMAD.HI.U32 R181, R9, R179, RZ ;  /* 0x000000b309b57227 */ /* 0x000fe200078e00ff */
[----:B------:R-:W-:-:S02]  /*10070*/  ISETP.GT.U32.AND P1, PT, R2, R177, PT ;  /* 0x000000b10200720c */ /* 0x000fc40003f24070 */
[----:B------:R-:W-:Y:S01]  /*10080*/  IABS R180, R8 ;  /* 0x0000000800b47213 */ /* 0x000fe20000000000 */
[----:B------:R-:W-:Y:S02]  /*10090*/  IMAD.MOV R181, RZ, RZ, -R181 ;  /* 0x000000ffffb57224 */ /* 0x000fe400078e0ab5 */
[--C-:B------:R-:W-:Y:S01]  /*100a0*/  @!P0 IMAD.IADD R11, R11, 0x1, -R2.reuse ;  /* 0x000000010b0b8824 */ /* 0x100fe200078e0a02 */
[----:B------:R-:W-:Y:S01]  /*100b0*/  ISETP.GE.AND P0, PT, R10, RZ, PT ;  /* 0x000000ff0a00720c */ /* 0x000fe20003f06270 */
[----:B------:R-:W-:Y:S02]  /*100c0*/  @!P5 IMAD.IADD R4, R4, 0x1, -R2 ;  /* 0x000000010404d824 */ /* 0x000fe400078e0a02 */
[C---:B------:R-:W-:Y:S02]  /*100d0*/  IMAD R179, R2.reuse, R181, R179 ;  /* 0x000000b502b37224 */ /* 0x040fe400078e02b3 */
[----:B------:R-:W-:Y:S01]  /*100e0*/  IMAD.HI.U32 R10, R9, R180, RZ ;  /* 0x000000b4090a7227 */ /* 0x000fe200078e00ff */
[----:B------:R-:W-:-:S03]  /*100f0*/  ISETP.GT.U32.AND P5, PT, R2, R4, PT ;  /* 0x000000040200720c */ /* 0x000fc60003fa4070 */
[--C-:B------:R-:W-:Y:S02]  /*10100*/  @!P4 IMAD.IADD R6, R6, 0x1, -R2.reuse ;  /* 0x000000010606c824 */ /* 0x100fe400078e0a02 */
[----:B------:R-:W-:Y:S01]  /*10110*/  @!P1 IMAD.IADD R177, R177, 0x1, -R2 ;  /* 0x00000001b1b19824 */ /* 0x000fe200078e0a02 */
[----:B------:R-:W-:Y:S01]  /*10120*/  ISETP.GT.U32.AND P1, PT, R2, R179, PT ;  /* 0x000000b30200720c */ /* 0x000fe20003f24070 */
[----:B------:R-:W-:Y:S01]  /*10130*/  VIADD R178, R0, 0xc6 ;  /* 0x000000c600b27836 */ /* 0x000fe20000000000 */
[C---:B------:R-:W-:Y:S01]  /*10140*/  ISETP.GT.U32.AND P4, PT, R2.reuse, R6, PT ;  /* 0x000000060200720c */ /* 0x040fe20003f84070 */
[----:B------:R-:W-:Y:S02]  /*10150*/  IMAD.MOV R10, RZ, RZ, -R10 ;  /* 0x000000ffff0a7224 */ /* 0x000fe400078e0a0a */
[----:B0-----:R-:W-:Y:S01]  /*10160*/  IMAD.MOV.U32 R12, RZ, RZ, R177 ;  /* 0x000000ffff0c7224 */ /* 0x001fe200078e00b1 */
[----:B------:R-:W-:Y:S01]  /*10170*/  IABS R3, R178 ;  /* 0x000000b200037213 */ /* 0x000fe20000000000 */
[----:B------:R-:W-:-:S02]  /*10180*/  IMAD R177, R2, R10, R180 ;  /* 0x0000000a02b17224 */ /* 0x000fc400078e02b4 */
[----:B------:R-:W-:Y:S02]  /*10190*/  IMAD.MOV.U32 R13, RZ, RZ, R11 ;  /* 0x000000ffff0d7224 */ /* 0x000fe400078e000b */
[----:B------:R-:W-:Y:S01]  /*101a0*/  @!P5 IMAD.IADD R4, R4, 0x1, -R2 ;  /* 0x000000010404d824 */ /* 0x000fe200078e0a02 */
[----:B------:R-:W-:Y:S01]  /*101b0*/  ISETP.GT.U32.AND P5, PT, R2, R177, PT ;  /* 0x000000b10200720c */ /* 0x000fe20003fa4070 */
[----:B------:R-:W-:-:S04]  /*101c0*/  IMAD.HI.U32 R11, R9, R3, RZ ;  /* 0x00000003090b7227 */ /* 0x000fc800078e00ff */
[----:B------:R-:W-:Y:S02]  /*101d0*/  @!P1 IMAD.IADD R179, R179, 0x1, -R2 ;  /* 0x00000001b3b39824 */ /* 0x000fe400078e0a02 */
[----:B------:R-:W-:Y:S02]  /*101e0*/  IMAD.MOV R11, RZ, RZ, -R11 ;  /* 0x000000ffff0b7224 */ /* 0x000fe400078e0a0b */
[----:B------:R-:W-:Y:S01]  /*101f0*/  @!P3 IMAD.MOV R13, RZ, RZ, -R13 ;  /* 0x000000ffff0db224 */ /* 0x000fe200078e0a0d */
[----:B------:R-:W-:Y:S01]  /*10200*/  ISETP.GT.U32.AND P1, PT, R2, R179, PT ;  /* 0x000000b30200720c */ /* 0x000fe20003f24070 */
[----:B------:R-:W-:Y:S01]  /*10210*/  @!P6 IMAD.MOV R12, RZ, RZ, -R12 ;  /* 0x000000ffff0ce224 */ /* 0x000fe200078e0a0c */
[----:B------:R-:W-:Y:S01]  /*10220*/  ISETP.GE.AND P3, PT, R7, RZ, PT ;  /* 0x000000ff0700720c */ /* 0x000fe20003f66270 */
[--C-:B------:R-:W-:Y:S01]  /*10230*/  @!P4 IMAD.IADD R6, R6, 0x1, -R2.reuse ;  /* 0x000000010606c824 */ /* 0x100fe200078e0a02 */
[----:B------:R-:W-:Y:S01]  /*10240*/  ISETP.GE.AND P4, PT, R178, RZ, PT ;  /* 0x000000ffb200720c */ /* 0x000fe20003f86270 */
[----:B------:R-:W-:Y:S01]  /*10250*/  IMAD R178, R2, R11, R3 ;  /* 0x0000000b02b27224 */ /* 0x000fe200078e0203 */
[----:B------:R-:W-:Y:S01]  /*10260*/  STL [R1+0x68c], R13 ;  /* 0x00068c0d01007387 */ /* 0x000fe20000100800 */
[----:B------:R-:W-:Y:S01]  /*10270*/  VIADD R3, R0, 0xc5 ;  /* 0x000000c500037836 */ /* 0x000fe20000000000 */
[----:B------:R-:W-:Y:S01]  /*10280*/  ISETP.GE.AND P6, PT, R8, RZ, PT ;  /* 0x000000ff0800720c */ /* 0x000fe20003fc6270 */
[----:B------:R-:W-:Y:S01]  /*10290*/  @!P5 IMAD.IADD R177, R177, 0x1, -R2 ;  /* 0x00000001b1b1d824 */ /* 0x000fe200078e0a02 */
[----:B------:R0:W-:Y:S01]  /*102a0*/  STL [R1+0x678], R12 ;  /* 0x0006780c01007387 */ /* 0x0001e20000100800 */
[----:B------:R-:W-:Y:S01]  /*102b0*/  IMAD.MOV.U32 R7, RZ, RZ, R4 ;  /* 0x000000ffff077224 */ /* 0x000fe200078e0004 */
[----:B------:R-:W-:Y:S01]  /*102c0*/  IABS R180, R3 ;  /* 0x0000000300b47213 */ /* 0x000fe20000000000 */
[----:B------:R-:W-:Y:S01]  /*102d0*/  @!P1 IMAD.IADD R179, R179, 0x1, -R2 ;  /* 0x00000001b3b39824 */ /* 0x000fe200078e0a02 */
[C---:B------:R-:W-:Y:S01]  /*102e0*/  ISETP.GT.U32.AND P5, PT, R2.reuse, R177, PT ;  /* 0x000000b10200720c */ /* 0x040fe20003fa4070 */
[----:B------:R-:W-:Y:S01]  /*102f0*/  @!P0 IMAD.MOV R7, RZ, RZ, -R7 ;  /* 0x000000ffff078224 */ /* 0x000fe200078e0a07 */
[----:B------:R-:W-:Y:S01]  /*10300*/  ISETP.GT.U32.AND P1, PT, R2, R178, PT ;  /* 0x000000b20200720c */ /* 0x000fe20003f24070 */
[----:B------:R-:W-:-:S04]  /*10310*/  IMAD.HI.U32 R11, R9, R180, RZ ;  /* 0x000000b4090b7227 */ /* 0x000fc800078e00ff */
[----:B0-----:R-:W-:Y:S02]  /*10320*/  IMAD.MOV.U32 R12, RZ, RZ, R6 ;  /* 0x000000ffff0c7224 */ /* 0x001fe400078e0006 */
[----:B------:R-:W-:Y:S02]  /*10330*/  VIADD R6, R0, 0xc4 ;  /* 0x000000c400067836 */ /* 0x000fe40000000000 */
[----:B------:R-:W-:Y:S02]  /*10340*/  IMAD.MOV R11, RZ, RZ, -R11 ;  /* 0x000000ffff0b7224 */ /* 0x000fe400078e0a0b */
[----:B------:R-:W-:Y:S01]  /*10350*/  @!P5 IMAD.IADD R177, R177, 0x1, -R2 ;  /* 0x00000001b1b1d824 */ /* 0x000fe200078e0a02 */
[----:B------:R-:W-:Y:S01]  /*10360*/  IABS R4, R6 ;  /* 0x0000000600047213 */ /* 0x000fe20000000000 */
[----:B------:R-:W-:Y:S01]  /*10370*/  IMAD R180, R2, R11, R180 ;  /* 0x0000000b02b47224 */ /* 0x000fe200078e02b4 */
[----:B------:R-:W-:Y:S01]  /*10380*/  ISETP.GE.AND P0, PT, R6, RZ, PT ;  /* 0x000000ff0600720c */ /* 0x000fe20003f06270 */
[----:B------:R-:W-:-:S02]  /*10390*/  IMAD.MOV.U32 R13, RZ, RZ, R179 ;  /* 0x000000ffff0d7224 */ /* 0x000fc400078e00b3 */
[----:B------:R-:W-:Y:S01]  /*103a0*/  IMAD.HI.U32 R6, R9, R4, RZ ;  /* 0x0000000409067227 */ /* 0x000fe200078e00ff */
[----:B------:R-:W-:-:S03]  /*103b0*/  ISETP.GT.U32.AND P5, PT, R2, R180, PT ;  /* 0x000000b40200720c */ /* 0x000fc60003fa4070 */
[----:B------:R-:W-:Y:S02]  /*103c0*/  IMAD.MOV R6, RZ, RZ, -R6 ;  /* 0x000000ffff067224 */ /* 0x000fe400078e0a06 */
[----:B------:R-:W-:Y:S02]  /*103d0*/  @!P1 IMAD.IADD R178, R178, 0x1, -R2 ;  /* 0x00000001b2b29824 */ /* 0x000fe400078e0a02 */
[C---:B------:R-:W-:Y:S02]  /*103e0*/  IMAD R4, R2.reuse, R6, R4 ;  /* 0x0000000602047224 */ /* 0x040fe400078e0204 */
[----:B------:R-:W-:Y:S01]  /*103f0*/  @!P3 IMAD.MOV R13, RZ, RZ, -R13 ;  /* 0x000000ffff0db224 */ /* 0x000fe200078e0a0d */
[C---:B------:R-:W-:Y:S01]  /*10400*/  ISETP.GT.U32.AND P1, PT, R2.reuse, R178, PT ;  /* 0x000000b20200720c */ /* 0x040fe20003f24070 */
[----:B------:R-:W-:Y:S01]  /*10410*/  @!P2 IMAD.MOV R12, RZ, RZ, -R12 ;  /* 0x000000ffff0ca224 */ /* 0x000fe200078e0a0c */
[----:B------:R-:W-:Y:S01]  /*10420*/  ISETP.GT.U32.AND P3, PT, R2, R4, PT ;  /* 0x000000040200720c */ /* 0x000fe20003f64070 */
[C---:B------:R-:W-:Y:S01]  /*10430*/  VIADD R10, R0.reuse, 0xc2 ;  /* 0x000000c2000a7836 */ /* 0x040fe20000000000 */
[----:B------:R-:W-:Y:S01]  /*10440*/  ISETP.GE.AND P2, PT, R3, RZ, PT ;  /* 0x000000ff0300720c */ /* 0x000fe20003f46270 */
[----:B------:R-:W-:Y:S01]  /*10450*/  VIADD R3, R0, 0xc3 ;  /* 0x000000c300037836 */ /* 0x000fe20000000000 */
[----:B------:R0:W-:Y:S01]  /*10460*/  STL [R1+0x684], R12 ;  /* 0x0006840c01007387 */ /* 0x0001e20000100800 */
[----:B------:R-:W-:Y:S01]  /*10470*/  @!P5 IMAD.IADD R180, R180, 0x1, -R2 ;  /* 0x00000001b4b4d824 */ /* 0x000fe200078e0a02 */
[----:B------:R-:W-:Y:S01]  /*10480*/  IABS R8, R10 ;  /* 0x0000000a00087213 */ /* 0x000fe20000000000 */
[----:B------:R-:W-:Y:S01]  /*10490*/  VIADD R179, R0, 0xbe ;  /* 0x000000be00b37836 */ /* 0x000fe20000000000 */
[----:B------:R1:W-:Y:S01]  /*104a0*/  STL [R1+0x688], R7 ;  /* 0x0006880701007387 */ /* 0x0003e20000100800 */
[----:B------:R-:W-:Y:S01]  /*104b0*/  IMAD.MOV R188, RZ, RZ, -R188 ;  /* 0x000000ffffbc7224 */ /* 0x000fe200078e0abc */
[----:B------:R-:W-:Y:S01]  /*104c0*/  ISETP.GT.U32.AND P5, PT, R2, R180, PT ;  /* 0x000000b40200720c */ /* 0x000fe20003fa4070 */
[--C-:B------:R-:W-:Y:S01]  /*104d0*/  @!P1 IMAD.IADD R178, R178, 0x1, -R2.reuse ;  /* 0x00000001b2b29824 */ /* 0x100fe200078e0a02 */
[----:B------:R-:W-:Y:S01]  /*104e0*/  ISETP.GE.AND P1, PT, R10, RZ, PT ;  /* 0x000000ff0a00720c */ /* 0x000fe20003f26270 */
[----:B------:R-:W-:Y:S01]  /*104f0*/  @!P3 IMAD.IADD R4, R4, 0x1, -R2 ;  /* 0x000000010404b824 */ /* 0x000fe200078e0a02 */
[----:B------:R-:W-:Y:S01]  /*10500*/  IABS R181, R179 ;  /* 0x000000b300b57213 */ /* 0x000fe20000000000 */
[----:B0-----:R-:W-:Y:S01]  /*10510*/  IMAD.MOV.U32 R12, RZ, RZ, R177 ;  /* 0x000000ffff0c7224 */ /* 0x001fe200078e00b1 */
[----:B------:R-:W-:Y:S01]  /*10520*/  STL [R1+0x67c], R13 ;  /* 0x00067c0d01007387 */ /* 0x000fe20000100800 */
[----:B------:R-:W-:Y:S01]  /*10530*/  IMAD.HI.U32 R6, R9, R8, RZ ;  /* 0x0000000809067227 */ /* 0x000fe200078e00ff */
[----:B-1----:R-:W-:-:S02]  /*10540*/  IABS R7, R3 ;  /* 0x0000000300077213 */ /* 0x002fc40000000000 */
[----:B------:R-:W-:Y:S01]  /*10550*/  ISETP.GT.U32.AND P3, PT, R2, R4, PT ;  /* 0x000000040200720c */ /* 0x000fe20003f64070 */
[----:B------:R-:W-:Y:S02]  /*10560*/  VIADD R10, R0, 0xc1 ;  /* 0x000000c1000a7836 */ /* 0x000fe40000000000 */
[----:B------:R-:W-:-:S03]  /*10570*/  IMAD.HI.U32 R11, R9, R7, RZ ;  /* 0x00000007090b7227 */ /* 0x000fc600078e00ff */
[----:B------:R-:W-:Y:S01]  /*10580*/  IABS R182, R10 ;  /* 0x0000000a00b67213 */ /* 0x000fe20000000000 */
[----:B------:R-:W-:Y:S02]  /*10590*/  IMAD.MOV R11, RZ, RZ, -R11 ;  /* 0x000000ffff0b7224 */ /* 0x000fe400078e0a0b */
[----:B------:R-:W-:Y:S01]  /*105a0*/  @!P6 IMAD.MOV R12, RZ, RZ, -R12 ;  /* 0x000000ffff0ce224 */ /* 0x000fe200078e0a0c */
[----:B------:R-:W-:Y:S01]  /*105b0*/  ISETP.GE.AND P6, PT, R3, RZ, PT ;  /* 0x000000ff0300720c */ /* 0x000fe20003fc6270 */
[----:B------:R-:W-:Y:S02]  /*105c0*/  IMAD.MOV R6, RZ, RZ, -R6 ;  /* 0x000000ffff067224 */ /* 0x000fe400078e0a06 */
[----:B------:R-:W-:Y:S01]  /*105d0*/  IMAD R3, R2, R11, R7 ;  /* 0x0000000b02037224 */ /* 0x000fe200078e0207 */
        /* <DEDUP_REMOVED lines=20> */
[----:B------:R-:W-:Y:S01]  /*10720*/  IMAD.HI.U32 R183, R9, R181, RZ ;  /* 0x000000b509b77227 */ /* 0x000fe200078e00ff */
[----:B------:R-:W-:-:S03]  /*10730*/  IABS R7, R11 ;  /* 0x0000000b00077213 */ /* 0x000fc60000000000 */
[----:B------:R-:W-:Y:S01]  /*10740*/  @!P5 IMAD.IADD R182, R182, 0x1, -R2 ;  /* 0x00000001b6b6d824 */ /* 0x000fe200078e0a02 */
[----:B------:R-:W-:Y:S01]  /*10750*/  ISETP.GT.U32.AND P5, PT, R2, R3, PT ;  /* 0x000000030200720c */ /* 0x000fe20003fa4070 */
[----:B------:R-:W-:-:S04]  /*10760*/  IMAD.HI.U32 R6, R9, R7, RZ ;  /* 0x0000000709067227 */ /* 0x000fc800078e00ff */
[----:B------:R-:W-:Y:S01]  /*10770*/  @!P3 IMAD.IADD R186, R186, 0x1, -R2 ;  /* 0x00000001babab824 */ /* 0x000fe200078e0a02 */
[C---:B------:R-:W-:Y:S01]  /*10780*/  ISETP.GT.U32.AND P3, PT, R2.reuse, R182, PT ;  /* 0x000000b60200720c */ /* 0x040fe20003f64070 */
[C---:B------:R-:W-:Y:S02]  /*10790*/  IMAD R185, R2.reuse, R188, R185 ;  /* 0x000000bc02b97224 */ /* 0x040fe400078e02b9 */
[----:B------:R-:W-:Y:S02]  /*107a0*/  IMAD.MOV R6, RZ, RZ, -R6 ;  /* 0x000000ffff067224 */ /* 0x000fe400078e0a06 */
[----:B------:R-:W-:Y:S01]  /*107b0*/  @!P4 IMAD.MOV R12, RZ, RZ, -R12 ;  /* 0x000000ffff0cc224 */ /* 0x000fe200078e0a0c */
[C---:B------:R-:W-:Y:S01]  /*107c0*/  ISETP.GT.U32.AND P4, PT, R2.reuse, R8, PT ;  /* 0x000000080200720c */ /* 0x040fe20003f84070 */
[----:B------:R-:W-:Y:S02]  /*107d0*/  IMAD.MOV R183, RZ, RZ, -R183 ;  /* 0x000000ffffb77224 */ /* 0x000fe400078e0ab7 */
[C---:B------:R-:W-:Y:S01]  /*107e0*/  IMAD R6, R2.reuse, R6, R7 ;  /* 0x0000000602067224 */ /* 0x040fe200078e0207 */
[----:B------:R0:W-:Y:S01]  /*107f0*/  STL [R1+0x660], R12 ;  /* 0x0006600c01007387 */ /* 0x0001e20000100800 */
[----:B------:R-:W-:Y:S01]  /*10800*/  @!P0 IMAD.MOV R4, RZ, RZ, -R4 ;  /* 0x000000ffff048224 */ /* 0x000fe200078e0a04 */
[C---:B------:R-:W-:Y:S01]  /*10810*/  ISETP.GT.U32.AND P0, PT, R2.reuse, R185, PT ;  /* 0x000000b90200720c */ /* 0x040fe20003f04070 */
[----:B------:R-:W-:-:S02]  /*10820*/  IMAD R181, R2, R183, R181 ;  /* 0x000000b702b57224 */ /* 0x000fc400078e02b5 */
[----:B------:R-:W-:Y:S02]  /*10830*/  VIADD R183, R0, 0xbc ;  /* 0x000000bc00b77836 */ /* 0x000fe40000000000 */
[--C-:B------:R-:W-:Y:S01]  /*10840*/  @!P3 IMAD.IADD R182, R182, 0x1, -R2.reuse ;  /* 0x00000001b6b6b824 */ /* 0x100fe200078e0a02 */
[C---:B------:R-:W-:Y:S01]  /*10850*/  ISETP.GT.U32.AND P3, PT, R2.reuse, R6, PT ;  /* 0x000000060200720c */ /* 0x040fe20003f64070 */
[----:B------:R-:W-:Y:S01]  /*10860*/  @!P5 IMAD.IADD R3, R3, 0x1, -R2 ;  /* 0x000000010303d824 */ /* 0x000fe200078e0a02 */
[----:B------:R-:W-:Y:S01]  /*10870*/  IABS R178, R183 ;  /* 0x000000b700b27213 */ /* 0x000fe20000000000 */
[----:B0-----:R-:W-:Y:S01]  /*10880*/  IMAD.MOV.U32 R12, RZ, RZ, R180 ;  /* 0x000000ffff0c7224 */ /* 0x001fe200078e00b4 */
[----:B------:R-:W-:Y:S01]  /*10890*/  ISETP.GT.U32.AND P5, PT, R2, R181, PT ;  /* 0x000000b50200720c */ /* 0x000fe20003fa4070 */
[----:B------:R-:W-:Y:S02]  /*108a0*/  VIADD R7, R0, 0xbb ;  /* 0x000000bb00077836 */ /* 0x000fe40000000000 */
[----:B------:R-:W-:Y:S01]  /*108b0*/  @!P2 IMAD.MOV R12, RZ, RZ, -R12 ;  /* 0x000000ffff0ca224 */ /* 0x000fe200078e0a0c */
[----:B------:R-:W-:Y:S01]  /*108c0*/  ISETP.GT.U32.AND P2, PT, R2, R186, PT ;  /* 0x000000ba0200720c */ /* 0x000fe20003f44070 */
[--C-:B------:R-:W-:Y:S01]  /*108d0*/  @!P4 IMAD.IADD R8, R8, 0x1, -R2.reuse ;  /* 0x000000010808c824 */ /* 0x100fe200078e0a02 */
[----:B------:R-:W-:Y:S01]  /*108e0*/  ISETP.GE.AND P4, PT, R10, RZ, PT ;  /* 0x000000ff0a00720c */ /* 0x000fe20003f86270 */
[----:B------:R-:W-:Y:S01]  /*108f0*/  IMAD.MOV.U32 R13, RZ, RZ, R3 ;  /* 0x000000ffff0d7224 */ /* 0x000fe200078e0003 */
[----:B------:R-:W-:Y:S01]  /*10900*/  STL [R1+0x65c], R12 ;  /* 0x00065c0c01007387 */ /* 0x000fe20000100800 */
[--C-:B------:R-:W-:Y:S01]  /*10910*/  @!P0 IMAD.IADD R185, R185, 0x1, -R2.reuse ;  /* 0x00000001b9b98824 */ /* 0x100fe200078e0a02 */
[----:B------:R-:W-:Y:S01]  /*10920*/  IABS R180, R7 ;  /* 0x0000000700b47213 */ /* 0x000fe20000000000 */
[----:B------:R-:W-:Y:S01]  /*10930*/  @!P6 IMAD.MOV R13, RZ, RZ, -R13 ;  /* 0x000000ffff0de224 */ /* 0x000fe200078e0a0d */
[----:B------:R0:W-:Y:S01]  /*10940*/  STL [R1+0x658], R4 ;  /* 0x0006580401007387 */ /* 0x0001e20000100800 */
[----:B------:R-:W-:Y:S01]  /*10950*/  @!P3 IMAD.IADD R6, R6, 0x1, -R2 ;  /* 0x000000010606b824 */ /* 0x000fe200078e0a02 */
[----:B------:R-:W-:Y:S01]  /*10960*/  ISETP.GT.U32.AND P3, PT, R2, R185, PT ;  /* 0x000000b90200720c */ /* 0x000fe20003f64070 */
[----:B------:R-:W-:Y:S01]  /*10970*/  IMAD.HI.U32 R10, R9, R180, RZ ;  /* 0x000000b4090a7227 */ /* 0x000fe200078e00ff */
[----:B------:R1:W-:Y:S01]  /*10980*/  STL [R1+0x628], R13 ;  /* 0x0006280d01007387 */ /* 0x0003e20000100800 */
[----:B------:R-:W-:-:S02]  /*10990*/  ISETP.GE.AND P0, PT, R184, RZ, PT ;  /* 0x000000ffb800720c */ /* 0x000fc40003f06270 */
[----:B------:R-:W-:Y:S01]  /*109a0*/  @!P2 IMAD.IADD R186, R186, 0x1, -R2 ;  /* 0x00000001babaa824 */ /* 0x000fe200078e0a02 */
[----:B------:R-:W-:Y:S01]  /*109b0*/  ISETP.GE.AND P2, PT, R177, RZ, PT ;  /* 0x000000ffb100720c */ /* 0x000fe20003f46270 */
[----:B------:R-:W-:Y:S01]  /*109c0*/  IMAD.MOV R10, RZ, RZ, -R10 ;  /* 0x000000ffff0a7224 */ /* 0x000fe200078e0a0a */
[----:B------:R-:W-:Y:S01]  /*109d0*/  ISETP.GT.U32.AND P6, PT, R2, R6, PT ;  /* 0x000000060200720c */ /* 0x000fe20003fc4070 */
[----:B0-----:R-:W-:-:S04]  /*109e0*/  IMAD.HI.U32 R4, R9, R178, RZ ;  /* 0x000000b209047227 */ /* 0x001fc800078e00ff */
[----:B------:R-:W-:Y:S02]  /*109f0*/  IMAD.MOV R4, RZ, RZ, -R4 ;  /* 0x000000ffff047224 */ /* 0x000fe400078e0a04 */
[----:B-1----:R-:W-:Y:S02]  /*10a00*/  IMAD.MOV.U32 R13, RZ, RZ, R182 ;  /* 0x000000ffff0d7224 */ /* 0x002fe400078e00b6 */
[C---:B------:R-:W-:Y:S02]  /*10a10*/  IMAD R4, R2.reuse, R4, R178 ;  /* 0x0000000402047224 */ /* 0x040fe400078e02b2 */
[----:B------:R-:W-:Y:S02]  /*10a20*/  IMAD.MOV.U32 R12, RZ, RZ, R8 ;  /* 0x000000ffff0c7224 */ /* 0x000fe400078e0008 */
[----:B------:R-:W-:Y:S01]  /*10a30*/  @!P4 IMAD.MOV R13, RZ, RZ, -R13 ;  /* 0x000000ffff0dc224 */ /* 0x000fe200078e0a0d */
[C---:B------:R-:W-:Y:S01]  /*10a40*/  ISETP.GT.U32.AND P4, PT, R2.reuse, R4, PT ;  /* 0x000000040200720c */ /* 0x040fe20003f84070 */
[----:B------:R-:W-:-:S02]  /*10a50*/  IMAD R10, R2, R10, R180 ;  /* 0x0000000a020a7224 */ /* 0x000fc400078e02b4 */
[----:B------:R-:W-:Y:S02]  /*10a60*/  @!P1 IMAD.MOV R12, RZ, RZ, -R12 ;  /* 0x000000ffff0c9224 */ /* 0x000fe400078e0a0c */
[----:B------:R-:W-:Y:S02]  /*10a70*/  VIADD R3, R0, 0xba ;  /* 0x000000ba00037836 */ /* 0x000fe40000000000 */
[--C-:B------:R-:W-:Y:S01]  /*10a80*/  @!P3 IMAD.IADD R185, R185, 0x1, -R2.reuse ;  /* 0x00000001b9b9b824 */ /* 0x100fe200078e0a02 */
[----:B------:R0:W-:Y:S01]  /*10a90*/  STL [R1+0x60c], R12 ;  /* 0x00060c0c01007387 */ /* 0x0001e20000100800 */
[--C-:B------:R-:W-:Y:S01]  /*10aa0*/  @!P5 IMAD.IADD R181, R181, 0x1, -R2.reuse ;  /* 0x00000001b5b5d824 */ /* 0x100fe200078e0a02 */
[----:B------:R-:W-:Y:S01]  /*10ab0*/  ISETP.GT.U32.AND P3, PT, R2, R10, PT ;  /* 0x0000000a0200720c */ /* 0x000fe20003f64070 */
[--C-:B------:R-:W-:Y:S01]  /*10ac0*/  @!P6 IMAD.IADD R6, R6, 0x1, -R2.reuse ;  /* 0x000000010606e824 */ /* 0x100fe200078e0a02 */
[----:B------:R-:W-:Y:S01]  /*10ad0*/  ISETP.GE.AND P5, PT, R179, RZ, PT ;  /* 0x000000ffb300720c */ /* 0x000fe20003fa6270 */
[----:B------:R1:W-:Y:S01]  /*10ae0*/  STL [R1+0x5f4], R13 ;  /* 0x0005f40d01007387 */ /* 0x0003e20000100800 */
[----:B------:R-:W-:Y:S01]  /*10af0*/  IABS R179, R3 ;  /* 0x0000000300b37213 */ /* 0x000fe20000000000 */
[----:B------:R-:W-:Y:S01]  /*10b00*/  @!P4 IMAD.IADD R4, R4, 0x1, -R2 ;  /* 0x000000010404c824 */ /* 0x000fe200078e0a02 */
[----:B------:R-:W-:Y:S01]  /*10b10*/  ISETP.GT.U32.AND P1, PT, R2, R181, PT ;  /* 0x000000b50200720c */ /* 0x000fe20003f24070 */
[----:B------:R-:W-:Y:S01]  /*10b20*/  VIADD R8, R0, 0xb9 ;  /* 0x000000b900087836 */ /* 0x000fe20000000000 */
[----:B------:R-:W-:Y:S01]  /*10b30*/  ISETP.GE.AND P6, PT, R7, RZ, PT ;  /* 0x000000ff0700720c */ /* 0x000fe20003fc6270 */
[----:B0-----:R-:W-:Y:S01]  /*10b40*/  IMAD.MOV.U32 R12, RZ, RZ, R186 ;  /* 0x000000ffff0c7224 */ /* 0x001fe200078e00ba */
[----:B------:R-:W-:Y:S01]  /*10b50*/  ISETP.GE.AND P4, PT, R3, RZ, PT ;  /* 0x000000ff0300720c */ /* 0x000fe20003f86270 */
[----:B------:R-:W-:Y:S01]  /*10b60*/  IMAD.HI.U32 R7, R9, R179, RZ ;  /* 0x000000b309077227 */ /* 0x000fe200078e00ff */
[----:B------:R-:W-:-:S03]  /*10b70*/  IABS R182, R8 ;  /* 0x0000000800b67213 */ /* 0x000fc60000000000 */
[----:B------:R-:W-:Y:S01]  /*10b80*/  @!P2 IMAD.MOV R12, RZ, RZ, -R12 ;  /* 0x000000ffff0ca224 */ /* 0x000fe200078e0a0c */
[----:B------:R-:W-:Y:S01]  /*10b90*/  ISETP.GE.AND P2, PT, R11, RZ, PT ;  /* 0x000000ff0b00720c */ /* 0x000fe20003f46270 */
[----:B-1----:R-:W-:Y:S02]  /*10ba0*/  IMAD.MOV.U32 R13, RZ, RZ, R185 ;  /* 0x000000ffff0d7224 */ /* 0x002fe400078e00b9 */
[----:B------:R-:W-:Y:S01]  /*10bb0*/  IMAD.MOV R7, RZ, RZ, -R7 ;  /* 0x000000ffff077224 */ /* 0x000fe200078e0a07 */
[----:B------:R0:W-:Y:S01]  /*10bc0*/  STL [R1+0x5ec], R12 ;  /* 0x0005ec0c01007387 */ /* 0x0001e20000100800 */
[----:B------:R-:W-:Y:S01]  /*10bd0*/  @!P0 IMAD.MOV R13, RZ, RZ, -R13 ;  /* 0x000000ffff0d8224 */ /* 0x000fe200078e0a0d */
[----:B------:R-:W-:Y:S01]  /*10be0*/  ISETP.GT.U32.AND P0, PT, R2, R4, PT ;  /* 0x000000040200720c */ /* 0x000fe20003f04070 */
[----:B------:R-:W-:Y:S02]  /*10bf0*/  @!P3 IMAD.IADD R10, R10, 0x1, -R2 ;  /* 0x000000010a0ab824 */ /* 0x000fe400078e0a02 */
[C---:B------:R-:W-:Y:S01]  /*10c00*/  IMAD R179, R2.reuse, R7, R179 ;  /* 0x0000000702b37224 */ /* 0x040fe200078e02b3 */
[----:B------:R-:W-:Y:S01]  /*10c10*/  STL [R1+0x5bc], R13 ;  /* 0x0005bc0d01007387 */ /* 0x000fe20000100800 */
[----:B------:R-:W-:Y:S01]  /*10c20*/  IMAD.MOV.U32 R11, RZ, RZ, R6 ;  /* 0x000000ffff0b7224 */ /* 0x000fe200078e0006 */
[----:B------:R-:W-:Y:S01]  /*10c30*/  ISETP.GT.U32.AND P3, PT, R2, R10, PT ;  /* 0x0000000a0200720c */ /* 0x000fe20003f64070 */
[----:B------:R-:W-:Y:S01]  /*10c40*/  @!P1 IMAD.IADD R181, R181, 0x1, -R2 ;  /* 0x00000001b5b59824 */ /* 0x000fe200078e0a02 */
[----:B------:R-:W-:Y:S01]  /*10c50*/  ISETP.GE.AND P1, PT, R183, RZ, PT ;  /* 0x000000ffb700720c */ /* 0x000fe20003f26270 */
[----:B------:R-:W-:-:S04]  /*10c60*/  IMAD.HI.U32 R3, R9, R182, RZ ;  /* 0x000000b609037227 */ /* 0x000fc800078e00ff */
[----:B------:R-:W-:Y:S01]  /*10c70*/  @!P2 IMAD.MOV R11, RZ, RZ, -R11 ;  /* 0x000000ffff0ba224 */ /* 0x000fe200078e0a0b */
[----:B------:R-:W-:Y:S01]  /*10c80*/  ISETP.GT.U32.AND P2, PT, R2, R179, PT ;  /* 0x000000b30200720c */ /* 0x000fe20003f44070 */
[----:B0-----:R-:W-:Y:S02]  /*10c90*/  IMAD.MOV.U32 R12, RZ, RZ, R181 ;  /* 0x000000ffff0c7224 */ /* 0x001fe400078e00b5 */
[----:B------:R-:W-:Y:S02]  /*10ca0*/  IMAD.MOV R3, RZ, RZ, -R3 ;  /* 0x000000ffff037224 */ /* 0x000fe400078e0a03 */
[----:B------:R-:W-:Y:S02]  /*10cb0*/  @!P0 IMAD.IADD R4, R4, 0x1, -R2 ;  /* 0x0000000104048824 */ /* 0x000fe400078e0a02 */
[----:B------:R-:W-:Y:S01]  /*10cc0*/  @!P5 IMAD.MOV R12, RZ, RZ, -R12 ;  /* 0x000000ffff0cd224 */ /* 0x000fe200078e0a0c */
[----:B------:R-:W-:Y:S01]  /*10cd0*/  ISETP.GE.AND P5, PT, R8, RZ, PT ;  /* 0x000000ff0800720c */ /* 0x000fe20003fa6270 */
[----:B------:R-:W-:-:S02]  /*10ce0*/  IMAD R182, R2, R3, R182 ;  /* 0x0000000302b67224 */ /* 0x000fc400078e02b6 */
[----:B------:R-:W-:Y:S01]  /*10cf0*/  VIADD R180, R0, 0xb8 ;  /* 0x000000b800b47836 */ /* 0x000fe20000000000 */
[----:B------:R-:W-:Y:S01]  /*10d00*/  STL [R1+0x5b8], R12 ;  /* 0x0005b80c01007387 */ /* 0x000fe20000100800 */
[----:B------:R-:W-:Y:S02]  /*10d10*/  IMAD.MOV.U32 R8, RZ, RZ, R4 ;  /* 0x000000ffff087224 */ /* 0x000fe400078e0004 */
[--C-:B------:R-:W-:Y:S01]  /*10d20*/  @!P3 IMAD.IADD R10, R10, 0x1, -R2.reuse ;  /* 0x000000010a0ab824 */ /* 0x100fe200078e0a02 */
[----:B------:R-:W-:Y:S01]  /*10d30*/  ISETP.GT.U32.AND P3, PT, R2, R182, PT ;  /* 0x000000b60200720c */ /* 0x000fe20003f64070 */
[----:B------:R-:W-:Y:S01]  /*10d40*/  @!P2 IMAD.IADD R179, R179, 0x1, -R2 ;  /* 0x00000001b3b3a824 */ /* 0x000fe200078e0a02 */
[----:B------:R-:W-:Y:S01]  /*10d50*/  ISETP.GE.AND P0, PT, R180, RZ, PT ;  /* 0x000000ffb400720c */ /* 0x000fe20003f06270 */
[----:B------:R-:W-:Y:S01]  /*10d60*/  @!P1 IMAD.MOV R8, RZ, RZ, -R8 ;  /* 0x000000ffff089224 */ /* 0x000fe200078e0a08 */
[----:B------:R-:W-:Y:S01]  /*10d70*/  IABS R180, R180 ;  /* 0x000000b400b47213 */ /* 0x000fe20000000000 */
[----:B------:R-:W-:Y:S01]  /*10d80*/  VIADD R6, R0, 0xb7 ;  /* 0x000000b700067836 */ /* 0x000fe20000000000 */
[----:B------:R0:W-:Y:S01]  /*10d90*/  STL [R1+0x5b4], R11 ;  /* 0x0005b40b01007387 */ /* 0x0001e20000100800 */
[----:B------:R-:W-:Y:S01]  /*10da0*/  ISETP.GT.U32.AND P1, PT, R2, R179, PT ;  /* 0x000000b30200720c */ /* 0x000fe20003f24070 */
[----:B------:R-:W-:-:S02]  /*10db0*/  VIADD R3, R0, 0xb6 ;  /* 0x000000b600037836 */ /* 0x000fc40000000000 */
[----:B------:R1:W-:Y:S01]  /*10dc0*/  STL [R1+0x454], R8 ;  /* 0x0004540801007387 */ /* 0x0003e20000100800 */
[----:B------:R-:W-:Y:S01]  /*10dd0*/  IABS R7, R6 ;  /* 0x0000000600077213 */ /* 0x000fe20000000000 */
[----:B------:R-:W-:Y:S01]  /*10de0*/  @!P6 IMAD.MOV R10, RZ, RZ, -R10 ;  /* 0x000000ffff0ae224 */ /* 0x000fe200078e0a0a */
[----:B------:R-:W-:Y:S01]  /*10df0*/  ISETP.GE.AND P2, PT, R6, RZ, PT ;  /* 0x000000ff0600720c */ /* 0x000fe20003f46270 */
[----:B------:R-:W-:Y:S01]  /*10e00*/  @!P3 IMAD.IADD R182, R182, 0x1, -R2 ;  /* 0x00000001b6b6b824 */ /* 0x000fe200078e0a02 */
[----:B------:R-:W-:Y:S01]  /*10e10*/  ISETP.GE.AND P6, PT, R3, RZ, PT ;  /* 0x000000ff0300720c */ /* 0x000fe20003fc6270 */
[----:B------:R-:W-:Y:S01]  /*10e20*/  IMAD.MOV.U32 R4, RZ, RZ, R7 ;  /* 0x000000ffff047224 */ /* 0x000fe200078e0007 */
[----:B0-----:R-:W-:Y:S01]  /*10e30*/  IABS R11, R3 ;  /* 0x00000003000b7213 */ /* 0x001fe20000000000 */
[----:B------:R-:W-:Y:S01]  /*10e40*/  VIADD R3, R0, 0xb5 ;  /* 0x000000b500037836 */ /* 0x000fe20000000000 */
[----:B------:R-:W-:Y:S01]  /*10e50*/  ISETP.GT.U32.AND P3, PT, R2, R182, PT ;  /* 0x000000b60200720c */ /* 0x000fe20003f64070 */
[----:B-1----:R-:W-:Y:S01]  /*10e60*/  IMAD.HI.U32 R8, R9, R180, RZ ;  /* 0x000000b409087227 */ /* 0x002fe200078e00ff */
[----:B------:R0:W-:Y:S03]  /*10e70*/  STL [R1+0x5b0], R10 ;  /* 0x0005b00a01007387 */ /* 0x0001e60000100800 */
[----:B------:R-:W-:-:S02]  /*10e80*/  IMAD.MOV R8, RZ, RZ, -R8 ;  /* 0x000000ffff087224 */ /* 0x000fc400078e0a08 */
[----:B------:R-:W-:-:S04]  /*10e90*/  IMAD.HI.U32 R6, R9, R11, RZ ;  /* 0x0000000b09067227 */ /* 0x000fc800078e00ff */
[----:B------:R-:W-:Y:S01]  /*10ea0*/  IMAD R180, R2, R8, R180 ;  /* 0x0000000802b47224 */ /* 0x000fe200078e02b4 */
[----:B0-----:R-:W-:Y:S01]  /*10eb0*/  IABS R10, R3 ;  /* 0x00000003000a7213 */ /* 0x001fe20000000000 */
[----:B------:R-:W-:-:S04]  /*10ec0*/  IMAD.HI.U32 R7, R9, R4, RZ ;  /* 0x0000000409077227 */ /* 0x000fc800078e00ff */
[----:B------:R-:W-:Y:S01]  /*10ed0*/  @!P1 IMAD.IADD R179, R179, 0x1, -R2 ;  /* 0x00000001b3b39824 */ /* 0x000fe200078e0a02 */
[C---:B------:R-:W-:Y:S01]  /*10ee0*/  ISETP.GT.U32.AND P1, PT, R2.reuse, R180, PT ;  /* 0x000000b40200720c */ /* 0x040fe20003f24070 */
[----:B------:R-:W-:Y:S02]  /*10ef0*/  IMAD.MOV R6, RZ, RZ, -R6 ;  /* 0x000000ffff067224 */ /* 0x000fe400078e0a06 */
[----:B------:R-:W-:Y:S02]  /*10f00*/  IMAD.MOV R7, RZ, RZ, -R7 ;  /* 0x000000ffff077224 */ /* 0x000fe400078e0a07 */
[C---:B------:R-:W-:Y:S02]  /*10f10*/  IMAD R11, R2.reuse, R6, R11 ;  /* 0x00000006020b7224 */ /* 0x040fe400078e020b */
[----:B------:R-:W-:Y:S02]  /*10f20*/  IMAD.MOV.U32 R12, RZ, RZ, R179 ;  /* 0x000000ffff0c7224 */ /* 0x000fe400078e00b3 */
[----:B------:R-:W-:-:S02]  /*10f30*/  IMAD R4, R2, R7, R4 ;  /* 0x0000000702047224 */ /* 0x000fc400078e0204 */
[----:B------:R-:W-:Y:S01]  /*10f40*/  @!P4 IMAD.MOV R12, RZ, RZ, -R12 ;  /* 0x000000ffff0cc224 */ /* 0x000fe200078e0a0c */
[----:B------:R-:W-:Y:S01]  /*10f50*/  ISETP.GT.U32.AND P4, PT, R2, R11, PT ;  /* 0x0000000b0200720c */ /* 0x000fe20003f84070 */
[--C-:B------:R-:W-:Y:S01]  /*10f60*/  @!P3 IMAD.IADD R182, R182, 0x1, -R2.reuse ;  /* 0x00000001b6b6b824 */ /* 0x100fe200078e0a02 */
[----:B------:R-:W-:Y:S01]  /*10f70*/  ISETP.GT.U32.AND P3, PT, R2, R4, PT ;  /* 0x000000040200720c */ /* 0x000fe20003f64070 */
[----:B------:R-:W-:Y:S01]  /*10f80*/  @!P1 IMAD.IADD R180, R180, 0x1, -R2 ;  /* 0x00000001b4b49824 */ /* 0x000fe200078e0a02 */
[----:B------:R0:W-:Y:S01]  /*10f90*/  STL [R1+0x4b4], R12 ;  /* 0x0004b40c01007387 */ /* 0x0001e20000100800 */
[----:B------:R-:W-:-:S03]  /*10fa0*/  IMAD.HI.U32 R179, R9, R10, RZ ;  /* 0x0000000a09b37227 */ /* 0x000fc600078e00ff */
[----:B------:R-:W-:Y:S01]  /*10fb0*/  ISETP.GT.U32.AND P1, PT, R2, R180, PT ;  /* 0x000000b40200720c */ /* 0x000fe20003f24070 */
[----:B------:R-:W-:Y:S02]  /*10fc0*/  VIADD R8, R0, 0xb3 ;  /* 0x000000b300087836 */ /* 0x000fe40000000000 */
[----:B------:R-:W-:Y:S02]  /*10fd0*/  IMAD.MOV R179, RZ, RZ, -R179 ;  /* 0x000000ffffb37224 */ /* 0x000fe400078e0ab3 */
[----:B------:R-:W-:Y:S01]  /*10fe0*/  @!P4 IMAD.IADD R11, R11, 0x1, -R2 ;  /* 0x000000010b0bc824 */ /* 0x000fe200078e0a02 */
[----:B------:R-:W-:Y:S01]  /*10ff0*/  IABS R178, R8 ;  /* 0x0000000800b27213 */ /* 0x000fe20000000000 */
[----:B0-----:R-:W-:Y:S02]  /*11000*/  IMAD.MOV.U32 R12, RZ, RZ, R182 ;  /* 0x000000ffff0c7224 */ /* 0x001fe400078e00b6 */
[----:B------:R-:W-:Y:S01]  /*11010*/  @!P3 IMAD.IADD R4, R4, 0x1, -R2 ;  /* 0x000000010404b824 */ /* 0x000fe200078e0a02 */
[----:B------:R-:W-:Y:S01]  /*11020*/  ISETP.GT.U32.AND P4, PT, R2, R11, PT ;  /* 0x0000000b0200720c */ /* 0x000fe20003f84070 */
        /* <DEDUP_REMOVED lines=29> */
[----:B0-----:R-:W-:Y:S02]  /*11200*/  IMAD.MOV.U32 R12, RZ, RZ, R11 ;  /* 0x000000ffff0c7224 */ /* 0x001fe400078e000b */
[----:B------:R-:W-:Y:S01]  /*11210*/  @!P1 IMAD.IADD R3, R3, 0x1, -R2 ;  /* 0x0000000103039824 */ /* 0x000fe200078e0a02 */
[----:B------:R-:W-:Y:S01]  /*11220*/  ISETP.GT.U32.AND P1, PT, R2, R177, PT ;  /* 0x000000b10200720c */ /* 0x000fe20003f24070 */
[----:B------:R-:W-:-:S02]  /*11230*/  IMAD.MOV.U32 R13, RZ, RZ, R4 ;  /* 0x000000ffff0d7224 */ /* 0x000fc400078e0004 */
[----:B------:R-:W-:Y:S01]  /*11240*/  @!P6 IMAD.MOV R12, RZ, RZ, -R12 ;  /* 0x000000ffff0ce224 */ /* 0x000fe200078e0a0c */
[C---:B------:R-:W-:Y:S01]  /*11250*/  ISETP.GT.U32.AND P6, PT, R2.reuse, R7, PT ;  /* 0x000000070200720c */ /* 0x040fe20003fc4070 */
[----:B------:R-:W-:Y:S01]  /*11260*/  IMAD.MOV.U32 R4, RZ, RZ, R179 ;  /* 0x000000ffff047224 */ /* 0x000fe200078e00b3 */
[----:B------:R-:W-:Y:S01]  /*11270*/  ISETP.GT.U32.AND P0, PT, R2, R3, PT ;  /* 0x000000030200720c */ /* 0x000fe20003f04070 */
        /* <DEDUP_REMOVED lines=72> */
[----:B------:R-:W-:Y:S01]  /*11700*/  ISETP.GT.U32.AND P0, PT, R2, R180, PT ;  /* 0x000000b40200720c */ /* 0x000fe20003f04070 */
        /* <DEDUP_REMOVED lines=12> */
[C---:B------:R-:W-:Y:S02]  /*117d0*/  IMAD R7, R2.reuse, R4, R7 ;  /* 0x0000000402077224 */ /* 0x040fe400078e0207 */
        /* <DEDUP_REMOVED lines=14> */
[----:B------:R-:W-:Y:S01]  /*118c0*/  ISETP.GT.U32.AND P3, PT, R2, R6, PT ;  /* 0x000000060200720c */ /* 0x000fe20003f64070 */
        /* <DEDUP_REMOVED lines=8> */
[----:B------:R-:W-:Y:S02]  /*11950*/  VIADD R178, R0, 0xa8 ;  /* 0x000000a800b27836 */ /* 0x000fe40000000000 */
[----:B------:R-:W-:Y:S01]  /*11960*/  @!P4 IMAD.MOV R13, RZ, RZ, -R13 ;  /* 0x000000ffff0dc224 */ /* 0x000fe200078e0a0d */
[----:B------:R-:W-:Y:S01]  /*11970*/  ISETP.GT.U32.AND P4, PT, R2, R3, PT ;  /* 0x000000030200720c */ /* 0x000fe20003f84070 */
[----:B------:R-:W-:Y:S01]  /*11980*/  @!P3 IMAD.IADD R6, R6, 0x1, -R2 ;  /* 0x000000010606b824 */ /* 0x000fe200078e0a02 */
[----:B------:R-:W-:Y:S01]  /*11990*/  IABS R181, R178 ;  /* 0x000000b200b57213 */ /* 0x000fe20000000000 */
[----:B0-----:R-:W-:Y:S01]  /*119a0*/  IMAD.MOV.U32 R12, RZ, RZ, R11 ;  /* 0x000000ffff0c7224 */ /* 0x001fe200078e000b */
[----:B------:R-:W-:Y:S01]  /*119b0*/  STL [R1+0x4c4], R13 ;  /* 0x0004c40d01007387 */ /* 0x000fe20000100800 */
[----:B------:R-:W-:Y:S02]  /*119c0*/  IMAD.MOV.U32 R11, RZ, RZ, R8 ;  /* 0x000000ffff0b7224 */ /* 0x000fe400078e0008 */
[----:B------:R-:W-:-:S02]  /*119d0*/  IMAD R8, R2, R182, R4 ;  /* 0x000000b602087224 */ /* 0x000fc400078e0204 */
[----:B------:R-:W-:Y:S02]  /*119e0*/  VIADD R4, R0, 0xa7 ;  /* 0x000000a700047836 */ /* 0x000fe40000000000 */
[----:B------:R-:W-:Y:S01]  /*119f0*/  @!P6 IMAD.MOV R12, RZ, RZ, -R12 ;  /* 0x000000ffff0ce224 */ /* 0x000fe200078e0a0c */
[----:B------:R-:W-:Y:S01]  /*11a00*/  ISETP.GT.U32.AND P3, PT, R2, R8, PT ;  /* 0x000000080200720c */ /* 0x000fe20003f64070 */
[----:B------:R-:W-:Y:S01]  /*11a10*/  @!P4 IMAD.IADD R3, R3, 0x1, -R2 ;  /* 0x000000010303c824 */ /* 0x000fe200078e0a02 */
[----:B------:R-:W-:Y:S01]  /*11a20*/  ISETP.GE.AND P6, PT, R10, RZ, PT ;  /* 0x000000ff0a00720c */ /* 0x000fe20003fc6270 */
[----:B------:R-:W-:Y:S01]  /*11a30*/  IMAD.HI.U32 R10, R9, R181, RZ ;  /* 0x000000b5090a7227 */ /* 0x000fe200078e00ff */
[----:B------:R-:W-:Y:S01]  /*11a40*/  IABS R183, R4 ;  /* 0x0000000400b77213 */ /* 0x000fe20000000000 */
[----:B------:R0:W-:Y:S01]  /*11a50*/  STL [R1+0x4c0], R12 ;  /* 0x0004c00c01007387 */ /* 0x0001e20000100800 */
[----:B------:R-:W-:Y:S01]  /*11a60*/  ISETP.GE.AND P4, PT, R4, RZ, PT ;  /* 0x000000ff0400720c */ /* 0x000fe20003f86270 */
[----:B------:R-:W-:-:S02]  /*11a70*/  IMAD.MOV R10, RZ, RZ, -R10 ;  /* 0x000000ffff0a7224 */ /* 0x000fc400078e0a0a */
[--C-:B------:R-:W-:Y:S01]  /*11a80*/  @!P5 IMAD.IADD R7, R7, 0x1, -R2.reuse ;  /* 0x000000010707d824 */ /* 0x100fe200078e0a02 */
[----:B------:R-:W-:Y:S01]  /*11a90*/  ISETP.GE.AND P5, PT, R178, RZ, PT ;  /* 0x000000ffb200720c */ /* 0x000fe20003fa6270 */
[----:B------:R-:W-:Y:S02]  /*11aa0*/  IMAD R184, R2, R10, R181 ;  /* 0x0000000a02b87224 */ /* 0x000fe400078e02b5 */
[----:B------:R-:W-:Y:S01]  /*11ab0*/  @!P3 IMAD.IADD R8, R8, 0x1, -R2 ;  /* 0x000000010808b824 */ /* 0x000fe200078e0a02 */
[----:B------:R-:W-:Y:S01]  /*11ac0*/  ISETP.GT.U32.AND P3, PT, R2, R3, PT ;  /* 0x000000030200720c */ /* 0x000fe20003f64070 */
[----:B0-----:R-:W-:Y:S02]  /*11ad0*/  IMAD.MOV.U32 R12, RZ, RZ, R6 ;  /* 0x000000ffff0c7224 */ /* 0x001fe400078e0006 */
[----:B------:R-:W-:-:S04]  /*11ae0*/  IMAD.HI.U32 R6, R9, R183, RZ ;  /* 0x000000b709067227 */ /* 0x000fc800078e00ff */
[----:B------:R-:W-:Y:S02]  /*11af0*/  IMAD.MOV R6, RZ, RZ, -R6 ;  /* 0x000000ffff067224 */ /* 0x000fe400078e0a06 */
[----:B------:R-:W-:Y:S01]  /*11b00*/  @!P0 IMAD.MOV R7, RZ, RZ, -R7 ;  /* 0x000000ffff078224 */ /* 0x000fe200078e0a07 */
[C---:B------:R-:W-:Y:S01]  /*11b10*/  ISETP.GT.U32.AND P0, PT, R2.reuse, R184, PT ;  /* 0x000000b80200720c */ /* 0x040fe20003f04070 */
[C---:B------:R-:W-:Y:S02]  /*11b20*/  IMAD R183, R2.reuse, R6, R183 ;  /* 0x0000000602b77224 */ /* 0x040fe400078e02b7 */
[----:B------:R-:W-:Y:S01]  /*11b30*/  @!P2 IMAD.MOV R11, RZ, RZ, -R11 ;  /* 0x000000ffff0ba224 */ /* 0x000fe200078e0a0b */
[----:B------:R-:W-:Y:S01]  /*11b40*/  ISETP.GE.AND P2, PT, R177, RZ, PT ;  /* 0x000000ffb100720c */ /* 0x000fe20003f46270 */
[----:B------:R-:W-:Y:S01]  /*11b50*/  @!P3 IMAD.IADD R3, R3, 0x1, -R2 ;  /* 0x000000010303b824 */ /* 0x000fe200078e0a02 */
[C---:B------:R-:W-:Y:S01]  /*11b60*/  ISETP.GT.U32.AND P3, PT, R2.reuse, R183, PT ;  /* 0x000000b70200720c */ /* 0x040fe20003f64070 */
[----:B------:R-:W-:Y:S01]  /*11b70*/  @!P1 IMAD.MOV R12, RZ, RZ, -R12 ;  /* 0x000000ffff0c9224 */ /* 0x000fe200078e0a0c */
[----:B------:R0:W-:Y:S01]  /*11b80*/  STL [R1+0x4bc], R11 ;  /* 0x0004bc0b01007387 */ /* 0x0001e20000100800 */
[----:B------:R-:W-:Y:S01]  /*11b90*/  ISETP.GT.U32.AND P1, PT, R2, R8, PT ;  /* 0x000000080200720c */ /* 0x000fe20003f24070 */
[----:B------:R-:W-:-:S02]  /*11ba0*/  VIADD R10, R0, 0xa5 ;  /* 0x000000a5000a7836 */ /* 0x000fc40000000000 */
[----:B------:R1:W-:Y:S01]  /*11bb0*/  STL [R1+0x48c], R12 ;  /* 0x00048c0c01007387 */ /* 0x0003e20000100800 */
[----:B------:R-:W-:Y:S02]  /*11bc0*/  VIADD R4, R0, 0xa4 ;  /* 0x000000a400047836 */ /* 0x000fe40000000000 */
[--C-:B------:R-:W-:Y:S01]  /*11bd0*/  @!P0 IMAD.IADD R184, R184, 0x1, -R2.reuse ;  /* 0x00000001b8b88824 */ /* 0x100fe200078e0a02 */
[----:B------:R-:W-:Y:S01]  /*11be0*/  IABS R182, R10 ;  /* 0x0000000a00b67213 */ /* 0x000fe20000000000 */
[----:B------:R2:W-:Y:S01]  /*11bf0*/  STL [R1+0x46c], R7 ;  /* 0x00046c0701007387 */ /* 0x0005e20000100800 */
[----:B0-----:R-:W-:Y:S01]  /*11c00*/  VIADD R11, R0, 0xa6 ;  /* 0x000000a6000b7836 */ /* 0x001fe20000000000 */
[----:B------:R-:W-:Y:S01]  /*11c10*/  IABS R181, R4 ;  /* 0x0000000400b57213 */ /* 0x000fe20000000000 */
[--C-:B------:R-:W-:Y:S01]  /*11c20*/  @!P3 IMAD.IADD R183, R183, 0x1, -R2.reuse ;  /* 0x00000001b7b7b824 */ /* 0x100fe200078e0a02 */
[----:B------:R-:W-:Y:S01]  /*11c30*/  ISETP.GE.AND P0, PT, R10, RZ, PT ;  /* 0x000000ff0a00720c */ /* 0x000fe20003f06270 */
[----:B-1----:R-:W-:Y:S01]  /*11c40*/  IMAD.MOV.U32 R12, RZ, RZ, R3 ;  /* 0x000000ffff0c7224 */ /* 0x002fe200078e0003 */
[----:B------:R-:W-:Y:S01]  /*11c50*/  IABS R179, R11 ;  /* 0x0000000b00b37213 */ /* 0x000fe20000000000 */
[----:B------:R-:W-:Y:S01]  /*11c60*/  @!P1 IMAD.IADD R8, R8, 0x1, -R2 ;  /* 0x0000000108089824 */ /* 0x000fe200078e0a02 */
[----:B------:R-:W-:Y:S01]  /*11c70*/  ISETP.GE.AND P1, PT, R11, RZ, PT ;  /* 0x000000ff0b00720c */ /* 0x000fe20003f26270 */
[----:B------:R-:W-:Y:S01]  /*11c80*/  @!P6 IMAD.MOV R12, RZ, RZ, -R12 ;  /* 0x000000ffff0ce224 */ /* 0x000fe200078e0a0c */
[C---:B------:R-:W-:Y:S01]  /*11c90*/  ISETP.GT.U32.AND P6, PT, R2.reuse, R184, PT ;  /* 0x000000b80200720c */ /* 0x040fe20003fc4070 */
[----:B------:R-:W-:Y:S01]  /*11ca0*/  IMAD.HI.U32 R6, R9, R179, RZ ;  /* 0x000000b309067227 */ /* 0x000fe200078e00ff */
[----:B------:R-:W-:-:S02]  /*11cb0*/  ISETP.GT.U32.AND P3, PT, R2, R183, PT ;  /* 0x000000b70200720c */ /* 0x000fc40003f64070 */
[----:B------:R-:W-:Y:S01]  /*11cc0*/  STL [R1+0x464], R12 ;  /* 0x0004640c01007387 */ /* 0x000fe20000100800 */
[----:B--2---:R-:W-:-:S04]  /*11cd0*/  IMAD.HI.U32 R7, R9, R182, RZ ;  /* 0x000000b609077227 */ /* 0x004fc800078e00ff */
[----:B------:R-:W-:Y:S02]  /*11ce0*/  IMAD.MOV R11, RZ, RZ, -R6 ;  /* 0x000000ffff0b7224 */ /* 0x000fe400078e0a06 */
[----:B------:R-:W-:-:S04]  /*11cf0*/  IMAD.HI.U32 R6, R9, R181, RZ ;  /* 0x000000b509067227 */ /* 0x000fc800078e00ff */
[----:B------:R-:W-:Y:S02]  /*11d00*/  IMAD.MOV R7, RZ, RZ, -R7 ;  /* 0x000000ffff077224 */ /* 0x000fe400078e0a07 */
[----:B------:R-:W-:Y:S02]  /*11d10*/  IMAD.MOV R6, RZ, RZ, -R6 ;  /* 0x000000ffff067224 */ /* 0x000fe400078e0a06 */
[C---:B------:R-:W-:Y:S02]  /*11d20*/  IMAD R182, R2.reuse, R7, R182 ;  /* 0x0000000702b67224 */ /* 0x040fe400078e02b6 */
[C---:B------:R-:W-:Y:S02]  /*11d30*/  IMAD R179, R2.reuse, R11, R179 ;  /* 0x0000000b02b37224 */ /* 0x040fe400078e02b3 */
[----:B------:R-:W-:Y:S02]  /*11d40*/  IMAD.MOV.U32 R7, RZ, RZ, R8 ;  /* 0x000000ffff077224 */ /* 0x000fe400078e0008 */
[----:B------:R-:W-:-:S02]  /*11d50*/  IMAD R181, R2, R6, R181 ;  /* 0x0000000602b57224 */ /* 0x000fc400078e02b5 */
[--C-:B------:R-:W-:Y:S01]  /*11d60*/  @!P6 IMAD.IADD R184, R184, 0x1, -R2.reuse ;  /* 0x00000001b8b8e824 */ /* 0x100fe200078e0a02 */
[C---:B------:R-:W-:Y:S01]  /*11d70*/  ISETP.GT.U32.AND P6, PT, R2.reuse, R182, PT ;  /* 0x000000b60200720c */ /* 0x040fe20003fc4070 */
[----:B------:R-:W-:Y:S01]  /*11d80*/  @!P2 IMAD.MOV R7, RZ, RZ, -R7 ;  /* 0x000000ffff07a224 */ /* 0x000fe200078e0a07 */
[C---:B------:R-:W-:Y:S01]  /*11d90*/  ISETP.GT.U32.AND P2, PT, R2.reuse, R179, PT ;  /* 0x000000b30200720c */ /* 0x040fe20003f44070 */
[--C-:B------:R-:W-:Y:S01]  /*11da0*/  @!P3 IMAD.IADD R183, R183, 0x1, -R2.reuse ;  /* 0x00000001b7b7b824 */ /* 0x100fe200078e0a02 */
[----:B------:R-:W-:Y:S01]  /*11db0*/  ISETP.GT.U32.AND P3, PT, R2, R181, PT ;  /* 0x000000b50200720c */ /* 0x000fe20003f64070 */
[C---:B------:R-:W-:Y:S01]  /*11dc0*/  VIADD R3, R0.reuse, 0xa2 ;  /* 0x000000a200037836 */ /* 0x040fe20000000000 */
[----:B------:R0:W-:Y:S01]  /*11dd0*/  STL [R1+0x468], R7 ;  /* 0x0004680701007387 */ /* 0x0001e20000100800 */
[C---:B------:R-:W-:Y:S02]  /*11de0*/  VIADD R10, R0.reuse, 0xa3 ;  /* 0x000000a3000a7836 */ /* 0x040fe40000000000 */
[C---:B------:R-:W-:Y:S01]  /*11df0*/  VIADD R178, R0.reuse, 0xa0 ;  /* 0x000000a000b27836 */ /* 0x040fe20000000000 */
[----:B------:R-:W-:Y:S01]  /*11e00*/  IABS R8, R3 ;  /* 0x0000000300087213 */ /* 0x000fe20000000000 */
[----:B------:R-:W-:Y:S01]  /*11e10*/  VIADD R11, R0, 0xa1 ;  /* 0x000000a1000b7836 */ /* 0x000fe20000000000 */
[----:B------:R-:W-:Y:S01]  /*11e20*/  IABS R177, R10 ;  /* 0x0000000a00b17213 */ /* 0x000fe20000000000 */
[--C-:B------:R-:W-:Y:S01]  /*11e30*/  @!P6 IMAD.IADD R182, R182, 0x1, -R2.reuse ;  /* 0x00000001b6b6e824 */ /* 0x100fe200078e0a02 */
[----:B------:R-:W-:Y:S01]  /*11e40*/  IABS R6, R178 ;  /* 0x000000b200067213 */ /* 0x000fe20000000000 */
[--C-:B------:R-:W-:Y:S01]  /*11e50*/  @!P2 IMAD.IADD R179, R179, 0x1, -R2.reuse ;  /* 0x00000001b3b3a824 */ /* 0x100fe200078e0a02 */
[----:B------:R-:W-:Y:S01]  /*11e60*/  ISETP.GE.AND P2, PT, R4, RZ, PT ;  /* 0x000000ff0400720c */ /* 0x000fe20003f46270 */
[----:B------:R-:W-:Y:S01]  /*11e70*/  @!P3 IMAD.IADD R181, R181, 0x1, -R2 ;  /* 0x00000001b5b5b824 */ /* 0x000fe200078e0a02 */
[C---:B------:R-:W-:Y:S01]  /*11e80*/  ISETP.GT.U32.AND P3, PT, R2.reuse, R182, PT ;  /* 0x000000b60200720c */ /* 0x040fe20003f64070 */
[----:B------:R-:W-:Y:S01]  /*11e90*/  IMAD.HI.U32 R4, R9, R8, RZ ;  /* 0x0000000809047227 */ /* 0x000fe200078e00ff */
[----:B------:R-:W-:-:S02]  /*11ea0*/  ISETP.GT.U32.AND P6, PT, R2, R179, PT ;  /* 0x000000b30200720c */ /* 0x000fc40003fc4070 */
[----:B0-----:R-:W-:Y:S01]  /*11eb0*/  IABS R7, R11 ;  /* 0x0000000b00077213 */ /* 0x001fe20000000000 */
[----:B------:R-:W-:-:S04]  /*11ec0*/  IMAD.HI.U32 R180, R9, R177, RZ ;  /* 0x000000b109b47227 */ /* 0x000fc800078e00ff */
[----:B------:R-:W-:Y:S02]  /*11ed0*/  IMAD.MOV R4, RZ, RZ, -R4 ;  /* 0x000000ffff047224 */ /* 0x000fe400078e0a04 */
[----:B------:R-:W-:Y:S02]  /*11ee0*/  IMAD.MOV R180, RZ, RZ, -R180 ;  /* 0x000000ffffb47224 */ /* 0x000fe400078e0ab4 */
[----:B------:R-:W-:Y:S02]  /*11ef0*/  IMAD.MOV.U32 R13, RZ, RZ, R184 ;  /* 0x000000ffff0d7224 */ /* 0x000fe400078e00b8 */
[----:B------:R-:W-:Y:S02]  /*11f00*/  IMAD.MOV.U32 R12, RZ, RZ, R183 ;  /* 0x000000ffff0c7224 */ /* 0x000fe400078e00b7 */
[C---:B------:R-:W-:Y:S02]  /*11f10*/  IMAD R8, R2.reuse, R4, R8 ;  /* 0x0000000402087224 */ /* 0x040fe400078e0208 */
[----:B------:R-:W-:-:S02]  /*11f20*/  IMAD R177, R2, R180, R177 ;  /* 0x000000b402b17224 */ /* 0x000fc400078e02b1 */
[----:B------:R-:W-:Y:S01]  /*11f30*/  @!P5 IMAD.MOV R13, RZ, RZ, -R13 ;  /* 0x000000ffff0dd224 */ /* 0x000fe200078e0a0d */
[----:B------:R-:W-:Y:S01]  /*11f40*/  ISETP.GT.U32.AND P5, PT, R2, R181, PT ;  /* 0x000000b50200720c */ /* 0x000fe20003fa4070 */
[----:B------:R-:W-:Y:S01]  /*11f50*/  @!P4 IMAD.MOV R12, RZ, RZ, -R12 ;  /* 0x000000ffff0cc224 */ /* 0x000fe200078e0a0c */
[----:B------:R-:W-:Y:S01]  /*11f60*/  ISETP.GE.AND P4, PT, R10, RZ, PT ;  /* 0x000000ff0a00720c */ /* 0x000fe20003f86270 */
[--C-:B------:R-:W-:Y:S01]  /*11f70*/  @!P3 IMAD.IADD R182, R182, 0x1, -R2.reuse ;  /* 0x00000001b6b6b824 */ /* 0x100fe200078e0a02 */
[C---:B------:R-:W-:Y:S01]  /*11f80*/  ISETP.GT.U32.AND P3, PT, R2.reuse, R8, PT ;  /* 0x000000080200720c */ /* 0x040fe20003f64070 */
[----:B------:R-:W-:Y:S01]  /*11f90*/  IMAD.HI.U32 R10, R9, R6, RZ ;  /* 0x00000006090a7227 */ /* 0x000fe200078e00ff */
[----:B------:R0:W-:Y:S03]  /*11fa0*/  STL [R1+0x3e0], R13 ;  /* 0x0003e00d01007387 */ /* 0x0001e60000100800 */
[----:B------:R-:W-:Y:S01]  /*11fb0*/  @!P6 IMAD.IADD R179, R179, 0x1, -R2 ;  /* 0x00000001b3b3e824 */ /* 0x000fe200078e0a02 */
[----:B------:R-:W-:Y:S01]  /*11fc0*/  ISETP.GT.U32.AND P6, PT, R2, R177, PT ;  /* 0x000000b10200720c */ /* 0x000fe20003fc4070 */
[----:B------:R-:W-:Y:S01]  /*11fd0*/  IMAD.HI.U32 R180, R9, R7, RZ ;  /* 0x0000000709b47227 */ /* 0x000fe200078e00ff */
[----:B------:R1:W-:Y:S03]  /*11fe0*/  STL [R1+0x3f8], R12 ;  /* 0x0003f80c01007387 */ /* 0x0003e60000100800 */
[----:B------:R-:W-:-:S02]  /*11ff0*/  IMAD.MOV R10, RZ, RZ, -R10 ;  /* 0x000000ffff0a7224 */ /* 0x000fc400078e0a0a */
[----:B------:R-:W-:Y:S02]  /*12000*/  IMAD.MOV R180, RZ, RZ, -R180 ;  /* 0x000000ffffb47224 */ /* 0x000fe400078e0ab4 */
[----:B------:R-:W-:Y:S02]  /*12010*/  VIADD R4, R0, 0x9f ;  /* 0x0000009f00047836 */ /* 0x000fe40000000000 */
[C---:B------:R-:W-:Y:S02]  /*12020*/  IMAD R6, R2.reuse, R10, R6 ;  /* 0x0000000a02067224 */ /* 0x040fe400078e0206 */
[----:B0-----:R-:W-:Y:S02]  /*12030*/  IMAD.MOV.U32 R13, RZ, RZ, R182 ;  /* 0x000000ffff0d7224 */ /* 0x001fe400078e00b6 */
[--C-:B------:R-:W-:Y:S01]  /*12040*/  @!P5 IMAD.IADD R181, R181, 0x1, -R2.reuse ;  /* 0x00000001b5b5d824 */ /* 0x100fe200078e0a02 */
[----:B------:R-:W-:Y:S01]  /*12050*/  ISETP.GE.AND P5, PT, R3, RZ, PT ;  /* 0x000000ff0300720c */ /* 0x000fe20003fa6270 */
[----:B------:R-:W-:Y:S01]  /*12060*/  IMAD R7, R2, R180, R7 ;  /* 0x000000b402077224 */ /* 0x000fe200078e0207 */
[----:B------:R-:W-:Y:S01]  /*12070*/  IABS R3, R4 ;  /* 0x0000000400037213 */ /* 0x000fe20000000000 */
[----:B------:R-:W-:-:S02]  /*12080*/  @!P3 IMAD.IADD R8, R8, 0x1, -R2 ;  /* 0x000000010808b824 */ /* 0x000fc400078e0a02 */
[----:B------:R-:W-:Y:S01]  /*12090*/  @!P0 IMAD.MOV R13, RZ, RZ, -R13 ;  /* 0x000000ffff0d8224 */ /* 0x000fe200078e0a0d */
[C---:B------:R-:W-:Y:S01]  /*120a0*/  ISETP.GT.U32.AND P0, PT, R2.reuse, R6, PT ;  /* 0x000000060200720c */ /* 0x040fe20003f04070 */
[----:B------:R-:W-:Y:S01]  /*120b0*/  @!P6 IMAD.IADD R177, R177, 0x1, -R2 ;  /* 0x00000001b1b1e824 */ /* 0x000fe200078e0a02 */
[C---:B------:R-:W-:Y:S01]  /*120c0*/  ISETP.GT.U32.AND P6, PT, R2.reuse, R7, PT ;  /* 0x000000070200720c */ /* 0x040fe20003fc4070 */
[----:B-1----:R-:W-:Y:S01]  /*120d0*/  IMAD.MOV.U32 R12, RZ, RZ, R179 ;  /* 0x000000ffff0c7224 */ /* 0x002fe200078e00b3 */
[----:B------:R-:W-:Y:S01]  /*120e0*/  ISETP.GT.U32.AND P3, PT, R2, R8, PT ;  /* 0x000000080200720c */ /* 0x000fe20003f64070 */
[----:B------:R-:W-:-:S04]  /*120f0*/  IMAD.HI.U32 R179, R9, R3, RZ ;  /* 0x0000000309b37227 */ /* 0x000fc800078e00ff */
[----:B------:R-:W-:Y:S01]  /*12100*/  @!P1 IMAD.MOV R12, RZ, RZ, -R12 ;  /* 0x000000ffff0c9224 */ /* 0x000fe200078e0a0c */
[----:B------:R-:W-:Y:S01]  /*12110*/  ISETP.GT.U32.AND P1, PT, R2, R177, PT ;  /* 0x000000b10200720c */ /* 0x000fe20003f24070 */
[----:B------:R-:W-:Y:S02]  /*12120*/  VIADD R10, R0, 0x9e ;  /* 0x0000009e000a7836 */ /* 0x000fe40000000000 */
[----:B------:R-:W-:Y:S01]  /*12130*/  IMAD.MOV R179, RZ, RZ, -R179 ;  /* 0x000000ffffb37224 */ /* 0x000fe200078e0ab3 */
[----:B------:R0:W-:Y:S01]  /*12140*/  STL [R1+0x438], R12 ;  /* 0x0004380c01007387 */ /* 0x0001e20000100800 */
[--C-:B------:R-:W-:Y:S01]  /*12150*/  @!P0 IMAD.IADD R6, R6, 0x1, -R2.reuse ;  /* 0x0000000106068824 */ /* 0x100fe200078e0a02 */
[----:B------:R-:W-:Y:S01]  /*12160*/  IABS R180, R10 ;  /* 0x0000000a00b47213 */ /* 0x000fe20000000000 */
[C---:B------:R-:W-:Y:S01]  /*12170*/  IMAD R3, R2.reuse, R179, R3 ;  /* 0x000000b302037224 */ /* 0x040fe200078e0203 */
[----:B------:R-:W-:Y:S01]  /*12180*/  STL [R1+0x400], R13 ;  /* 0x0004000d01007387 */ /* 0x000fe20000100800 */
[--C-:B------:R-:W-:Y:S01]  /*12190*/  @!P6 IMAD.IADD R7, R7, 0x1, -R2.reuse ;  /* 0x000000010707e824 */ /* 0x100fe200078e0a02 */
[----:B------:R-:W-:Y:S01]  /*121a0*/  ISETP.GT.U32.AND P0, PT, R2, R6, PT ;  /* 0x000000060200720c */ /* 0x000fe20003f04070 */
[--C-:B------:R-:W-:Y:S01]  /*121b0*/  @!P3 IMAD.IADD R8, R8, 0x1, -R2.reuse ;  /* 0x000000010808b824 */ /* 0x100fe200078e0a02 */
[----:B------:R-:W-:Y:S01]  /*121c0*/  ISETP.GT.U32.AND P3, PT, R2, R3, PT ;  /* 0x000000030200720c */ /* 0x000fe20003f64070 */
[----:B------:R-:W-:Y:S01]  /*121d0*/  @!P1 IMAD.IADD R177, R177, 0x1, -R2 ;  /* 0x00000001b1b19824 */ /* 0x000fe200078e0a02 */
[----:B------:R-:W-:Y:S01]  /*121e0*/  ISETP.GE.AND P1, PT, R178, RZ, PT ;  /* 0x000000ffb200720c */ /* 0x000fe20003f26270 */
[----:B0-----:R-:W-:Y:S01]  /*121f0*/  IMAD.MOV.U32 R12, RZ, RZ, R181 ;  /* 0x000000ffff0c7224 */ /* 0x001fe200078e00b5 */
[----:B------:R-:W-:Y:S01]  /*12200*/  ISETP.GT.U32.AND P6, PT, R2, R7, PT ;  /* 0x000000070200720c */ /* 0x000fe20003fc4070 */
[----:B------:R-:W-:-:S02]  /*12210*/  @!P5 IMAD.MOV R8, RZ, RZ, -R8 ;  /* 0x000000ffff08d224 */ /* 0x000fc400078e0a08 */
[----:B------:R-:W-:Y:S01]  /*12220*/  @!P2 IMAD.MOV R12, RZ, RZ, -R12 ;  /* 0x000000ffff0ca224 */ /* 0x000fe200078e0a0c */
[----:B------:R-:W-:Y:S01]  /*12230*/  ISETP.GE.AND P2, PT, R11, RZ, PT ;  /* 0x000000ff0b00720c */ /* 0x000fe20003f46270 */
[----:B------:R-:W-:Y:S02]  /*12240*/  IMAD.MOV.U32 R11, RZ, RZ, R180 ;  /* 0x000000ffff0b7224 */ /* 0x000fe400078e00b4 */
[----:B------:R-:W-:Y:S01]  /*12250*/  @!P0 IMAD.IADD R6, R6, 0x1, -R2 ;  /* 0x0000000106068824 */ /* 0x000fe200078e0a02 */
[----:B------:R0:W-:Y:S01]  /*12260*/  STL [R1+0x404], R12 ;  /* 0x0004040c01007387 */ /* 0x0001e20000100800 */
[----:B------:R-:W-:-:S04]  /*12270*/  IMAD.HI.U32 R178, R9, R11, RZ ;  /* 0x0000000b09b27227 */ /* 0x000fc800078e00ff */
[----:B------:R-:W-:Y:S02]  /*12280*/  IMAD.MOV R178, RZ, RZ, -R178 ;  /* 0x000000ffffb27224 */ /* 0x000fe400078e0ab2 */
[--C-:B------:R-:W-:Y:S02]  /*12290*/  @!P3 IMAD.IADD R3, R3, 0x1, -R2.reuse ;  /* 0x000000010303b824 */ /* 0x100fe400078e0a02 */
[----:B------:R-:W-:Y:S01]  /*122a0*/  @!P6 IMAD.IADD R7, R7, 0x1, -R2 ;  /* 0x000000010707e824 */ /* 0x000fe200078e0a02 */
[----:B------:R-:W-:Y:S01]  /*122b0*/  ISETP.GE.AND P6, PT, R10, RZ, PT ;  /* 0x000000ff0a00720c */ /* 0x000fe20003fc6270 */
[----:B0-----:R-:W-:Y:S01]  /*122c0*/  IMAD.MOV.U32 R12, RZ, RZ, R177 ;  /* 0x000000ffff0c7224 */ /* 0x001fe200078e00b1 */
[----:B------:R-:W-:Y:S01]  /*122d0*/  ISETP.GT.U32.AND P3, PT, R2, R3, PT ;  /* 0x000000030200720c */ /* 0x000fe20003f64070 */
[----:B------:R-:W-:Y:S02]  /*122e0*/  VIADD R180, R0, 0x9d ;  /* 0x0000009d00b47836 */ /* 0x000fe40000000000 */
[----:B------:R-:W-:Y:S01]  /*122f0*/  @!P4 IMAD.MOV R12, RZ, RZ, -R12 ;  /* 0x000000ffff0cc224 */ /* 0x000fe200078e0a0c */
[----:B------:R-:W-:Y:S01]  /*12300*/  ISETP.GE.AND P4, PT, R4, RZ, PT ;  /* 0x000000ff0400720c */ /* 0x000fe20003f86270 */
[----:B------:R-:W-:Y:S01]  /*12310*/  IMAD R4, R2, R178, R11 ;  /* 0x000000b202047224 */ /* 0x000fe200078e020b */
[----:B------:R-:W-:Y:S01]  /*12320*/  ISETP.GE.AND P5, PT, R180, RZ, PT ;  /* 0x000000ffb400720c */ /* 0x000fe20003fa6270 */
[----:B------:R-:W-:Y:S01]  /*12330*/  @!P2 IMAD.MOV R7, RZ, RZ, -R7 ;  /* 0x000000ffff07a224 */ /* 0x000fe200078e0a07 */
[----:B------:R0:W-:Y:S01]  /*12340*/  STL [R1+0x408], R12 ;  /* 0x0004080c01007387 */ /* 0x0001e20000100800 */
[----:B------:R-:W-:Y:S01]  /*12350*/  IABS R180, R180 ;  /* 0x000000b400b47213 */ /* 0x000fe20000000000 */
[----:B------:R-:W-:Y:S01]  /*12360*/  VIADD R10, R0, 0x9b ;  /* 0x0000009b000a7836 */ /* 0x000fe20000000000 */
[----:B------:R-:W-:Y:S01]  /*12370*/  ISETP.GT.U32.AND P0, PT, R2, R4, PT ;  /* 0x000000040200720c */ /* 0x000fe20003f04070 */
[----:B------:R1:W-:Y:S01]  /*12380*/  STL [R1+0x410], R8 ;  /* 0x0004100801007387 */ /* 0x0003e20000100800 */
[----:B------:R-:W-:-:S02]  /*12390*/  @!P3 IMAD.IADD R3, R3, 0x1, -R2 ;  /* 0x000000010303b824 */ /* 0x000fc400078e0a02 */
[C---:B------:R-:W-:Y:S01]  /*123a0*/  VIADD R177, R0.reuse, 0x9c ;  /* 0x0000009c00b17836 */ /* 0x040fe20000000000 */
[----:B------:R2:W-:Y:S01]  /*123b0*/  STL [R1+0x424], R7 ;  /* 0x0004240701007387 */ /* 0x0005e20000100800 */
[C---:B------:R-:W-:Y:S02]  /*123c0*/  VIADD R11, R0.reuse, 0x9a ;  /* 0x0000009a000b7836 */ /* 0x040fe40000000000 */
[----:B0-----:R-:W-:Y:S01]  /*123d0*/  IMAD.MOV.U32 R12, RZ, RZ, R3 ;  /* 0x000000ffff0c7224 */ /* 0x001fe200078e0003 */
[----:B------:R-:W-:Y:S01]  /*123e0*/  ISETP.GE.AND P2, PT, R177, RZ, PT ;  /* 0x000000ffb100720c */ /* 0x000fe20003f46270 */
[----:B------:R-:W-:Y:S01]  /*123f0*/  VIADD R179, R0, 0x98 ;  /* 0x0000009800b37836 */ /* 0x000fe20000000000 */
[----:B------:R-:W-:Y:S01]  /*12400*/  IABS R177, R177 ;  /* 0x000000b100b17213 */ /* 0x000fe20000000000 */
[----:B-1----:R-:W-:Y:S01]  /*12410*/  IMAD.MOV.U32 R8, RZ, RZ, R6 ;  /* 0x000000ffff087224 */ /* 0x002fe200078e0006 */
[----:B------:R-:W-:Y:S01]  /*12420*/  ISETP.GE.AND P3, PT, R11, RZ, PT ;  /* 0x000000ff0b00720c */ /* 0x000fe20003f66270 */
[----:B------:R-:W-:Y:S01]  /*12430*/  @!P0 IMAD.IADD R4, R4, 0x1, -R2 ;  /* 0x0000000104048824 */ /* 0x000fe200078e0a02 */
[----:B------:R-:W-:Y:S01]  /*12440*/  IABS R11, R11 ;  /* 0x0000000b000b7213 */ /* 0x000fe20000000000 */
[----:B------:R-:W-:Y:S01]  /*12450*/  @!P1 IMAD.MOV R8, RZ, RZ, -R8 ;  /* 0x000000ffff089224 */ /* 0x000fe200078e0a08 */
[----:B------:R-:W-:Y:S01]  /*12460*/  ISETP.GE.AND P1, PT, R10, RZ, PT ;  /* 0x000000ff0a00720c */ /* 0x000fe20003f26270 */
[----:B------:R-:W-:Y:S01]  /*12470*/  @!P4 IMAD.MOV R12, RZ, RZ, -R12 ;  /* 0x000000ffff0cc224 */ /* 0x000fe200078e0a0c */
[----:B------:R-:W-:Y:S01]  /*12480*/  ISETP.GT.U32.AND P0, PT, R2, R4, PT ;  /* 0x000000040200720c */ /* 0x000fe20003f04070 */
[----:B--2---:R-:W-:Y:S01]  /*12490*/  IMAD.HI.U32 R7, R9, R177, RZ ;  /* 0x000000b109077227 */ /* 0x004fe200078e00ff */
[----:B------:R0:W-:Y:S01]  /*124a0*/  STL [R1+0x428], R8 ;  /* 0x0004280801007387 */ /* 0x0001e20000100800 */
[----:B------:R-:W-:-:S02]  /*124b0*/  IABS R10, R10 ;  /* 0x0000000a000a7213 */ /* 0x000fc40000000000 */
[----:B------:R-:W-:Y:S01]  /*124c0*/  IMAD.MOV R7, RZ, RZ, -R7 ;  /* 0x000000ffff077224 */ /* 0x000fe200078e0a07 */
[----:B------:R-:W-:Y:S01]  /*124d0*/  IABS R182, R179 ;  /* 0x000000b300b67213 */ /* 0x000fe20000000000 */
[C---:B------:R-:W-:Y:S01]  /*124e0*/  IMAD.HI.U32 R3, R9.reuse, R11, RZ ;  /* 0x0000000b09037227 */ /* 0x040fe200078e00ff */
[----:B------:R-:W-:Y:S03]  /*124f0*/  STL [R1+0x414], R12 ;  /* 0x0004140c01007387 */ /* 0x000fe60000100800 */
[----:B------:R-:W-:-:S04]  /*12500*/  IMAD.HI.U32 R6, R9, R10, RZ ;  /* 0x0000000a09067227 */ /* 0x000fc800078e00ff */
[----:B0-----:R-:W-:-:S04]  /*12510*/  IMAD.HI.U32 R8, R9, R180, RZ ;  /* 0x000000b409087227 */ /* 0x001fc800078e00ff */
[----:B------:R-:W-:Y:S02]  /*12520*/  IMAD.MOV R8, RZ, RZ, -R8 ;  /* 0x000000ffff087224 */ /* 0x000fe400078e0a08 */
[----:B------:R-:W-:Y:S02]  /*12530*/  IMAD.MOV R6, RZ, RZ, -R6 ;  /* 0x000000ffff067224 */ /* 0x000fe400078e0a06 */
[----:B------:R-:W-:Y:S02]  /*12540*/  IMAD R180, R2, R8, R180 ;  /* 0x0000000802b47224 */ /* 0x000fe400078e02b4 */
[----:B------:R-:W-:Y:S02]  /*12550*/  @!P0 IMAD.IADD R4, R4, 0x1, -R2 ;  /* 0x0000000104048824 */ /* 0x000fe400078e0a02 */
[C---:B------:R-:W-:Y:S01]  /*12560*/  IMAD R10, R2.reuse, R6, R10 ;  /* 0x00000006020a7224 */ /* 0x040fe200078e020a */
[----:B------:R-:W-:Y:S01]  /*12570*/  ISETP.GT.U32.AND P4, PT, R2, R180, PT ;  /* 0x000000b40200720c */ /* 0x000fe20003f84070 */
[----:B------:R-:W-:-:S02]  /*12580*/  IMAD.MOV.U32 R8, RZ, RZ, R4 ;  /* 0x000000ffff087224 */ /* 0x000fc400078e0004 */
[C---:B------:R-:W-:Y:S02]  /*12590*/  IMAD R177, R2.reuse, R7, R177 ;  /* 0x0000000702b17224 */ /* 0x040fe400078e02b1 */
[----:B------:R-:W-:Y:S01]  /*125a0*/  @!P6 IMAD.MOV R8, RZ, RZ, -R8 ;  /* 0x000000ffff08e224 */ /* 0x000fe200078e0a08 */
[C---:B------:R-:W-:Y:S01]  /*125b0*/  ISETP.GT.U32.AND P6, PT, R2.reuse, R10, PT ;  /* 0x0000000a0200720c */ /* 0x040fe20003fc4070 */
[----:B------:R-:W-:Y:S01]  /*125c0*/  IMAD.MOV R3, RZ, RZ, -R3 ;  /* 0x000000ffff037224 */ /* 0x000fe200078e0a03 */
[----:B------:R-:W-:Y:S01]  /*125d0*/  ISETP.GT.U32.AND P0, PT, R2, R177, PT ;  /* 0x000000b10200720c */ /* 0x000fe20003f04070 */
[----:B------:R-:W-:Y:S01]  /*125e0*/  VIADD R184, R0, 0x99 ;  /* 0x0000009900b87836 */ /* 0x000fe20000000000 */
[----:B------:R0:W-:Y:S01]  /*125f0*/  STL [R1+0x418], R8 ;  /* 0x0004180801007387 */ /* 0x0001e20000100800 */
[----:B------:R-:W-:Y:S02]  /*12600*/  IMAD R11, R2, R3, R11 ;  /* 0x00000003020b7224 */ /* 0x000fe400078e020b */
[----:B------:R-:W-:Y:S01]  /*12610*/  @!P4 IMAD.IADD R180, R180, 0x1, -R2 ;  /* 0x00000001b4b4c824 */ /* 0x000fe200078e0a02 */
[----:B------:R-:W-:Y:S01]  /*12620*/  IABS R4, R184 ;  /* 0x000000b800047213 */ /* 0x000fe20000000000 */
[----:B------:R-:W-:-:S02]  /*12630*/  VIADD R3, R0, 0x97 ;  /* 0x0000009700037836 */ /* 0x000fc40000000000 */
[----:B------:R-:W-:Y:S01]  /*12640*/  VIADD R7, R0, 0x96 ;  /* 0x0000009600077836 */ /* 0x000fe20000000000 */
[----:B------:R-:W-:Y:S01]  /*12650*/  ISETP.GT.U32.AND P4, PT, R2, R180, PT ;  /* 0x000000b40200720c */ /* 0x000fe20003f84070 */
[--C-:B------:R-:W-:Y:S01]  /*12660*/  @!P6 IMAD.IADD R10, R10, 0x1, -R2.reuse ;  /* 0x000000010a0ae824 */ /* 0x100fe200078e0a02 */
[----:B------:R-:W-:Y:S01]  /*12670*/  IABS R6, R3 ;  /* 0x0000000300067213 */ /* 0x000fe20000000000 */
[----:B------:R-:W-:Y:S01]  /*12680*/  @!P0 IMAD.IADD R177, R177, 0x1, -R2 ;  /* 0x00000001b1b18824 */ /* 0x000fe200078e0a02 */
[----:B------:R-:W-:Y:S01]  /*12690*/  IABS R181, R7 ;  /* 0x0000000700b57213 */ /* 0x000fe20000000000 */
[C---:B0-----:R-:W-:Y:S01]  /*126a0*/  IMAD.HI.U32 R8, R9.reuse, R182, RZ ;  /* 0x000000b609087227 */ /* 0x041fe200078e00ff */
[C---:B------:R-:W-:Y:S02]  /*126b0*/  ISETP.GT.U32.AND P6, PT, R2.reuse, R10, PT ;  /* 0x0000000a0200720c */ /* 0x040fe40003fc4070 */
[----:B------:R-:W-:Y:S01]  /*126c0*/  ISETP.GT.U32.AND P0, PT, R2, R177, PT ;  /* 0x000000b10200720c */ /* 0x000fe20003f04070 */
[----:B------:R-:W-:-:S04]  /*126d0*/  IMAD.HI.U32 R178, R9, R4, RZ ;  /* 0x0000000409b27227 */ /* 0x000fc800078e00ff */
[----:B------:R-:W-:Y:S01]  /*126e0*/  @!P4 IMAD.IADD R180, R180, 0x1, -R2 ;  /* 0x00000001b4b4c824 */ /* 0x000fe200078e0a02 */
[C---:B------:R-:W-:Y:S01]  /*126f0*/  ISETP.GT.U32.AND P4, PT, R2.reuse, R11, PT ;  /* 0x0000000b0200720c */ /* 0x040fe20003f84070 */
[----:B------:R-:W-:Y:S02]  /*12700*/  IMAD.MOV R8, RZ, RZ, -R8 ;  /* 0x000000ffff087224 */ /* 0x000fe400078e0a08 */
[----:B------:R-:W-:Y:S02]  /*12710*/  IMAD.MOV R178, RZ, RZ, -R178 ;  /* 0x000000ffffb27224 */ /* 0x000fe400078e0ab2 */
[C---:B------:R-:W-:Y:S02]  /*12720*/  IMAD R182, R2.reuse, R8, R182 ;  /* 0x0000000802b67224 */ /* 0x040fe400078e02b6 */
[----:B------:R-:W-:Y:S02]  /*12730*/  IMAD R4, R2, R178, R4 ;  /* 0x000000b202047224 */ /* 0x000fe400078e0204 */
[----:B------:R-:W-:-:S02]  /*12740*/  IMAD.MOV.U32 R12, RZ, RZ, R180 ;  /* 0x000000ffff0c7224 */ /* 0x000fc400078e00b4 */
[--C-:B------:R-:W-:Y:S01]  /*12750*/  @!P6 IMAD.IADD R10, R10, 0x1, -R2.reuse ;  /* 0x000000010a0ae824 */ /* 0x100fe200078e0a02 */
[C---:B------:R-:W-:Y:S01]  /*12760*/  ISETP.GT.U32.AND P6, PT, R2.reuse, R182, PT ;  /* 0x000000b60200720c */ /* 0x040fe20003fc4070 */
[--C-:B------:R-:W-:Y:S02]  /*12770*/  @!P4 IMAD.IADD R11, R11, 0x1, -R2.reuse ;  /* 0x000000010b0bc824 */ /* 0x100fe400078e0a02 */
[----:B------:R-:W-:Y:S01]  /*12780*/  @!P0 IMAD.IADD R177, R177, 0x1, -R2 ;  /* 0x00000001b1b18824 */ /* 0x000fe200078e0a02 */
[C---:B------:R-:W-:Y:S01]  /*12790*/  ISETP.GT.U32.AND P0, PT, R2.reuse, R4, PT ;  /* 0x000000040200720c */ /* 0x040fe20003f04070 */
[----:B------:R-:W-:Y:S01]  /*127a0*/  @!P5 IMAD.MOV R12, RZ, RZ, -R12 ;  /* 0x000000ffff0cd224 */ /* 0x000fe200078e0a0c */
[----:B------:R-:W-:Y:S01]  /*127b0*/  ISETP.GT.U32.AND P4, PT, R2, R11, PT ;  /* 0x0000000b0200720c */ /* 0x000fe20003f84070 */
[----:B------:R-:W-:Y:S01]  /*127c0*/  IMAD.HI.U32 R183, R9, R6, RZ ;  /* 0x0000000609b77227 */ /* 0x000fe200078e00ff */
[----:B------:R-:W-:Y:S02]  /*127d0*/  ISETP.GE.AND P5, PT, R184, RZ, PT ;  /* 0x000000ffb800720c */ /* 0x000fe40003fa6270 */
[----:B------:R0:W-:Y:S01]  /*127e0*/  STL [R1+0x3fc], R12 ;  /* 0x0003fc0c01007387 */ /* 0x0001e20000100800 */
[----:B------:R-:W-:-:S02]  /*127f0*/  VIADD R8, R0, 0x95 ;  /* 0x0000009500087836 */ /* 0x000fc40000000000 */
[----:B------:R-:W-:-:S03]  /*12800*/  IMAD.HI.U32 R178, R9, R181, RZ ;  /* 0x000000b509b27227 */ /* 0x000fc600078e00ff */
[----:B------:R-:W-:Y:S01]  /*12810*/  IABS R180, R8 ;  /* 0x0000000800b47213 */ /* 0x000fe20000000000 */
[----:B------:R-:W-:Y:S02]  /*12820*/  IMAD.MOV R183, RZ, RZ, -R183 ;  /* 0x000000ffffb77224 */ /* 0x000fe400078e0ab7 */
[----:B------:R-:W-:Y:S02]  /*12830*/  @!P6 IMAD.IADD R182, R182, 0x1, -R2 ;  /* 0x00000001b6b6e824 */ /* 0x000fe400078e0a02 */
[----:B0-----:R-:W-:Y:S02]  /*12840*/  IMAD.MOV.U32 R12, RZ, RZ, R177 ;  /* 0x000000ffff0c7224 */ /* 0x001fe400078e00b1 */
[----:B------:R-:W-:Y:S02]  /*12850*/  IMAD.MOV R178, RZ, RZ, -R178 ;  /* 0x000000ffffb27224 */ /* 0x000fe400078e0ab2 */
[----:B------:R-:W-:Y:S01]  /*12860*/  @!P2 IMAD.MOV R12, RZ, RZ, -R12 ;  /* 0x000000ffff0ca224 */ /* 0x000fe200078e0a0c */
[C---:B------:R-:W-:Y:S01]  /*12870*/  ISETP.GT.U32.AND P2, PT, R2.reuse, R182, PT ;  /* 0x000000b60200720c */ /* 0x040fe20003f44070 */
[----:B------:R-:W-:-:S02]  /*12880*/  IMAD R6, R2, R183, R6 ;  /* 0x000000b702067224 */ /* 0x000fc400078e0206 */
[--C-:B------:R-:W-:Y:S01]  /*12890*/  @!P4 IMAD.IADD R11, R11, 0x1, -R2.reuse ;  /* 0x000000010b0bc824 */ /* 0x100fe200078e0a02 */
[----:B------:R0:W-:Y:S01]  /*128a0*/  STL [R1+0x3f4], R12 ;  /* 0x0003f40c01007387 */ /* 0x0001e20000100800 */
[----:B------:R-:W-:Y:S01]  /*128b0*/  @!P0 IMAD.IADD R4, R4, 0x1, -R2 ;  /* 0x0000000104048824 */ /* 0x000fe200078e0a02 */
[C---:B------:R-:W-:Y:S01]  /*128c0*/  ISETP.GT.U32.AND P4, PT, R2.reuse, R6, PT ;  /* 0x000000060200720c */ /* 0x040fe20003f84070 */
[C---:B------:R-:W-:Y:S01]  /*128d0*/  IMAD R181, R2.reuse, R178, R181 ;  /* 0x000000b202b57224 */ /* 0x040fe200078e02b5 */
[----:B------:R-:W-:Y:S01]  /*128e0*/  ISETP.GE.AND P0, PT, R179, RZ, PT ;  /* 0x000000ffb300720c */ /* 0x000fe20003f06270 */
[----:B------:R-:W-:Y:S01]  /*128f0*/  IMAD.HI.U32 R177, R9, R180, RZ ;  /* 0x000000b409b17227 */ /* 0x000fe200078e00ff */
[----:B------:R-:W-:-:S03]  /*12900*/  ISETP.GT.U32.AND P6, PT, R2, R4, PT ;  /* 0x000000040200720c */ /* 0x000fc60003fc4070 */
[----:B------:R-:W-:Y:S02]  /*12910*/  IMAD.MOV R177, RZ, RZ, -R177 ;  /* 0x000000ffffb17224 */ /* 0x000fe400078e0ab1 */
[----:B0-----:R-:W-:Y:S02]  /*12920*/  IMAD.MOV.U32 R12, RZ, RZ, R11 ;  /* 0x000000ffff0c7224 */ /* 0x001fe400078e000b */
[----:B------:R-:W-:Y:S01]  /*12930*/  @!P1 IMAD.MOV R10, RZ, RZ, -R10 ;  /* 0x000000ffff0a9224 */ /* 0x000fe200078e0a0a */
[----:B------:R-:W-:Y:S01]  /*12940*/  ISETP.GE.AND P1, PT, R3, RZ, PT ;  /* 0x000000ff0300720c */ /* 0x000fe20003f26270 */
[----:B------:R-:W-:Y:S01]  /*12950*/  @!P3 IMAD.MOV R12, RZ, RZ, -R12 ;  /* 0x000000ffff0cb224 */ /* 0x000fe200078e0a0c */
[C---:B------:R-:W-:Y:S01]  /*12960*/  ISETP.GT.U32.AND P3, PT, R2.reuse, R181, PT ;  /* 0x000000b50200720c */ /* 0x040fe20003f64070 */
[----:B------:R-:W-:Y:S01]  /*12970*/  IMAD R180, R2, R177, R180 ;  /* 0x000000b102b47224 */ /* 0x000fe200078e02b4 */
[----:B------:R0:W-:Y:S01]  /*12980*/  STL [R1+0x3ec], R10 ;  /* 0x0003ec0a01007387 */ /* 0x0001e20000100800 */
[----:B------:R-:W-:-:S02]  /*12990*/  VIADD R3, R0, 0x94 ;  /* 0x0000009400037836 */ /* 0x000fc40000000000 */
[--C-:B------:R-:W-:Y:S01]  /*129a0*/  @!P2 IMAD.IADD R182, R182, 0x1, -R2.reuse ;  /* 0x00000001b6b6a824 */ /* 0x100fe200078e0a02 */
[----:B------:R-:W-:Y:S01]  /*129b0*/  ISETP.GT.U32.AND P2, PT, R2, R180, PT ;  /* 0x000000b40200720c */ /* 0x000fe20003f44070 */
[--C-:B------:R-:W-:Y:S01]  /*129c0*/  @!P4 IMAD.IADD R6, R6, 0x1, -R2.reuse ;  /* 0x000000010606c824 */ /* 0x100fe200078e0a02 */
[----:B------:R-:W-:Y:S01]  /*129d0*/  ISETP.GE.AND P4, PT, R8, RZ, PT ;  /* 0x000000ff0800720c */ /* 0x000fe20003f86270 */
[--C-:B------:R-:W-:Y:S01]  /*129e0*/  @!P6 IMAD.IADD R4, R4, 0x1, -R2.reuse ;  /* 0x000000010404e824 */ /* 0x100fe200078e0a02 */
[----:B------:R-:W-:Y:S01]  /*129f0*/  ISETP.GE.AND P6, PT, R7, RZ, PT ;  /* 0x000000ff0700720c */ /* 0x000fe20003fc6270 */
[----:B------:R-:W-:Y:S01]  /*12a00*/  VIADD R7, R0, 0x93 ;  /* 0x0000009300077836 */ /* 0x000fe20000000000 */
[----:B0-----:R-:W-:Y:S01]  /*12a10*/  IABS R10, R3 ;  /* 0x00000003000a7213 */ /* 0x001fe20000000000 */
[----:B------:R-:W-:Y:S01]  /*12a20*/  @!P3 IMAD.IADD R181, R181, 0x1, -R2 ;  /* 0x00000001b5b5b824 */ /* 0x000fe200078e0a02 */
[----:B------:R-:W-:Y:S01]  /*12a30*/  ISETP.GT.U32.AND P3, PT, R2, R6, PT ;  /* 0x000000060200720c */ /* 0x000fe20003f64070 */
[----:B------:R0:W-:Y:S01]  /*12a40*/  STL [R1+0x3e8], R12 ;  /* 0x0003e80c01007387 */ /* 0x0001e20000100800 */
[----:B------:R-:W-:Y:S01]  /*12a50*/  IABS R8, R7 ;  /* 0x0000000700087213 */ /* 0x000fe20000000000 */
[----:B------:R-:W-:-:S04]  /*12a60*/  IMAD.HI.U32 R11, R9, R10, RZ ;  /* 0x0000000a090b7227 */ /* 0x000fc800078e00ff */
[----:B------:R-:W-:Y:S02]  /*12a70*/  IMAD.MOV R11, RZ, RZ, -R11 ;  /* 0x000000ffff0b7224 */ /* 0x000fe400078e0a0b */
[----:B------:R-:W-:Y:S02]  /*12a80*/  @!P2 IMAD.IADD R180, R180, 0x1, -R2 ;  /* 0x00000001b4b4a824 */ /* 0x000fe400078e0a02 */
[----:B0-----:R-:W-:Y:S02]  /*12a90*/  IMAD.MOV.U32 R12, RZ, RZ, R4 ;  /* 0x000000ffff0c7224 */ /* 0x001fe400078e0004 */
[----:B------:R-:W-:Y:S01]  /*12aa0*/  IMAD.MOV.U32 R4, RZ, RZ, R8 ;  /* 0x000000ffff047224 */ /* 0x000fe200078e0008 */
[C---:B------:R-:W-:Y:S01]  /*12ab0*/  ISETP.GT.U32.AND P2, PT, R2.reuse, R180, PT ;  /* 0x000000b40200720c */ /* 0x040fe20003f44070 */
[----:B------:R-:W-:Y:S02]  /*12ac0*/  IMAD R10, R2, R11, R10 ;  /* 0x0000000b020a7224 */ /* 0x000fe400078e020a */
[----:B------:R-:W-:-:S04]  /*12ad0*/  IMAD.HI.U32 R8, R9, R4, RZ ;  /* 0x0000000409087227 */ /* 0x000fc800078e00ff */
[----:B------:R-:W-:Y:S01]  /*12ae0*/  @!P3 IMAD.IADD R6, R6, 0x1, -R2 ;  /* 0x000000010606b824 */ /* 0x000fe200078e0a02 */
[C---:B------:R-:W-:Y:S01]  /*12af0*/  ISETP.GT.U32.AND P3, PT, R2.reuse, R10, PT ;  /* 0x0000000a0200720c */ /* 0x040fe20003f64070 */
[----:B------:R-:W-:Y:S01]  /*12b00*/  @!P5 IMAD.MOV R12, RZ, RZ, -R12 ;  /* 0x000000ffff0cd224 */ /* 0x000fe200078e0a0c */
[----:B------:R-:W-:Y:S01]  /*12b10*/  ISETP.GT.U32.AND P5, PT, R2, R181, PT ;  /* 0x000000b50200720c */ /* 0x000fe20003fa4070 */
[----:B------:R-:W-:Y:S02]  /*12b20*/  VIADD R178, R0, 0x92 ;  /* 0x0000009200b27836 */ /* 0x000fe40000000000 */
[----:B------:R-:W-:Y:S01]  /*12b30*/  IMAD.MOV R8, RZ, RZ, -R8 ;  /* 0x000000ffff087224 */ /* 0x000fe200078e0a08 */
[----:B------:R0:W-:Y:S01]  /*12b40*/  STL [R1+0x39c], R12 ;  /* 0x00039c0c01007387 */ /* 0x0001e20000100800 */
[----:B------:R-:W-:Y:S01]  /*12b50*/  @!P2 IMAD.IADD R180, R180, 0x1, -R2 ;  /* 0x00000001b4b4a824 */ /* 0x000fe200078e0a02 */
[----:B------:R-:W-:Y:S01]  /*12b60*/  IABS R179, R178 ;  /* 0x000000b200b37213 */ /* 0x000fe20000000000 */
[----:B------:R-:W-:-:S02]  /*12b70*/  IMAD R4, R2, R8, R4 ;  /* 0x0000000802047224 */ /* 0x000fc400078e0204 */
[----:B------:R-:W-:Y:S02]  /*12b80*/  IMAD.MOV.U32 R13, RZ, RZ, R182 ;  /* 0x000000ffff0d7224 */ /* 0x000fe400078e00b6 */
[----:B------:R-:W-:Y:S01]  /*12b90*/  IMAD.HI.U32 R8, R9, R179, RZ ;  /* 0x000000b309087227 */ /* 0x000fe200078e00ff */
[----:B------:R-:W-:-:S03]  /*12ba0*/  ISETP.GT.U32.AND P2, PT, R2, R4, PT ;  /* 0x000000040200720c */ /* 0x000fc60003f44070 */
[--C-:B------:R-:W-:Y:S01]  /*12bb0*/  @!P3 IMAD.IADD R10, R10, 0x1, -R2.reuse ;  /* 0x000000010a0ab824 */ /* 0x100fe200078e0a02 */
[----:B------:R-:W-:Y:S01]  /*12bc0*/  ISETP.GE.AND P3, PT, R7, RZ, PT ;  /* 0x000000ff0700720c */ /* 0x000fe20003f66270 */
[C---:B------:R-:W-:Y:S02]  /*12bd0*/  VIADD R177, R0.reuse, 0x91 ;  /* 0x0000009100b17836 */ /* 0x040fe40000000000 */
[----:B------:R-:W-:Y:S01]  /*12be0*/  @!P5 IMAD.IADD R181, R181, 0x1, -R2 ;  /* 0x00000001b5b5d824 */ /* 0x000fe200078e0a02 */
[----:B------:R-:W-:Y:S01]  /*12bf0*/  ISETP.GE.AND P5, PT, R3, RZ, PT ;  /* 0x000000ff0300720c */ /* 0x000fe20003fa6270 */
[----:B------:R-:W-:Y:S01]  /*12c00*/  VIADD R3, R0, 0x90 ;  /* 0x0000009000037836 */ /* 0x000fe20000000000 */
[----:B------:R-:W-:Y:S01]  /*12c10*/  IABS R184, R177 ;  /* 0x000000b100b87213 */ /* 0x000fe20000000000 */
[----:B------:R-:W-:Y:S02]  /*12c20*/  IMAD.MOV R8, RZ, RZ, -R8 ;  /* 0x000000ffff087224 */ /* 0x000fe400078e0a08 */
[----:B------:R-:W-:Y:S01]  /*12c30*/  @!P0 IMAD.MOV R13, RZ, RZ, -R13 ;  /* 0x000000ffff0d8224 */ /* 0x000fe200078e0a0d */
[C---:B------:R-:W-:Y:S01]  /*12c40*/  ISETP.GT.U32.AND P0, PT, R2.reuse, R10, PT ;  /* 0x0000000a0200720c */ /* 0x040fe20003f04070 */
[----:B------:R-:W-:Y:S01]  /*12c50*/  IMAD R179, R2, R8, R179 ;  /* 0x0000000802b37224 */ /* 0x000fe200078e02b3 */
[----:B------:R-:W-:Y:S01]  /*12c60*/  IABS R8, R3 ;  /* 0x0000000300087213 */ /* 0x000fe20000000000 */
[----:B0-----:R-:W-:Y:S01]  /*12c70*/  IMAD.MOV.U32 R12, RZ, RZ, R6 ;  /* 0x000000ffff0c7224 */ /* 0x001fe200078e0006 */
[----:B------:R0:W-:Y:S01]  /*12c80*/  STL [R1+0x3a0], R13 ;  /* 0x0003a00d01007387 */ /* 0x0001e20000100800 */
[----:B------:R-:W-:-:S04]  /*12c90*/  IMAD.HI.U32 R11, R9, R184, RZ ;  /* 0x000000b8090b7227 */ /* 0x000fc800078e00ff */
[----:B------:R-:W-:Y:S01]  /*12ca0*/  @!P2 IMAD.IADD R4, R4, 0x1, -R2 ;  /* 0x000000010404a824 */ /* 0x000fe200078e0a02 */
[----:B------:R-:W-:Y:S01]  /*12cb0*/  ISETP.GT.U32.AND P2, PT, R2, R179, PT ;  /* 0x000000b30200720c */ /* 0x000fe20003f44070 */
[----:B------:R-:W-:-:S04]  /*12cc0*/  IMAD.HI.U32 R6, R9, R8, RZ ;  /* 0x0000000809067227 */ /* 0x000fc800078e00ff */
[----:B0-----:R-:W-:Y:S02]  /*12cd0*/  IMAD.MOV.U32 R13, RZ, RZ, R181 ;  /* 0x000000ffff0d7224 */ /* 0x001fe400078e00b5 */
[----:B------:R-:W-:Y:S01]  /*12ce0*/  @!P1 IMAD.MOV R12, RZ, RZ, -R12 ;  /* 0x000000ffff0c9224 */ /* 0x000fe200078e0a0c */
[----:B------:R-:W-:Y:S01]  /*12cf0*/  ISETP.GT.U32.AND P1, PT, R2, R4, PT ;  /* 0x000000040200720c */ /* 0x000fe20003f24070 */
[----:B------:R-:W-:Y:S02]  /*12d00*/  IMAD.MOV R11, RZ, RZ, -R11 ;  /* 0x000000ffff0b7224 */ /* 0x000fe400078e0a0b */
[----:B------:R-:W-:Y:S01]  /*12d10*/  VIADD R7, R0, 0x8f ;  /* 0x0000008f00077836 */ /* 0x000fe20000000000 */
[----:B------:R0:W-:Y:S01]  /*12d20*/  STL [R1+0x3d0], R12 ;  /* 0x0003d00c01007387 */ /* 0x0001e20000100800 */
[----:B------:R-:W-:Y:S02]  /*12d30*/  @!P6 IMAD.MOV R13, RZ, RZ, -R13 ;  /* 0x000000ffff0de224 */ /* 0x000fe400078e0a0d */
[----:B------:R-:W-:Y:S01]  /*12d40*/  @!P0 IMAD.IADD R10, R10, 0x1, -R2 ;  /* 0x000000010a0a8824 */ /* 0x000fe200078e0a02 */
[----:B------:R-:W-:Y:S01]  /*12d50*/  ISETP.GE.AND P0, PT, R177, RZ, PT ;  /* 0x000000ffb100720c */ /* 0x000fe20003f06270 */
[----:B------:R-:W-:Y:S01]  /*12d60*/  IMAD.MOV R6, RZ, RZ, -R6 ;  /* 0x000000ffff067224 */ /* 0x000fe200078e0a06 */
[----:B------:R1:W-:Y:S01]  /*12d70*/  STL [R1+0x3ac], R13 ;  /* 0x0003ac0d01007387 */ /* 0x0003e20000100800 */
[C---:B------:R-:W-:Y:S01]  /*12d80*/  IMAD R184, R2.reuse, R11, R184 ;  /* 0x0000000b02b87224 */ /* 0x040fe200078e02b8 */
[----:B------:R-:W-:Y:S01]  /*12d90*/  IABS R11, R7 ;  /* 0x00000007000b7213 */ /* 0x000fe20000000000 */
[----:B------:R-:W-:-:S02]  /*12da0*/  IMAD R8, R2, R6, R8 ;  /* 0x0000000602087224 */ /* 0x000fc400078e0208 */
[----:B0-----:R-:W-:Y:S01]  /*12db0*/  IMAD.MOV.U32 R12, RZ, RZ, R180 ;  /* 0x000000ffff0c7224 */ /* 0x001fe200078e00b4 */
[----:B------:R-:W-:Y:S01]  /*12dc0*/  ISETP.GT.U32.AND P6, PT, R2, R184, PT ;  /* 0x000000b80200720c */ /* 0x000fe20003fc4070 */
[----:B------:R-:W-:-:S04]  /*12dd0*/  IMAD.HI.U32 R180, R9, R11, RZ ;  /* 0x0000000b09b47227 */ /* 0x000fc800078e00ff */
[----:B-1----:R-:W-:Y:S02]  /*12de0*/  IMAD.MOV.U32 R13, RZ, RZ, R10 ;  /* 0x000000ffff0d7224 */ /* 0x002fe400078e000a */
[----:B------:R-:W-:Y:S01]  /*12df0*/  @!P4 IMAD.MOV R12, RZ, RZ, -R12 ;  /* 0x000000ffff0cc224 */ /* 0x000fe200078e0a0c */
[----:B------:R-:W-:Y:S01]  /*12e00*/  ISETP.GE.AND P4, PT, R178, RZ, PT ;  /* 0x000000ffb200720c */ /* 0x000fe20003f86270 */
[----:B------:R-:W-:Y:S01]  /*12e10*/  @!P5 IMAD.MOV R13, RZ, RZ, -R13 ;  /* 0x000000ffff0dd224 */ /* 0x000fe200078e0a0d */
[----:B------:R-:W-:Y:S01]  /*12e20*/  ISETP.GT.U32.AND P5, PT, R2, R8, PT ;  /* 0x000000080200720c */ /* 0x000fe20003fa4070 */
[----:B------:R-:W-:Y:S01]  /*12e30*/  IMAD.MOV R180, RZ, RZ, -R180 ;  /* 0x000000ffffb47224 */ /* 0x000fe200078e0ab4 */
[----:B------:R0:W-:Y:S01]  /*12e40*/  STL [R1+0x3cc], R12 ;  /* 0x0003cc0c01007387 */ /* 0x0001e20000100800 */
[--C-:B------:R-:W-:Y:S01]  /*12e50*/  @!P1 IMAD.IADD R4, R4, 0x1, -R2.reuse ;  /* 0x0000000104049824 */ /* 0x100fe200078e0a02 */
[----:B------:R-:W-:Y:S01]  /*12e60*/  ISETP.GE.AND P1, PT, R3, RZ, PT ;  /* 0x000000ff0300720c */ /* 0x000fe20003f26270 */
[----:B------:R-:W-:Y:S01]  /*12e70*/  @!P2 IMAD.IADD R179, R179, 0x1, -R2 ;  /* 0x00000001b3b3a824 */ /* 0x000fe200078e0a02 */
[----:B------:R-:W-:Y:S01]  /*12e80*/  STL [R1+0x3b0], R13 ;  /* 0x0003b00d01007387 */ /* 0x000fe20000100800 */
[----:B------:R-:W-:-:S02]  /*12e90*/  IMAD R11, R2, R180, R11 ;  /* 0x000000b4020b7224 */ /* 0x000fc400078e020b */
[----:B------:R-:W-:Y:S01]  /*12ea0*/  VIADD R3, R0, 0x8e ;  /* 0x0000008e00037836 */ /* 0x000fe20000000000 */
[----:B------:R-:W-:Y:S01]  /*12eb0*/  ISETP.GT.U32.AND P2, PT, R2, R179, PT ;  /* 0x000000b30200720c */ /* 0x000fe20003f44070 */
[----:B------:R-:W-:Y:S02]  /*12ec0*/  @!P6 IMAD.IADD R184, R184, 0x1, -R2 ;  /* 0x00000001b8b8e824 */ /* 0x000fe400078e0a02 */
[----:B0-----:R-:W-:Y:S01]  /*12ed0*/  IMAD.MOV.U32 R12, RZ, RZ, R4 ;  /* 0x000000ffff0c7224 */ /* 0x001fe200078e0004 */
[----:B------:R-:W-:Y:S01]  /*12ee0*/  IABS R178, R3 ;  /* 0x0000000300b27213 */ /* 0x000fe20000000000 */
[----:B------:R-:W-:Y:S01]  /*12ef0*/  @!P5 IMAD.IADD R8, R8, 0x1, -R2 ;  /* 0x000000010808d824 */ /* 0x000fe200078e0a02 */
[C---:B------:R-:W-:Y:S01]  /*12f00*/  ISETP.GT.U32.AND P6, PT, R2.reuse, R184, PT ;  /* 0x000000b80200720c */ /* 0x040fe20003fc4070 */
[----:B------:R-:W-:Y:S01]  /*12f10*/  @!P3 IMAD.MOV R12, RZ, RZ, -R12 ;  /* 0x000000ffff0cb224 */ /* 0x000fe200078e0a0c */
[C---:B------:R-:W-:Y:S01]  /*12f20*/  ISETP.GT.U32.AND P3, PT, R2.reuse, R11, PT ;  /* 0x0000000b0200720c */ /* 0x040fe20003f64070 */
[----:B------:R-:W-:Y:S01]  /*12f30*/  IMAD.HI.U32 R10, R9, R178, RZ ;  /* 0x000000b2090a7227 */ /* 0x000fe200078e00ff */
[----:B------:R-:W-:-:S02]  /*12f40*/  ISETP.GT.U32.AND P5, PT, R2, R8, PT ;  /* 0x000000080200720c */ /* 0x000fc40003fa4070 */
[----:B------:R0:W-:Y:S01]  /*12f50*/  STL [R1+0x3c0], R12 ;  /* 0x0003c00c01007387 */ /* 0x0001e20000100800 */
[----:B------:R-:W-:Y:S02]  /*12f60*/  VIADD R6, R0, 0x8d ;  /* 0x0000008d00067836 */ /* 0x000fe40000000000 */
[----:B------:R-:W-:Y:S01]  /*12f70*/  @!P2 IMAD.IADD R179, R179, 0x1, -R2 ;  /* 0x00000001b3b3a824 */ /* 0x000fe200078e0a02 */
[----:B------:R-:W-:Y:S01]  /*12f80*/  ISETP.GE.AND P2, PT, R7, RZ, PT ;  /* 0x000000ff0700720c */ /* 0x000fe20003f46270 */
[----:B------:R-:W-:Y:S01]  /*12f90*/  IMAD.MOV R10, RZ, RZ, -R10 ;  /* 0x000000ffff0a7224 */ /* 0x000fe200078e0a0a */
[----:B------:R-:W-:Y:S01]  /*12fa0*/  IABS R4, R6 ;  /* 0x0000000600047213 */ /* 0x000fe20000000000 */
[--C-:B------:R-:W-:Y:S01]  /*12fb0*/  @!P6 IMAD.IADD R184, R184, 0x1, -R2.reuse ;  /* 0x00000001b8b8e824 */ /* 0x100fe200078e0a02 */
[----:B------:R-:W-:Y:S01]  /*12fc0*/  ISETP.GE.AND P6, PT, R3, RZ, PT ;  /* 0x000000ff0300720c */ /* 0x000fe20003fc6270 */
[----:B------:R-:W-:Y:S01]  /*12fd0*/  @!P3 IMAD.IADD R11, R11, 0x1, -R2 ;  /* 0x000000010b0bb824 */ /* 0x000fe200078e0a02 */
[----:B------:R-:W-:Y:S01]  /*12fe0*/  ISETP.GE.AND P3, PT, R6, RZ, PT ;  /* 0x000000ff0600720c */ /* 0x000fe20003f66270 */
[----:B0-----:R-:W-:-:S02]  /*12ff0*/  IMAD.MOV.U32 R12, RZ, RZ, R179 ;  /* 0x000000ffff0c7224 */ /* 0x001fc400078e00b3 */
[C---:B------:R-:W-:Y:S02]  /*13000*/  IMAD R178, R2.reuse, R10, R178 ;  /* 0x0000000a02b27224 */ /* 0x040fe400078e02b2 */
[----:B------:R-:W-:Y:S01]  /*13010*/  @!P4 IMAD.MOV R12, RZ, RZ, -R12 ;  /* 0x000000ffff0cc224 */ /* 0x000fe200078e0a0c */
[----:B------:R-:W-:Y:S01]  /*13020*/  ISETP.GT.U32.AND P4, PT, R2, R11, PT ;  /* 0x0000000b0200720c */ /* 0x000fe20003f84070 */
[----:B------:R-:W-:Y:S02]  /*13030*/  VIADD R7, R0, 0x8c ;  /* 0x0000008c00077836 */ /* 0x000fe40000000000 */
[----:B------:R-:W-:Y:S01]  /*13040*/  IMAD.HI.U32 R3, R9, R4, RZ ;  /* 0x0000000409037227 */ /* 0x000fe200078e00ff */
[----:B------:R0:W-:Y:S02]  /*13050*/  STL [R1+0x3b4], R12 ;  /* 0x0003b40c01007387 */ /* 0x0001e40000100800 */
[----:B------:R-:W-:Y:S01]  /*13060*/  IABS R177, R7 ;  /* 0x0000000700b17213 */ /* 0x000fe20000000000 */
[----:B------:R-:W-:Y:S01]  /*13070*/  @!P5 IMAD.IADD R8, R8, 0x1, -R2 ;  /* 0x000000010808d824 */ /* 0x000fe200078e0a02 */
[----:B------:R-:W-:Y:S01]  /*13080*/  ISETP.GT.U32.AND P5, PT, R2, R178, PT ;  /* 0x000000b20200720c */ /* 0x000fe20003fa4070 */
[----:B------:R-:W-:-:S02]  /*13090*/  IMAD.MOV R3, RZ, RZ, -R3 ;  /* 0x000000ffff037224 */ /* 0x000fc400078e0a03 */
[----:B------:R-:W-:-:S04]  /*130a0*/  IMAD.HI.U32 R6, R9, R177, RZ ;  /* 0x000000b109067227 */ /* 0x000fc800078e00ff */
[----:B------:R-:W-:Y:S02]  /*130b0*/  IMAD R4, R2, R3, R4 ;  /* 0x0000000302047224 */ /* 0x000fe400078e0204 */
[----:B------:R-:W-:Y:S02]  /*130c0*/  VIADD R179, R0, 0x8b ;  /* 0x0000008b00b37836 */ /* 0x000fe40000000000 */
[----:B------:R-:W-:Y:S01]  /*130d0*/  @!P4 IMAD.IADD R11, R11, 0x1, -R2 ;  /* 0x000000010b0bc824 */ /* 0x000fe200078e0a02 */
[----:B------:R-:W-:Y:S01]  /*130e0*/  ISETP.GT.U32.AND P4, PT, R2, R4, PT ;  /* 0x000000040200720c */ /* 0x000fe20003f84070 */
[----:B------:R-:W-:Y:S01]  /*130f0*/  IMAD.MOV R6, RZ, RZ, -R6 ;  /* 0x000000ffff067224 */ /* 0x000fe200078e0a06 */
[----:B------:R-:W-:Y:S01]  /*13100*/  IABS R182, R179 ;  /* 0x000000b300b67213 */ /* 0x000fe20000000000 */
[----:B------:R-:W-:Y:S02]  /*13110*/  @!P5 IMAD.IADD R178, R178, 0x1, -R2 ;  /* 0x00000001b2b2d824 */ /* 0x000fe400078e0a02 */
[----:B0-----:R-:W-:-:S02]  /*13120*/  IMAD.MOV.U32 R12, RZ, RZ, R184 ;  /* 0x000000ffff0c7224 */ /* 0x001fc400078e00b8 */
[----:B------:R-:W-:Y:S02]  /*13130*/  IMAD R177, R2, R6, R177 ;  /* 0x0000000602b17224 */ /* 0x000fe400078e02b1 */
[----:B------:R-:W-:Y:S02]  /*13140*/  VIADD R180, R0, 0x8a ;  /* 0x0000008a00b47836 */ /* 0x000fe40000000000 */
[----:B------:R-:W-:Y:S01]  /*13150*/  @!P0 IMAD.MOV R12, RZ, RZ, -R12 ;  /* 0x000000ffff0c8224 */ /* 0x000fe200078e0a0c */
[----:B------:R-:W-:Y:S01]  /*13160*/  ISETP.GT.U32.AND P0, PT, R2, R178, PT ;  /* 0x000000b20200720c */ /* 0x000fe20003f04070 */
[----:B------:R-:W-:Y:S01]  /*13170*/  VIADD R3, R0, 0x89 ;  /* 0x0000008900037836 */ /* 0x000fe20000000000 */
[----:B------:R-:W-:Y:S01]  /*13180*/  ISETP.GT.U32.AND P5, PT, R2, R177, PT ;  /* 0x000000b10200720c */ /* 0x000fe20003fa4070 */
[----:B------:R-:W-:Y:S01]  /*13190*/  IMAD.HI.U32 R185, R9, R182, RZ ;  /* 0x000000b609b97227 */ /* 0x000fe200078e00ff */
[----:B------:R-:W-:Y:S01]  /*131a0*/  IABS R181, R180 ;  /* 0x000000b400b57213 */ /* 0x000fe20000000000 */
[----:B------:R0:W-:Y:S01]  /*131b0*/  STL [R1+0x3a8], R12 ;  /* 0x0003a80c01007387 */ /* 0x0001e20000100800 */
[----:B------:R-:W-:Y:S01]  /*131c0*/  IABS R6, R3 ;  /* 0x0000000300067213 */ /* 0x000fe20000000000 */
[----:B------:R-:W-:-:S02]  /*131d0*/  IMAD.MOV R185, RZ, RZ, -R185 ;  /* 0x000000ffffb97224 */ /* 0x000fc400078e0ab9 */
[----:B------:R-:W-:Y:S01]  /*131e0*/  @!P4 IMAD.IADD R4, R4, 0x1, -R2 ;  /* 0x000000010404c824 */ /* 0x000fe200078e0a02 */
[----:B------:R-:W-:Y:S01]  /*131f0*/  ISETP.GE.AND P4, PT, R7, RZ, PT ;  /* 0x000000ff0700720c */ /* 0x000fe20003f86270 */
[----:B------:R-:W-:-:S04]  /*13200*/  IMAD.HI.U32 R183, R9, R181, RZ ;  /* 0x000000b509b77227 */ /* 0x000fc800078e00ff */
[----:B0-----:R-:W-:Y:S02]  /*13210*/  IMAD.MOV.U32 R12, RZ, RZ, R8 ;  /* 0x000000ffff0c7224 */ /* 0x001fe400078e0008 */
[C---:B------:R-:W-:Y:S02]  /*13220*/  IMAD R7, R2.reuse, R185, R182 ;  /* 0x000000b902077224 */ /* 0x040fe400078e02b6 */
[----:B------:R-:W-:Y:S02]  /*13230*/  IMAD.MOV.U32 R184, RZ, RZ, R6 ;  /* 0x000000ffffb87224 */ /* 0x000fe400078e0006 */
[----:B------:R-:W-:Y:S01]  /*13240*/  @!P1 IMAD.MOV R12, RZ, RZ, -R12 ;  /* 0x000000ffff0c9224 */ /* 0x000fe200078e0a0c */
[----:B------:R-:W-:Y:S01]  /*13250*/  ISETP.GT.U32.AND P1, PT, R2, R4, PT ;  /* 0x000000040200720c */ /* 0x000fe20003f24070 */
[----:B------:R-:W-:Y:S02]  /*13260*/  IMAD.MOV R183, RZ, RZ, -R183 ;  /* 0x000000ffffb77224 */ /* 0x000fe400078e0ab7 */
[--C-:B------:R-:W-:Y:S01]  /*13270*/  @!P0 IMAD.IADD R178, R178, 0x1, -R2.reuse ;  /* 0x00000001b2b28824 */ /* 0x100fe200078e0a02 */
[----:B------:R-:W-:Y:S01]  /*13280*/  ISETP.GT.U32.AND P0, PT, R2, R7, PT ;  /* 0x000000070200720c */ /* 0x000fe20003f04070 */
[----:B------:R-:W-:Y:S01]  /*13290*/  IMAD.HI.U32 R8, R9, R184, RZ ;  /* 0x000000b809087227 */ /* 0x000fe200078e00ff */
[----:B------:R0:W-:Y:S03]  /*132a0*/  STL [R1+0x398], R12 ;  /* 0x0003980c01007387 */ /* 0x0001e60000100800 */
[----:B------:R-:W-:-:S02]  /*132b0*/  @!P5 IMAD.IADD R177, R177, 0x1, -R2 ;  /* 0x00000001b1b1d824 */ /* 0x000fc400078e0a02 */
[----:B------:R-:W-:Y:S02]  /*132c0*/  IMAD R6, R2, R183, R181 ;  /* 0x000000b702067224 */ /* 0x000fe400078e02b5 */
[----:B------:R-:W-:Y:S01]  /*132d0*/  VIADD R10, R0, 0x88 ;  /* 0x00000088000a7836 */ /* 0x000fe20000000000 */
[C---:B------:R-:W-:Y:S01]  /*132e0*/  ISETP.GT.U32.AND P5, PT, R2.reuse, R177, PT ;  /* 0x000000b10200720c */ /* 0x040fe20003fa4070 */
[----:B------:R-:W-:Y:S02]  /*132f0*/  IMAD.MOV R8, RZ, RZ, -R8 ;  /* 0x000000ffff087224 */ /* 0x000fe400078e0a08 */
[----:B0-----:R-:W-:Y:S01]  /*13300*/  IMAD.MOV.U32 R12, RZ, RZ, R178 ;  /* 0x000000ffff0c7224 */ /* 0x001fe200078e00b2 */
[----:B------:R-:W-:Y:S01]  /*13310*/  IABS R182, R10 ;  /* 0x0000000a00b67213 */ /* 0x000fe20000000000 */
[C---:B------:R-:W-:Y:S02]  /*13320*/  IMAD R178, R2.reuse, R8, R184 ;  /* 0x0000000802b27224 */ /* 0x040fe400078e02b8 */
[----:B------:R-:W-:Y:S01]  /*13330*/  @!P6 IMAD.MOV R12, RZ, RZ, -R12 ;  /* 0x000000ffff0ce224 */ /* 0x000fe200078e0a0c */
[----:B------:R-:W-:Y:S01]  /*13340*/  ISETP.GT.U32.AND P6, PT, R2, R6, PT ;  /* 0x000000060200720c */ /* 0x000fe20003fc4070 */
[----:B------:R-:W-:-:S02]  /*13350*/  IMAD.MOV.U32 R13, RZ, RZ, R11 ;  /* 0x000000ffff0d7224 */ /* 0x000fc400078e000b */
[----:B------:R-:W-:Y:S01]  /*13360*/  @!P0 IMAD.IADD R7, R7, 0x1, -R2 ;  /* 0x0000000107078824 */ /* 0x000fe200078e0a02 */
[----:B------:R-:W-:Y:S01]  /*13370*/  ISETP.GT.U32.AND P0, PT, R2, R178, PT ;  /* 0x000000b20200720c */ /* 0x000fe20003f04070 */
[----:B------:R-:W-:-:S04]  /*13380*/  IMAD.HI.U32 R11, R9, R182, RZ ;  /* 0x000000b6090b7227 */ /* 0x000fc800078e00ff */
[----:B------:R-:W-:Y:S01]  /*13390*/  @!P2 IMAD.MOV R13, RZ, RZ, -R13 ;  /* 0x000000ffff0da224 */ /* 0x000fe200078e0a0d */
[----:B------:R-:W-:Y:S01]  /*133a0*/  ISETP.GE.AND P2, PT, R179, RZ, PT ;  /* 0x000000ffb300720c */ /* 0x000fe20003f46270 */
[--C-:B------:R-:W-:Y:S01]  /*133b0*/  @!P1 IMAD.IADD R4, R4, 0x1, -R2.reuse ;  /* 0x0000000104049824 */ /* 0x100fe200078e0a02 */
[----:B------:R-:W-:Y:S01]  /*133c0*/  ISETP.GE.AND P1, PT, R180, RZ, PT ;  /* 0x000000ffb400720c */ /* 0x000fe20003f26270 */
[----:B------:R-:W-:Y:S01]  /*133d0*/  IMAD.MOV R11, RZ, RZ, -R11 ;  /* 0x000000ffff0b7224 */ /* 0x000fe200078e0a0b */
[----:B------:R-:W-:Y:S01]  /*133e0*/  STL [R1+0x394], R13 ;  /* 0x0003940d01007387 */ /* 0x000fe20000100800 */
[--C-:B------:R-:W-:Y:S01]  /*133f0*/  @!P5 IMAD.IADD R177, R177, 0x1, -R2.reuse ;  /* 0x00000001b1b1d824 */ /* 0x100fe200078e0a02 */
[----:B------:R-:W-:Y:S01]  /*13400*/  ISETP.GE.AND P5, PT, R3, RZ, PT ;  /* 0x000000ff0300720c */ /* 0x000fe20003fa6270 */
[----:B------:R-:W-:Y:S01]  /*13410*/  @!P6 IMAD.IADD R6, R6, 0x1, -R2 ;  /* 0x000000010606e824 */ /* 0x000fe200078e0a02 */
[----:B------:R0:W-:Y:S01]  /*13420*/  STL [R1+0x390], R12 ;  /* 0x0003900c01007387 */ /* 0x0001e20000100800 */
[C---:B------:R-:W-:Y:S01]  /*13430*/  IMAD R3, R2.reuse, R11, R182 ;  /* 0x0000000b02037224 */ /* 0x040fe200078e02b6 */
[----:B------:R-:W-:Y:S01]  /*13440*/  ISETP.GT.U32.AND P6, PT, R2, R7, PT ;  /* 0x000000070200720c */ /* 0x000fe20003fc4070 */
[----:B------:R-:W-:-:S02]  /*13450*/  VIADD R11, R0, 0x87 ;  /* 0x00000087000b7836 */ /* 0x000fc40000000000 */
[----:B------:R-:W-:Y:S02]  /*13460*/  @!P0 IMAD.IADD R178, R178, 0x1, -R2 ;  /* 0x00000001b2b28824 */ /* 0x000fe400078e0a02 */
[C---:B------:R-:W-:Y:S01]  /*13470*/  VIADD R8, R0.reuse, 0x86 ;  /* 0x0000008600087836 */ /* 0x040fe20000000000 */
[----:B------:R-:W-:Y:S01]  /*13480*/  IABS R182, R11 ;  /* 0x0000000b00b67213 */ /* 0x000fe20000000000 */
[----:B------:R-:W-:Y:S01]  /*13490*/  VIADD R181, R0, 0x84 ;  /* 0x0000008400b57836 */ /* 0x000fe20000000000 */
[----:B------:R-:W-:Y:S01]  /*134a0*/  ISETP.GT.U32.AND P0, PT, R2, R178, PT ;  /* 0x000000b20200720c */ /* 0x000fe20003f04070 */
[----:B0-----:R-:W-:Y:S01]  /*134b0*/  IMAD.MOV.U32 R12, RZ, RZ, R4 ;  /* 0x000000ffff0c7224 */ /* 0x001fe200078e0004 */
[----:B------:R-:W-:Y:S01]  /*134c0*/  IABS R183, R8 ;  /* 0x0000000800b77213 */ /* 0x000fe20000000000 */
[----:B------:R-:W-:Y:S01]  /*134d0*/  IMAD.HI.U32 R184, R9, R182, RZ ;  /* 0x000000b609b87227 */ /* 0x000fe200078e00ff */
[----:B------:R-:W-:-:S03]  /*134e0*/  IABS R179, R181 ;  /* 0x000000b500b37213 */ /* 0x000fc60000000000 */
[----:B------:R-:W-:Y:S01]  /*134f0*/  @!P3 IMAD.MOV R12, RZ, RZ, -R12 ;  /* 0x000000ffff0cb224 */ /* 0x000fe200078e0a0c */
[----:B------:R-:W-:Y:S01]  /*13500*/  ISETP.GT.U32.AND P3, PT, R2, R6, PT ;  /* 0x000000060200720c */ /* 0x000fe20003f64070 */
[----:B------:R-:W-:Y:S02]  /*13510*/  IMAD.MOV R184, RZ, RZ, -R184 ;  /* 0x000000ffffb87224 */ /* 0x000fe400078e0ab8 */
[----:B------:R-:W-:Y:S01]  /*13520*/  VIADD R4, R0, 0x85 ;  /* 0x0000008500047836 */ /* 0x000fe20000000000 */
[----:B------:R0:W-:Y:S01]  /*13530*/  STL [R1+0x38c], R12 ;  /* 0x00038c0c01007387 */ /* 0x0001e20000100800 */
[--C-:B------:R-:W-:Y:S01]  /*13540*/  @!P6 IMAD.IADD R7, R7, 0x1, -R2.reuse ;  /* 0x000000010707e824 */ /* 0x100fe200078e0a02 */
[----:B------:R-:W-:Y:S01]  /*13550*/  ISETP.GT.U32.AND P6, PT, R2, R3, PT ;  /* 0x000000030200720c */ /* 0x000fe20003fc4070 */
[----:B------:R-:W-:Y:S01]  /*13560*/  @!P0 IMAD.IADD R178, R178, 0x1, -R2 ;  /* 0x00000001b2b28824 */ /* 0x000fe200078e0a02 */
[----:B------:R-:W-:Y:S01]  /*13570*/  IABS R180, R4 ;  /* 0x0000000400b47213 */ /* 0x000fe20000000000 */
[----:B------:R-:W-:-:S02]  /*13580*/  IMAD.MOV.U32 R13, RZ, RZ, R177 ;  /* 0x000000ffff0d7224 */ /* 0x000fc400078e00b1 */
[----:B------:R-:W-:Y:S02]  /*13590*/  VIADD R16, R0, 0x4 ;  /* 0x0000000400107836 */ /* 0x000fe40000000000 */
[----:B------:R-:W-:Y:S01]  /*135a0*/  @!P3 IMAD.IADD R6, R6, 0x1, -R2 ;  /* 0x000000010606b824 */ /* 0x000fe200078e0a02 */
[----:B------:R-:W-:Y:S01]  /*135b0*/  ISETP.GE.AND P3, PT, R10, RZ, PT ;  /* 0x000000ff0a00720c */ /* 0x000fe20003f66270 */
[----:B------:R-:W-:Y:S02]  /*135c0*/  IMAD R10, R2, R184, R182 ;  /* 0x000000b8020a7224 */ /* 0x000fe400078e02b6 */
[----:B------:R-:W-:-:S03]  /*135d0*/  IMAD.HI.U32 R185, R9, R180, RZ ;  /* 0x000000b409b97227 */ /* 0x000fc600078e00ff */
[----:B------:R-:W-:Y:S01]  /*135e0*/  ISETP.GT.U32.AND P0, PT, R2, R10, PT ;  /* 0x0000000a0200720c */ /* 0x000fe20003f04070 */
[----:B------:R-:W-:Y:S02]  /*135f0*/  IMAD.MOV R185, RZ, RZ, -R185 ;  /* 0x000000ffffb97224 */ /* 0x000fe400078e0ab9 */
[----:B------:R-:W-:Y:S01]  /*13600*/  @!P6 IMAD.IADD R3, R3, 0x1, -R2 ;  /* 0x000000010303e824 */ /* 0x000fe200078e0a02 */
[----:B------:R-:W-:Y:S01]  /*13610*/  ISETP.GE.AND P6, PT, R11, RZ, PT ;  /* 0x000000ff0b00720c */ /* 0x000fe20003fc6270 */
[----:B0-----:R-:W-:Y:S02]  /*13620*/  IMAD.MOV.U32 R12, RZ, RZ, R7 ;  /* 0x000000ffff0c7224 */ /* 0x001fe400078e0007 */
[----:B------:R-:W-:-:S04]  /*13630*/  IMAD.HI.U32 R182, R9, R183, RZ ;  /* 0x000000b709b67227 */ /* 0x000fc800078e00ff */
[----:B------:R-:W-:Y:S02]  /*13640*/  IMAD R180, R2, R185, R180 ;  /* 0x000000b902b47224 */ /* 0x000fe400078e02b4 */
[----:B------:R-:W-:Y:S01]  /*13650*/  @!P0 IMAD.IADD R10, R10, 0x1, -R2 ;  /* 0x000000010a0a8824 */ /* 0x000fe200078e0a02 */
[C---:B------:R-:W-:Y:S01]  /*13660*/  ISETP.GT.U32.AND P0, PT, R2.reuse, R3, PT ;  /* 0x000000030200720c */ /* 0x040fe20003f04070 */
[----:B------:R-:W-:Y:S02]  /*13670*/  @!P4 IMAD.MOV R13, RZ, RZ, -R13 ;  /* 0x000000ffff0dc224 */ /* 0x000fe400078e0a0d */
[----:B------:R-:W-:Y:S01]  /*13680*/  IMAD.HI.U32 R184, R9, R179, RZ ;  /* 0x000000b309b87227 */ /* 0x000fe200078e00ff */
[----:B------:R-:W-:Y:S02]  /*13690*/  ISETP.GT.U32.AND P4, PT, R2, R10, PT ;  /* 0x0000000a0200720c */ /* 0x000fe40003f84070 */
[----:B------:R-:W-:Y:S01]  /*136a0*/  STL [R1+0x378], R13 ;  /* 0x0003780d01007387 */ /* 0x000fe20000100800 */
[----:B------:R-:W-:-:S02]  /*136b0*/  @!P2 IMAD.MOV R12, RZ, RZ, -R12 ;  /* 0x000000ffff0ca224 */ /* 0x000fc400078e0a0c */
[----:B------:R-:W-:Y:S02]  /*136c0*/  IMAD.MOV R182, RZ, RZ, -R182 ;  /* 0x000000ffffb67224 */ /* 0x000fe400078e0ab6 */
[----:B------:R-:W-:Y:S01]  /*136d0*/  @!P1 IMAD.MOV R6, RZ, RZ, -R6 ;  /* 0x000000ffff069224 */ /* 0x000fe200078e0a06 */
[----:B------:R-:W-:Y:S01]  /*136e0*/  ISETP.GT.U32.AND P1, PT, R2, R180, PT ;  /* 0x000000b40200720c */ /* 0x000fe20003f24070 */
[----:B------:R-:W-:Y:S01]  /*136f0*/  IMAD.MOV R184, RZ, RZ, -R184 ;  /* 0x000000ffffb87224 */ /* 0x000fe200078e0ab8 */
[----:B------:R0:W-:Y:S01]  /*13700*/  STL [R1+0x374], R12 ;  /* 0x0003740c01007387 */ /* 0x0001e20000100800 */
[----:B------:R-:W-:Y:S02]  /*13710*/  VIADD R11, R0, 0x83 ;  /* 0x00000083000b7836 */ /* 0x000fe40000000000 */
[C---:B------:R-:W-:Y:S01]  /*13720*/  IMAD R182, R2.reuse, R182, R183 ;  /* 0x000000b602b67224 */ /* 0x040fe200078e02b7 */
[----:B------:R1:W-:Y:S01]  /*13730*/  STL [R1+0x36c], R6 ;  /* 0x00036c0601007387 */ /* 0x0003e20000100800 */
[----:B------:R-:W-:Y:S01]  /*13740*/  IMAD R179, R2, R184, R179 ;  /* 0x000000b802b37224 */ /* 0x000fe200078e02b3 */
[----:B------:R-:W-:Y:S01]  /*13750*/  IABS R184, R11 ;  /* 0x0000000b00b87213 */ /* 0x000fe20000000000 */
[----:B------:R-:W-:Y:S01]  /*13760*/  VIADD R183, R0, 0x82 ;  /* 0x0000008200b77836 */ /* 0x000fe20000000000 */
[C---:B------:R-:W-:Y:S01]  /*13770*/  ISETP.GT.U32.AND P2, PT, R2.reuse, R182, PT ;  /* 0x000000b60200720c */ /* 0x040fe20003f44070 */
[----:B------:R-:W-:Y:S01]  /*13780*/  @!P0 IMAD.IADD R3, R3, 0x1, -R2 ;  /* 0x0000000103038824 */ /* 0x000fe200078e0a02 */
[----:B------:R-:W-:Y:S01]  /*13790*/  ISETP.GT.U32.AND P0, PT, R2, R179, PT ;  /* 0x000000b30200720c */ /* 0x000fe20003f04070 */
[----:B0-----:R-:W-:Y:S01]  /*137a0*/  IMAD.MOV.U32 R12, RZ, RZ, R178 ;  /* 0x000000ffff0c7224 */ /* 0x001fe200078e00b2 */
[----:B------:R-:W-:Y:S01]  /*137b0*/  IABS R177, R183 ;  /* 0x000000b700b17213 */ /* 0x000fe20000000000 */
[----:B------:R-:W-:-:S02]  /*137c0*/  IMAD.MOV.U32 R7, RZ, RZ, R184 ;  /* 0x000000ffff077224 */ /* 0x000fc400078e00b8 */
[----:B------:R-:W-:Y:S01]  /*137d0*/  @!P5 IMAD.MOV R12, RZ, RZ, -R12 ;  /* 0x000000ffff0cd224 */ /* 0x000fe200078e0a0c */
[----:B------:R-:W-:Y:S01]  /*137e0*/  ISETP.GE.AND P5, PT, R8, RZ, PT ;  /* 0x000000ff0800720c */ /* 0x000fe20003fa6270 */
[--C-:B------:R-:W-:Y:S02]  /*137f0*/  @!P1 IMAD.IADD R180, R180, 0x1, -R2.reuse ;  /* 0x00000001b4b49824 */ /* 0x100fe400078e0a02 */
[----:B------:R-:W-:Y:S01]  /*13800*/  IMAD.HI.U32 R178, R9, R7, RZ ;  /* 0x0000000709b27227 */ /* 0x000fe200078e00ff */
[----:B------:R0:W-:Y:S03]  /*13810*/  STL [R1+0x364], R12 ;  /* 0x0003640c01007387 */ /* 0x0001e60000100800 */
[----:B-1----:R-:W-:Y:S02]  /*13820*/  IMAD.MOV.U32 R6, RZ, RZ, R177 ;  /* 0x000000ffff067224 */ /* 0x002fe400078e00b1 */
[----:B------:R-:W-:Y:S01]  /*13830*/  @!P4 IMAD.IADD R10, R10, 0x1, -R2 ;  /* 0x000000010a0ac824 */ /* 0x000fe200078e0a02 */
[----:B------:R-:W-:Y:S01]  /*13840*/  ISETP.GE.AND P4, PT, R4, RZ, PT ;  /* 0x000000ff0400720c */ /* 0x000fe20003f86270 */
[----:B------:R-:W-:-:S02]  /*13850*/  IMAD.MOV R178, RZ, RZ, -R178 ;  /* 0x000000ffffb27224 */ /* 0x000fc400078e0ab2 */
[----:B------:R-:W-:-:S04]  /*13860*/  IMAD.HI.U32 R4, R9, R6, RZ ;  /* 0x0000000609047227 */ /* 0x000fc800078e00ff */
[----:B0-----:R-:W-:Y:S02]  /*13870*/  IMAD.MOV.U32 R12, RZ, RZ, R3 ;  /* 0x000000ffff0c7224 */ /* 0x001fe400078e0003 */
[----:B------:R-:W-:Y:S01]  /*13880*/  @!P2 IMAD.IADD R182, R182, 0x1, -R2 ;  /* 0x00000001b6b6a824 */ /* 0x000fe200078e0a02 */
[----:B------:R-:W-:Y:S01]  /*13890*/  ISETP.GE.AND P2, PT, R181, RZ, PT ;  /* 0x000000ffb500720c */ /* 0x000fe20003f46270 */
[----:B------:R-:W-:Y:S01]  /*138a0*/  @!P3 IMAD.MOV R12, RZ, RZ, -R12 ;  /* 0x000000ffff0cb224 */ /* 0x000fe200078e0a0c */
[C---:B------:R-:W-:Y:S01]  /*138b0*/  ISETP.GT.U32.AND P3, PT, R2.reuse, R180, PT ;  /* 0x000000b40200720c */ /* 0x040fe20003f64070 */
[C---:B------:R-:W-:Y:S01]  /*138c0*/  IMAD R8, R2.reuse, R178, R7 ;  /* 0x000000b202087224 */ /* 0x040fe200078e0207 */
[C---:B------:R-:W-:Y:S01]  /*138d0*/  ISETP.GT.U32.AND P1, PT, R2.reuse, R182, PT ;  /* 0x000000b60200720c */ /* 0x040fe20003f24070 */
[----:B------:R-:W-:Y:S01]  /*138e0*/  IMAD.MOV R4, RZ, RZ, -R4 ;  /* 0x000000ffff047224 */ /* 0x000fe200078e0a04 */
[----:B------:R0:W-:Y:S01]  /*138f0*/  STL [R1+0x360], R12 ;  /* 0x0003600c01007387 */ /* 0x0001e20000100800 */
[----:B------:R-:W-:Y:S01]  /*13900*/  @!P6 IMAD.MOV R10, RZ, RZ, -R10 ;  /* 0x000000ffff0ae224 */ /* 0x000fe200078e0a0a */
[C---:B------:R-:W-:Y:S01]  /*13910*/  ISETP.GT.U32.AND P6, PT, R2.reuse, R8, PT ;  /* 0x000000080200720c */ /* 0x040fe20003fc4070 */
[----:B------:R-:W-:-:S02]  /*13920*/  IMAD R3, R2, R4, R6 ;  /* 0x0000000402037224 */ /* 0x000fc400078e0206 */
[--C-:B------:R-:W-:Y:S01]  /*13930*/  @!P0 IMAD.IADD R179, R179, 0x1, -R2.reuse ;  /* 0x00000001b3b38824 */ /* 0x100fe200078e0a02 */
[----:B------:R1:W-:Y:S01]  /*13940*/  STL [R1+0x350], R10 ;  /* 0x0003500a01007387 */ /* 0x0003e20000100800 */
[----:B------:R-:W-:Y:S02]  /*13950*/  VIADD R177, R0, 0x81 ;  /* 0x0000008100b17836 */ /* 0x000fe40000000000 */
[--C-:B------:R-:W-:Y:S01]  /*13960*/  @!P3 IMAD.IADD R180, R180, 0x1, -R2.reuse ;  /* 0x00000001b4b4b824 */ /* 0x100fe200078e0a02 */
[----:B------:R-:W-:Y:S01]  /*13970*/  ISETP.GT.U32.AND P3, PT, R2, R3, PT ;  /* 0x000000030200720c */ /* 0x000fe20003f64070 */
[----:B------:R-:W-:Y:S01]  /*13980*/  VIADD R7, R0, 0x80 ;  /* 0x0000008000077836 */ /* 0x000fe20000000000 */
[----:B------:R-:W-:Y:S01]  /*13990*/  ISETP.GT.U32.AND P0, PT, R2, R179, PT ;  /* 0x000000b30200720c */ /* 0x000fe20003f04070 */
[--C-:B------:R-:W-:Y:S01]  /*139a0*/  @!P1 IMAD.IADD R182, R182, 0x1, -R2.reuse ;  /* 0x00000001b6b69824 */ /* 0x100fe200078e0a02 */
[----:B------:R-:W-:Y:S01]  /*139b0*/  IABS R6, R177 ;  /* 0x000000b100067213 */ /* 0x000fe20000000000 */
[----:B------:R-:W-:Y:S01]  /*139c0*/  @!P6 IMAD.IADD R8, R8, 0x1, -R2 ;  /* 0x000000010808e824 */ /* 0x000fe200078e0a02 */
[----:B------:R-:W-:Y:S01]  /*139d0*/  IABS R4, R7 ;  /* 0x0000000700047213 */ /* 0x000fe20000000000 */
[----:B0-----:R-:W-:Y:S01]  /*139e0*/  IMAD.MOV.U32 R12, RZ, RZ, R182 ;  /* 0x000000ffff0c7224 */ /* 0x001fe200078e00b6 */
[----:B------:R-:W-:Y:S01]  /*139f0*/  ISETP.GE.AND P1, PT, R11, RZ, PT ;  /* 0x000000ff0b00720c */ /* 0x000fe20003f26270 */
[----:B------:R-:W-:Y:S01]  /*13a00*/  VIADD R11, R0, 0x7f ;  /* 0x0000007f000b7836 */ /* 0x000fe20000000000 */
[----:B------:R-:W-:Y:S01]  /*13a10*/  ISETP.GE.AND P6, PT, R177, RZ, PT ;  /* 0x000000ffb100720c */ /* 0x000fe20003fc6270 */
[----:B------:R-:W-:-:S03]  /*13a20*/  IMAD.HI.U32 R181, R9, R6, RZ ;  /* 0x0000000609b57227 */ /* 0x000fc600078e00ff */
[----:B-1----:R-:W-:Y:S01]  /*13a30*/  IABS R10, R11 ;  /* 0x0000000b000a7213 */ /* 0x002fe20000000000 */
[----:B------:R-:W-:Y:S01]  /*13a40*/  @!P3 IMAD.IADD R3, R3, 0x1, -R2 ;  /* 0x000000010303b824 */ /* 0x000fe200078e0a02 */
[----:B------:R-:W-:Y:S01]  /*13a50*/  ISETP.GT.U32.AND P3, PT, R2, R8, PT ;  /* 0x000000080200720c */ /* 0x000fe20003f64070 */
[----:B------:R-:W-:-:S04]  /*13a60*/  IMAD.HI.U32 R178, R9, R4, RZ ;  /* 0x0000000409b27227 */ /* 0x000fc800078e00ff */
[----:B------:R-:W-:Y:S01]  /*13a70*/  @!P5 IMAD.MOV R12, RZ, RZ, -R12 ;  /* 0x000000ffff0cd224 */ /* 0x000fe200078e0a0c */
[C---:B------:R-:W-:Y:S01]  /*13a80*/  ISETP.GT.U32.AND P5, PT, R2.reuse, R3, PT ;  /* 0x000000030200720c */ /* 0x040fe20003fa4070 */
[----:B------:R-:W-:Y:S01]  /*13a90*/  @!P0 IMAD.IADD R179, R179, 0x1, -R2 ;  /* 0x00000001b3b38824 */ /* 0x000fe200078e0a02 */
[----:B------:R-:W-:Y:S01]  /*13aa0*/  ISETP.GE.AND P0, PT, R183, RZ, PT ;  /* 0x000000ffb700720c */ /* 0x000fe20003f06270 */
[----:B------:R-:W-:Y:S01]  /*13ab0*/  IMAD.MOV R181, RZ, RZ, -R181 ;  /* 0x000000ffffb57224 */ /* 0x000fe200078e0ab5 */
[----:B------:R0:W-:Y:S01]  /*13ac0*/  STL [R1+0x34c], R12 ;  /* 0x00034c0c01007387 */ /* 0x0001e20000100800 */
[----:B------:R-:W-:Y:S02]  /*13ad0*/  IMAD.MOV R177, RZ, RZ, -R178 ;  /* 0x000000ffffb17224 */ /* 0x000fe400078e0ab2 */
[----:B------:R-:W-:Y:S02]  /*13ae0*/  IMAD R6, R2, R181, R6 ;  /* 0x000000b502067224 */ /* 0x000fe400078e0206 */
[----:B------:R-:W-:-:S02]  /*13af0*/  IMAD.MOV.U32 R13, RZ, RZ, R180 ;  /* 0x000000ffff0d7224 */ /* 0x000fc400078e00b4 */
[----:B------:R-:W-:Y:S02]  /*13b00*/  IMAD R4, R2, R177, R4 ;  /* 0x000000b102047224 */ /* 0x000fe400078e0204 */
[----:B------:R-:W-:-:S04]  /*13b10*/  IMAD.HI.U32 R177, R9, R10, RZ ;  /* 0x0000000a09b17227 */ /* 0x000fc800078e00ff */
[----:B0-----:R-:W-:Y:S02]  /*13b20*/  IMAD.MOV.U32 R12, RZ, RZ, R179 ;  /* 0x000000ffff0c7224 */ /* 0x001fe400078e00b3 */
[----:B------:R-:W-:Y:S01]  /*13b30*/  @!P4 IMAD.MOV R13, RZ, RZ, -R13 ;  /* 0x000000ffff0dc224 */ /* 0x000fe200078e0a0d */
[----:B------:R-:W-:Y:S01]  /*13b40*/  ISETP.GT.U32.AND P4, PT, R2, R6, PT ;  /* 0x000000060200720c */ /* 0x000fe20003f84070 */
[----:B------:R-:W-:Y:S01]  /*13b50*/  @!P2 IMAD.MOV R12, RZ, RZ, -R12 ;  /* 0x000000ffff0ca224 */ /* 0x000fe200078e0a0c */
[----:B------:R-:W-:Y:S01]  /*13b60*/  ISETP.GE.AND P2, PT, R7, RZ, PT ;  /* 0x000000ff0700720c */ /* 0x000fe20003f46270 */
[----:B------:R-:W-:Y:S01]  /*13b70*/  IMAD.MOV R7, RZ, RZ, -R177 ;  /* 0x000000ffff077224 */ /* 0x000fe200078e0ab1 */
[----:B------:R0:W-:Y:S01]  /*13b80*/  STL [R1+0x320], R13 ;  /* 0x0003200d01007387 */ /* 0x0001e20000100800 */
[----:B------:R-:W-:Y:S01]  /*13b90*/  @!P3 IMAD.IADD R8, R8, 0x1, -R2 ;  /* 0x000000010808b824 */ /* 0x000fe200078e0a02 */
[C---:B------:R-:W-:Y:S01]  /*13ba0*/  ISETP.GT.U32.AND P3, PT, R2.reuse, R4, PT ;  /* 0x000000040200720c */ /* 0x040fe20003f64070 */
[----:B------:R-:W-:Y:S01]  /*13bb0*/  IMAD R7, R2, R7, R10 ;  /* 0x0000000702077224 */ /* 0x000fe200078e020a */
[----:B------:R1:W-:Y:S01]  /*13bc0*/  STL [R1+0x324], R12 ;  /* 0x0003240c01007387 */ /* 0x0003e20000100800 */
[----:B------:R-:W-:Y:S01]  /*13bd0*/  @!P5 IMAD.IADD R3, R3, 0x1, -R2 ;  /* 0x000000010303d824 */ /* 0x000fe200078e0a02 */
[----:B------:R-:W-:Y:S01]  /*13be0*/  ISETP.GE.AND P5, PT, R11, RZ, PT ;  /* 0x000000ff0b00720c */ /* 0x000fe20003fa6270 */
[----:B------:R-:W-:-:S02]  /*13bf0*/  VIADD R10, R0, 0x7c ;  /* 0x0000007c000a7836 */ /* 0x000fc40000000000 */
[----:B------:R-:W-:Y:S02]  /*13c00*/  @!P4 IMAD.IADD R6, R6, 0x1, -R2 ;  /* 0x000000010606c824 */ /* 0x000fe400078e0a02 */
[----:B0-----:R-:W-:Y:S01]  /*13c10*/  IMAD.MOV.U32 R13, RZ, RZ, R8 ;  /* 0x000000ffff0d7224 */ /* 0x001fe200078e0008 */
[----:B------:R-:W-:Y:S01]  /*13c20*/  IABS R178, R10 ;  /* 0x0000000a00b27213 */ /* 0x000fe20000000000 */
[----:B------:R-:W-:Y:S01]  /*13c30*/  VIADD R11, R0, 0x7d ;  /* 0x0000007d000b7836 */ /* 0x000fe20000000000 */
[C---:B------:R-:W-:Y:S01]  /*13c40*/  ISETP.GT.U32.AND P4, PT, R2.reuse, R6, PT ;  /* 0x000000060200720c */ /* 0x040fe20003f84070 */
[----:B------:R-:W-:Y:S01]  /*13c50*/  @!P1 IMAD.MOV R13, RZ, RZ, -R13 ;  /* 0x000000ffff0d9224 */ /* 0x000fe200078e0a0d */
[----:B------:R-:W-:Y:S01]  /*13c60*/  ISETP.GT.U32.AND P1, PT, R2, R7, PT ;  /* 0x000000070200720c */ /* 0x000fe20003f24070 */
[----:B------:R-:W-:Y:S01]  /*13c70*/  @!P3 IMAD.IADD R4, R4, 0x1, -R2 ;  /* 0x000000010404b824 */ /* 0x000fe200078e0a02 */
[----:B------:R-:W-:Y:S01]  /*13c80*/  IABS R186, R11 ;  /* 0x0000000b00ba7213 */ /* 0x000fe20000000000 */
[----:B------:R-:W-:Y:S01]  /*13c90*/  VIADD R177, R0, 0x7e ;  /* 0x0000007e00b17836 */ /* 0x000fe20000000000 */
[----:B------:R0:W-:Y:S01]  /*13ca0*/  STL [R1+0x328], R13 ;  /* 0x0003280d01007387 */ /* 0x0001e20000100800 */
[----:B------:R-:W-:Y:S01]  /*13cb0*/  IMAD.MOV.U32 R8, RZ, RZ, R178 ;  /* 0x000000ffff087224 */ /* 0x000fe200078e00b2 */
[----:B------:R-:W-:Y:S01]  /*13cc0*/  ISETP.GT.U32.AND P3, PT, R2, R4, PT ;  /* 0x000000040200720c */ /* 0x000fe20003f64070 */
[----:B------:R-:W-:Y:S01]  /*13cd0*/  IMAD.HI.U32 R178, R9, R186, RZ ;  /* 0x000000ba09b27227 */ /* 0x000fe200078e00ff */
[----:B------:R-:W-:-:S03]  /*13ce0*/  IABS R185, R177 ;  /* 0x000000b100b97213 */ /* 0x000fc60000000000 */
[--C-:B------:R-:W-:Y:S01]  /*13cf0*/  @!P4 IMAD.IADD R6, R6, 0x1, -R2.reuse ;  /* 0x000000010606c824 */ /* 0x100fe200078e0a02 */
[----:B------:R-:W-:Y:S01]  /*13d00*/  ISETP.GE.AND P4, PT, R11, RZ, PT ;  /* 0x000000ff0b00720c */ /* 0x000fe20003f86270 */
[----:B------:R-:W-:Y:S02]  /*13d10*/  @!P1 IMAD.IADD R7, R7, 0x1, -R2 ;  /* 0x0000000107079824 */ /* 0x000fe400078e0a02 */
[----:B-1----:R-:W-:Y:S02]  /*13d20*/  IMAD.MOV.U32 R12, RZ, RZ, R3 ;  /* 0x000000ffff0c7224 */ /* 0x002fe400078e0003 */
[----:B------:R-:W-:Y:S01]  /*13d30*/  IMAD.MOV R11, RZ, RZ, -R178 ;  /* 0x000000ffff0b7224 */ /* 0x000fe200078e0ab2 */
[C---:B------:R-:W-:Y:S01]  /*13d40*/  ISETP.GT.U32.AND P1, PT, R2.reuse, R7, PT ;  /* 0x000000070200720c */ /* 0x040fe20003f24070 */
[----:B------:R-:W-:Y:S01]  /*13d50*/  @!P0 IMAD.MOV R12, RZ, RZ, -R12 ;  /* 0x000000ffff0c8224 */ /* 0x000fe200078e0a0c */
[----:B------:R-:W-:Y:S01]  /*13d60*/  ISETP.GE.AND P0, PT, R177, RZ, PT ;  /* 0x000000ffb100720c */ /* 0x000fe20003f06270 */
[----:B------:R-:W-:-:S02]  /*13d70*/  IMAD R186, R2, R11, R186 ;  /* 0x0000000b02ba7224 */ /* 0x000fc400078e02ba */
[----:B------:R-:W-:Y:S01]  /*13d80*/  IMAD.HI.U32 R177, R9, R185, RZ ;  /* 0x000000b909b17227 */ /* 0x000fe200078e00ff */
[----:B------:R1:W-:Y:S03]  /*13d90*/  STL [R1+0x330], R12 ;  /* 0x0003300c01007387 */ /* 0x0003e60000100800 */
[--C-:B------:R-:W-:Y:S01]  /*13da0*/  @!P3 IMAD.IADD R4, R4, 0x1, -R2.reuse ;  /* 0x000000010404b824 */ /* 0x100fe200078e0a02 */
[----:B------:R-:W-:Y:S01]  /*13db0*/  ISETP.GE.AND P3, PT, R10, RZ, PT ;  /* 0x000000ff0a00720c */ /* 0x000fe20003f66270 */
[----:B------:R-:W-:Y:S02]  /*13dc0*/  IMAD.MOV R177, RZ, RZ, -R177 ;  /* 0x000000ffffb17224 */ /* 0x000fe400078e0ab1 */
[----:B------:R-:W-:Y:S01]  /*13dd0*/  @!P1 IMAD.IADD R7, R7, 0x1, -R2 ;  /* 0x0000000107079824 */ /* 0x000fe200078e0a02 */
[----:B------:R-:W-:Y:S01]  /*13de0*/  ISETP.GT.U32.AND P1, PT, R2, R186, PT ;  /* 0x000000ba0200720c */ /* 0x000fe20003f24070 */
[----:B0-----:R-:W-:-:S02]  /*13df0*/  IMAD.MOV.U32 R13, RZ, RZ, R6 ;  /* 0x000000ffff0d7224 */ /* 0x001fc400078e0006 */
[----:B-1----:R-:W-:Y:S02]  /*13e00*/  IMAD.MOV.U32 R12, RZ, RZ, R4 ;  /* 0x000000ffff0c7224 */ /* 0x002fe400078e0004 */
[----:B------:R-:W-:Y:S02]  /*13e10*/  IMAD R185, R2, R177, R185 ;  /* 0x000000b102b97224 */ /* 0x000fe400078e02b9 */
[----:B------:R-:W-:-:S04]  /*13e20*/  IMAD.HI.U32 R3, R9, R8, RZ ;  /* 0x0000000809037227 */ /* 0x000fc800078e00ff */
[----:B------:R-:W-:Y:S01]  /*13e30*/  @!P6 IMAD.MOV R13, RZ, RZ, -R13 ;  /* 0x000000ffff0de224 */ /* 0x000fe200078e0a0d */
[----:B------:R-:W-:Y:S01]  /*13e40*/  ISETP.GT.U32.AND P6, PT, R2, R185, PT ;  /* 0x000000b90200720c */ /* 0x000fe20003fc4070 */
[----:B------:R-:W-:Y:S02]  /*13e50*/  @!P2 IMAD.MOV R12, RZ, RZ, -R12 ;  /* 0x000000ffff0ca224 */ /* 0x000fe400078e0a0c */
[C---:B------:R-:W-:Y:S01]  /*13e60*/  VIADD R180, R0.reuse, 0x7b ;  /* 0x0000007b00b47836 */ /* 0x040fe20000000000 */
[----:B------:R-:W-:Y:S01]  /*13e70*/  STL [R1+0x338], R13 ;  /* 0x0003380d01007387 */ /* 0x000fe20000100800 */
[----:B------:R-:W-:Y:S02]  /*13e80*/  IMAD.MOV R3, RZ, RZ, -R3 ;  /* 0x000000ffff037224 */ /* 0x000fe400078e0a03 */
[----:B------:R-:W-:Y:S01]  /*13e90*/  VIADD R177, R0, 0x7a ;  /* 0x0000007a00b17836 */ /* 0x000fe20000000000 */
[----:B------:R0:W-:Y:S01]  /*13ea0*/  STL [R1+0x33c], R12 ;  /* 0x00033c0c01007387 */ /* 0x0001e20000100800 */
[----:B------:R-:W-:Y:S01]  /*13eb0*/  IMAD R3, R2, R3, R8 ;  /* 0x0000000302037224 */ /* 0x000fe200078e0208 */
[----:B------:R-:W-:Y:S01]  /*13ec0*/  ISETP.GE.AND P2, PT, R180, RZ, PT ;  /* 0x000000ffb400720c */ /* 0x000fe20003f46270 */
[--C-:B------:R-:W-:Y:S01]  /*13ed0*/  @!P1 IMAD.IADD R186, R186, 0x1, -R2.reuse ;  /* 0x00000001baba9824 */ /* 0x100fe200078e0a02 */
[----:B------:R-:W-:Y:S01]  /*13ee0*/  IABS R180, R180 ;  /* 0x000000b400b47213 */ /* 0x000fe20000000000 */
[----:B------:R-:W-:Y:S01]  /*13ef0*/  @!P6 IMAD.IADD R185, R185, 0x1, -R2 ;  /* 0x00000001b9b9e824 */ /* 0x000fe200078e0a02 */
[----:B------:R-:W-:Y:S01]  /*13f00*/  IABS R4, R177 ;  /* 0x000000b100047213 */ /* 0x000fe20000000000 */
[----:B------:R-:W-:Y:S01]  /*13f10*/  VIADD R11, R0, 0x78 ;  /* 0x00000078000b7836 */ /* 0x000fe20000000000 */
[C---:B------:R-:W-:Y:S01]  /*13f20*/  ISETP.GT.U32.AND P1, PT, R2.reuse, R186, PT ;  /* 0x000000ba0200720c */ /* 0x040fe20003f24070 */
[----:B------:R-:W-:Y:S01]  /*13f30*/  IMAD.HI.U32 R178, R9, R180, RZ ;  /* 0x000000b409b27227 */ /* 0x000fe200078e00ff */
[----:B------:R-:W-:-:S02]  /*13f40*/  ISETP.GT.U32.AND P6, PT, R2, R185, PT ;  /* 0x000000b90200720c */ /* 0x000fc40003fc4070 */
[----:B------:R-:W-:Y:S01]  /*13f50*/  IABS R181, R11 ;  /* 0x0000000b00b57213 */ /* 0x000fe20000000000 */
[----:B0-----:R-:W-:Y:S02]  /*13f60*/  IMAD.MOV.U32 R12, RZ, RZ, R7 ;  /* 0x000000ffff0c7224 */ /* 0x001fe400078e0007 */
[----:B------:R-:W-:-:S04]  /*13f70*/  IMAD.HI.U32 R8, R9, R4, RZ ;  /* 0x0000000409087227 */ /* 0x000fc800078e00ff */
[----:B------:R-:W-:Y:S01]  /*13f80*/  @!P5 IMAD.MOV R12, RZ, RZ, -R12 ;  /* 0x000000ffff0cd224 */ /* 0x000fe200078e0a0c */
[C---:B------:R-:W-:Y:S01]  /*13f90*/  ISETP.GT.U32.AND P5, PT, R2.reuse, R3, PT ;  /* 0x000000030200720c */ /* 0x040fe20003fa4070 */
[----:B------:R-:W-:Y:S02]  /*13fa0*/  IMAD.MOV R178, RZ, RZ, -R178 ;  /* 0x000000ffffb27224 */ /* 0x000fe400078e0ab2 */
[----:B------:R-:W-:Y:S01]  /*13fb0*/  IMAD.MOV R8, RZ, RZ, -R8 ;  /* 0x000000ffff087224 */ /* 0x000fe200078e0a08 */
[----:B------:R0:W-:Y:S01]  /*13fc0*/  STL [R1+0x32c], R12 ;  /* 0x00032c0c01007387 */ /* 0x0001e20000100800 */
[C---:B------:R-:W-:Y:S02]  /*13fd0*/  IMAD R180, R2.reuse, R178, R180 ;  /* 0x000000b202b47224 */ /* 0x040fe400078e02b4 */
[----:B------:R-:W-:Y:S02]  /*13fe0*/  IMAD R4, R2, R8, R4 ;  /* 0x0000000802047224 */ /* 0x000fe400078e0204 */
[----:B------:R-:W-:Y:S01]  /*13ff0*/  @!P1 IMAD.IADD R186, R186, 0x1, -R2 ;  /* 0x00000001baba9824 */ /* 0x000fe200078e0a02 */
[----:B------:R-:W-:Y:S01]  /*14000*/  ISETP.GT.U32.AND P1, PT, R2, R180, PT ;  /* 0x000000b40200720c */ /* 0x000fe20003f24070 */
[----:B------:R-:W-:-:S02]  /*14010*/  VIADD R182, R0, 0x79 ;  /* 0x0000007900b67836 */ /* 0x000fc40000000000 */
[--C-:B------:R-:W-:Y:S01]  /*14020*/  @!P5 IMAD.IADD R3, R3, 0x1, -R2.reuse ;  /* 0x000000010303d824 */ /* 0x100fe200078e0a02 */
[----:B------:R-:W-:Y:S01]  /*14030*/  ISETP.GT.U32.AND P5, PT, R2, R4, PT ;  /* 0x000000040200720c */ /* 0x000fe20003fa4070 */
[--C-:B------:R-:W-:Y:S01]  /*14040*/  @!P6 IMAD.IADD R185, R185, 0x1, -R2.reuse ;  /* 0x00000001b9b9e824 */ /* 0x100fe200078e0a02 */
[----:B------:R-:W-:Y:S01]  /*14050*/  ISETP.GE.AND P6, PT, R177, RZ, PT ;  /* 0x000000ffb100720c */ /* 0x000fe20003fc6270 */
[C---:B------:R-:W-:Y:S01]  /*14060*/  VIADD R178, R0.reuse, 0x76 ;  /* 0x0000007600b27836 */ /* 0x040fe20000000000 */
[----:B------:R-:W-:Y:S01]  /*14070*/  IABS R10, R182 ;  /* 0x000000b6000a7213 */ /* 0x000fe20000000000 */
[----:B------:R-:W-:Y:S02]  /*14080*/  VIADD R177, R0, 0x77 ;  /* 0x0000007700b17836 */ /* 0x000fe40000000000 */
[----:B0-----:R-:W-:Y:S01]  /*14090*/  IMAD.MOV.U32 R12, RZ, RZ, R185 ;  /* 0x000000ffff0c7224 */ /* 0x001fe200078e00b9 */
[----:B------:R-:W-:Y:S01]  /*140a0*/  IABS R183, R178 ;  /* 0x000000b200b77213 */ /* 0x000fe20000000000 */
[----:B------:R-:W-:Y:S01]  /*140b0*/  @!P1 IMAD.IADD R180, R180, 0x1, -R2 ;  /* 0x00000001b4b49824 */ /* 0x000fe200078e0a02 */
[----:B------:R-:W-:Y:S01]  /*140c0*/  ISETP.GT.U32.AND P1, PT, R2, R3, PT ;  /* 0x000000030200720c */ /* 0x000fe20003f24070 */
[----:B------:R-:W-:Y:S01]  /*140d0*/  IMAD.HI.U32 R6, R9, R181, RZ ;  /* 0x000000b509067227 */ /* 0x000fe200078e00ff */
[----:B------:R-:W-:-:S03]  /*140e0*/  IABS R8, R177 ;  /* 0x000000b100087213 */ /* 0x000fc60000000000 */
[----:B------:R-:W-:Y:S01]  /*140f0*/  @!P5 IMAD.IADD R4, R4, 0x1, -R2 ;  /* 0x000000010404d824 */ /* 0x000fe200078e0a02 */
[----:B------:R-:W-:Y:S01]  /*14100*/  ISETP.GT.U32.AND P5, PT, R2, R180, PT ;  /* 0x000000b40200720c */ /* 0x000fe20003fa4070 */
[----:B------:R-:W-:-:S04]  /*14110*/  IMAD.HI.U32 R179, R9, R10, RZ ;  /* 0x0000000a09b37227 */ /* 0x000fc800078e00ff */
[----:B------:R-:W-:Y:S01]  /*14120*/  @!P0 IMAD.MOV R12, RZ, RZ, -R12 ;  /* 0x000000ffff0c8224 */ /* 0x000fe200078e0a0c */
[----:B------:R-:W-:Y:S01]  /*14130*/  ISETP.GT.U32.AND P0, PT, R2, R4, PT ;  /* 0x000000040200720c */ /* 0x000fe20003f04070 */
[----:B------:R-:W-:Y:S02]  /*14140*/  IMAD.MOV R6, RZ, RZ, -R6 ;  /* 0x000000ffff067224 */ /* 0x000fe400078e0a06 */
[C---:B------:R-:W-:Y:S01]  /*14150*/  IMAD.HI.U32 R185, R9.reuse, R183, RZ ;  /* 0x000000b709b97227 */ /* 0x040fe200078e00ff */
[----:B------:R0:W-:Y:S03]  /*14160*/  STL [R1+0x318], R12 ;  /* 0x0003180c01007387 */ /* 0x0001e60000100800 */
[----:B------:R-:W-:Y:S02]  /*14170*/  IMAD.MOV R7, RZ, RZ, -R179 ;  /* 0x000000ffff077224 */ /* 0x000fe400078e0ab3 */
[----:B------:R-:W-:-:S04]  /*14180*/  IMAD.HI.U32 R187, R9, R8, RZ ;  /* 0x0000000809bb7227 */ /* 0x000fc800078e00ff */
[C---:B------:R-:W-:Y:S02]  /*14190*/  IMAD R181, R2.reuse, R6, R181 ;  /* 0x0000000602b57224 */ /* 0x040fe400078e02b5 */
[----:B------:R-:W-:Y:S02]  /*141a0*/  IMAD.MOV R185, RZ, RZ, -R185 ;  /* 0x000000ffffb97224 */ /* 0x000fe400078e0ab9 */
[C---:B------:R-:W-:Y:S02]  /*141b0*/  IMAD R10, R2.reuse, R7, R10 ;  /* 0x00000007020a7224 */ /* 0x040fe400078e020a */
[----:B0-----:R-:W-:Y:S02]  /*141c0*/  IMAD.MOV.U32 R12, RZ, RZ, R186 ;  /* 0x000000ffff0c7224 */ /* 0x001fe400078e00ba */
[----:B------:R-:W-:Y:S02]  /*141d0*/  IMAD.MOV R187, RZ, RZ, -R187 ;  /* 0x000000ffffbb7224 */ /* 0x000fe400078e0abb */
[----:B------:R-:W-:Y:S01]  /*141e0*/  @!P1 IMAD.IADD R3, R3, 0x1, -R2 ;  /* 0x0000000103039824 */ /* 0x000fe200078e0a02 */
[C---:B------:R-:W-:Y:S01]  /*141f0*/  ISETP.GT.U32.AND P1, PT, R2.reuse, R181, PT ;  /* 0x000000b50200720c */ /* 0x040fe20003f24070 */
[----:B------:R-:W-:-:S02]  /*14200*/  IMAD R183, R2, R185, R183 ;  /* 0x000000b902b77224 */ /* 0x000fc400078e02b7 */
[----:B------:R-:W-:Y:S02]  /*14210*/  VIADD R6, R0, 0x75 ;  /* 0x0000007500067836 */ /* 0x000fe40000000000 */
[----:B------:R-:W-:Y:S01]  /*14220*/  @!P4 IMAD.MOV R12, RZ, RZ, -R12 ;  /* 0x000000ffff0cc224 */ /* 0x000fe200078e0a0c */
[C---:B------:R-:W-:Y:S01]  /*14230*/  ISETP.GT.U32.AND P4, PT, R2.reuse, R10, PT ;  /* 0x0000000a0200720c */ /* 0x040fe20003f84070 */
[----:B------:R-:W-:Y:S01]  /*14240*/  IMAD R8, R2, R187, R8 ;  /* 0x000000bb02087224 */ /* 0x000fe200078e0208 */
[----:B------:R-:W-:Y:S01]  /*14250*/  IABS R184, R6 ;  /* 0x0000000600b87213 */ /* 0x000fe20000000000 */
[--C-:B------:R-:W-:Y:S01]  /*14260*/  @!P0 IMAD.IADD R4, R4, 0x1, -R2.reuse ;  /* 0x0000000104048824 */ /* 0x100fe200078e0a02 */
[----:B------:R-:W-:Y:S01]  /*14270*/  ISETP.GT.U32.AND P0, PT, R2, R183, PT ;  /* 0x000000b70200720c */ /* 0x000fe20003f04070 */
[----:B------:R-:W-:Y:S01]  /*14280*/  @!P5 IMAD.IADD R180, R180, 0x1, -R2 ;  /* 0x00000001b4b4d824 */ /* 0x000fe200078e0a02 */
[----:B------:R-:W-:Y:S01]  /*14290*/  ISETP.GT.U32.AND P5, PT, R2, R8, PT ;  /* 0x000000080200720c */ /* 0x000fe20003fa4070 */
[----:B------:R0:W-:Y:S01]  /*142a0*/  STL [R1+0x314], R12 ;  /* 0x0003140c01007387 */ /* 0x0001e20000100800 */
[----:B------:R-:W-:-:S02]  /*142b0*/  IMAD.MOV.U32 R13, RZ, RZ, R3 ;  /* 0x000000ffff0d7224 */ /* 0x000fc400078e0003 */
[----:B------:R-:W-:Y:S02]  /*142c0*/  VIADD R7, R0, 0x74 ;  /* 0x0000007400077836 */ /* 0x000fe40000000000 */
[----:B------:R-:W-:-:S03]  /*142d0*/  IMAD.HI.U32 R186, R9, R184, RZ ;  /* 0x000000b809ba7227 */ /* 0x000fc600078e00ff */
[----:B------:R-:W-:Y:S01]  /*142e0*/  IABS R179, R7 ;  /* 0x0000000700b37213 */ /* 0x000fe20000000000 */
[----:B------:R-:W-:Y:S02]  /*142f0*/  @!P3 IMAD.MOV R13, RZ, RZ, -R13 ;  /* 0x000000ffff0db224 */ /* 0x000fe400078e0a0d */
[----:B0-----:R-:W-:Y:S02]  /*14300*/  IMAD.MOV.U32 R12, RZ, RZ, R180 ;  /* 0x000000ffff0c7224 */ /* 0x001fe400078e00b4 */
[----:B------:R-:W-:Y:S01]  /*14310*/  @!P1 IMAD.IADD R181, R181, 0x1, -R2 ;  /* 0x00000001b5b59824 */ /* 0x000fe200078e0a02 */
[----:B------:R-:W-:Y:S01]  /*14320*/  STL [R1+0x304], R13 ;  /* 0x0003040d01007387 */ /* 0x000fe20000100800 */
[----:B------:R-:W-:Y:S01]  /*14330*/  @!P2 IMAD.MOV R12, RZ, RZ, -R12 ;  /* 0x000000ffff0ca224 */ /* 0x000fe200078e0a0c */
[----:B------:R-:W-:Y:S01]  /*14340*/  ISETP.GE.AND P1, PT, R11, RZ, PT ;  /* 0x000000ff0b00720c */ /* 0x000fe20003f26270 */
[----:B------:R-:W-:Y:S02]  /*14350*/  IMAD.MOV R186, RZ, RZ, -R186 ;  /* 0x000000ffffba7224 */ /* 0x000fe400078e0aba */
[--C-:B------:R-:W-:Y:S01]  /*14360*/  @!P4 IMAD.IADD R10, R10, 0x1, -R2.reuse ;  /* 0x000000010a0ac824 */ /* 0x100fe200078e0a02 */
[----:B------:R0:W-:Y:S01]  /*14370*/  STL [R1+0x300], R12 ;  /* 0x0003000c01007387 */ /* 0x0001e20000100800 */
[----:B------:R-:W-:Y:S01]  /*14380*/  @!P0 IMAD.IADD R183, R183, 0x1, -R2 ;  /* 0x00000001b7b78824 */ /* 0x000fe200078e0a02 */
[C---:B------:R-:W-:Y:S01]  /*14390*/  ISETP.GT.U32.AND P0, PT, R2.reuse, R181, PT ;  /* 0x000000b50200720c */ /* 0x040fe20003f04070 */
[----:B------:R-:W-:Y:S01]  /*143a0*/  IMAD R184, R2, R186, R184 ;  /* 0x000000ba02b87224 */ /* 0x000fe200078e02b8 */
[----:B------:R-:W-:Y:S01]  /*143b0*/  ISETP.GE.AND P4, PT, R182, RZ, PT ;  /* 0x000000ffb600720c */ /* 0x000fe20003f86270 */
[----:B------:R-:W-:Y:S01]  /*143c0*/  @!P5 IMAD.IADD R8, R8, 0x1, -R2 ;  /* 0x000000010808d824 */ /* 0x000fe200078e0a02 */
[C---:B------:R-:W-:Y:S01]  /*143d0*/  ISETP.GT.U32.AND P5, PT, R2.reuse, R10, PT ;  /* 0x0000000a0200720c */ /* 0x040fe20003fa4070 */
[----:B------:R-:W-:Y:S01]  /*143e0*/  IMAD.HI.U32 R187, R9, R179, RZ ;  /* 0x000000b309bb7227 */ /* 0x000fe200078e00ff */
[----:B------:R-:W-:-:S02]  /*143f0*/  ISETP.GT.U32.AND P2, PT, R2, R183, PT ;  /* 0x000000b70200720c */ /* 0x000fc40003f44070 */
[C---:B------:R-:W-:Y:S01]  /*14400*/  ISETP.GT.U32.AND P3, PT, R2.reuse, R8, PT ;  /* 0x000000080200720c */ /* 0x040fe20003f64070 */
[----:B0-----:R-:W-:Y:S02]  /*14410*/  IMAD.MOV.U32 R12, RZ, RZ, R4 ;  /* 0x000000ffff0c7224 */ /* 0x001fe400078e0004 */
[----:B------:R-:W-:Y:S02]  /*14420*/  IMAD.MOV R187, RZ, RZ, -R187 ;  /* 0x000000ffffbb7224 */ /* 0x000fe400078e0abb */
[----:B------:R-:W-:Y:S01]  /*14430*/  @!P6 IMAD.MOV R12, RZ, RZ, -R12 ;  /* 0x000000ffff0ce224 */ /* 0x000fe200078e0a0c */
[----:B------:R-:W-:Y:S01]  /*14440*/  ISETP.GT.U32.AND P6, PT, R2, R184, PT ;  /* 0x000000b80200720c */ /* 0x000fe20003fc4070 */
[----:B------:R-:W-:Y:S02]  /*14450*/  VIADD R182, R0, 0x73 ;  /* 0x0000007300b67836 */ /* 0x000fe40000000000 */
[----:B------:R-:W-:Y:S01]  /*14460*/  IMAD R179, R2, R187, R179 ;  /* 0x000000bb02b37224 */ /* 0x000fe200078e02b3 */
[----:B------:R0:W-:Y:S01]  /*14470*/  STL [R1+0x2f0], R12 ;  /* 0x0002f00c01007387 */ /* 0x0001e20000100800 */
[----:B------:R-:W-:Y:S01]  /*14480*/  VIADD R11, R0, 0x72 ;  /* 0x00000072000b7836 */ /* 0x000fe20000000000 */
[----:B------:R-:W-:Y:S01]  /*14490*/  IABS R4, R182 ;  /* 0x000000b600047213 */ /* 0x000fe20000000000 */
[--C-:B------:R-:W-:Y:S01]  /*144a0*/  @!P0 IMAD.IADD R181, R181, 0x1, -R2.reuse ;  /* 0x00000001b5b58824 */ /* 0x100fe200078e0a02 */
[----:B------:R-:W-:Y:S01]  /*144b0*/  ISETP.GT.U32.AND P0, PT, R2, R179, PT ;  /* 0x000000b30200720c */ /* 0x000fe20003f04070 */
[--C-:B------:R-:W-:Y:S01]  /*144c0*/  @!P5 IMAD.IADD R10, R10, 0x1, -R2.reuse ;  /* 0x000000010a0ad824 */ /* 0x100fe200078e0a02 */
[----:B------:R-:W-:Y:S01]  /*144d0*/  IABS R3, R11 ;  /* 0x0000000b00037213 */ /* 0x000fe20000000000 */
[----:B------:R-:W-:Y:S01]  /*144e0*/  @!P3 IMAD.IADD R8, R8, 0x1, -R2 ;  /* 0x000000010808b824 */ /* 0x000fe200078e0a02 */
[----:B------:R-:W-:Y:S01]  /*144f0*/  ISETP.GE.AND P5, PT, R177, RZ, PT ;  /* 0x000000ffb100720c */ /* 0x000fe20003fa6270 */
[----:B------:R-:W-:Y:S01]  /*14500*/  IMAD.HI.U32 R177, R9, R4, RZ ;  /* 0x0000000409b17227 */ /* 0x000fe200078e00ff */
[----:B------:R-:W-:-:S03]  /*14510*/  ISETP.GE.AND P3, PT, R178, RZ, PT ;  /* 0x000000ffb200720c */ /* 0x000fc60003f66270 */
[--C-:B------:R-:W-:Y:S01]  /*14520*/  @!P2 IMAD.IADD R183, R183, 0x1, -R2.reuse ;  /* 0x00000001b7b7a824 */ /* 0x100fe200078e0a02 */
[----:B------:R-:W-:Y:S01]  /*14530*/  ISETP.GE.AND P2, PT, R6, RZ, PT ;  /* 0x000000ff0600720c */ /* 0x000fe20003f46270 */
[----:B------:R-:W-:Y:S01]  /*14540*/  @!P6 IMAD.IADD R184, R184, 0x1, -R2 ;  /* 0x00000001b8b8e824 */ /* 0x000fe200078e0a02 */
[----:B------:R-:W-:Y:S01]  /*14550*/  ISETP.GE.AND P6, PT, R7, RZ, PT ;  /* 0x000000ff0700720c */ /* 0x000fe20003fc6270 */
[----:B------:R-:W-:-:S04]  /*14560*/  IMAD.HI.U32 R6, R9, R3, RZ ;  /* 0x0000000309067227 */ /* 0x000fc800078e00ff */
[----:B------:R-:W-:Y:S02]  /*14570*/  IMAD.MOV R7, RZ, RZ, -R177 ;  /* 0x000000ffff077224 */ /* 0x000fe400078e0ab1 */
[----:B------:R-:W-:Y:S02]  /*14580*/  IMAD.MOV R6, RZ, RZ, -R6 ;  /* 0x000000ffff067224 */ /* 0x000fe400078e0a06 */
[C---:B------:R-:W-:Y:S02]  /*14590*/  IMAD R7, R2.reuse, R7, R4 ;  /* 0x0000000702077224 */ /* 0x040fe400078e0204 */
[----:B------:R-:W-:Y:S02]  /*145a0*/  IMAD.MOV.U32 R13, RZ, RZ, R10 ;  /* 0x000000ffff0d7224 */ /* 0x000fe400078e000a */
[----:B0-----:R-:W-:Y:S02]  /*145b0*/  IMAD.MOV.U32 R12, RZ, RZ, R181 ;  /* 0x000000ffff0c7224 */ /* 0x001fe400078e00b5 */
[----:B------:R-:W-:Y:S01]  /*145c0*/  @!P0 IMAD.IADD R179, R179, 0x1, -R2 ;  /* 0x00000001b3b38824 */ /* 0x000fe200078e0a02 */
[C---:B------:R-:W-:Y:S01]  /*145d0*/  ISETP.GT.U32.AND P0, PT, R2.reuse, R184, PT ;  /* 0x000000b80200720c */ /* 0x040fe20003f04070 */
[----:B------:R-:W-:-:S02]  /*145e0*/  IMAD R3, R2, R6, R3 ;  /* 0x0000000602037224 */ /* 0x000fc400078e0203 */
[----:B------:R-:W-:Y:S02]  /*145f0*/  IMAD.MOV.U32 R10, RZ, RZ, R183 ;  /* 0x000000ffff0a7224 */ /* 0x000fe400078e00b7 */
[----:B------:R-:W-:Y:S01]  /*14600*/  @!P5 IMAD.MOV R8, RZ, RZ, -R8 ;  /* 0x000000ffff08d224 */ /* 0x000fe200078e0a08 */
[C---:B------:R-:W-:Y:S01]  /*14610*/  ISETP.GT.U32.AND P5, PT, R2.reuse, R7, PT ;  /* 0x000000070200720c */ /* 0x040fe20003fa4070 */
[----:B------:R-:W-:Y:S01]  /*14620*/  @!P1 IMAD.MOV R12, RZ, RZ, -R12 ;  /* 0x000000ffff0c9224 */ /* 0x000fe200078e0a0c */
[C---:B------:R-:W-:Y:S01]  /*14630*/  ISETP.GT.U32.AND P1, PT, R2.reuse, R179, PT ;  /* 0x000000b30200720c */ /* 0x040fe20003f24070 */
[----:B------:R-:W-:Y:S01]  /*14640*/  @!P3 IMAD.MOV R10, RZ, RZ, -R10 ;  /* 0x000000ffff0ab224 */ /* 0x000fe200078e0a0a */
[----:B------:R-:W-:Y:S01]  /*14650*/  ISETP.GT.U32.AND P3, PT, R2, R3, PT ;  /* 0x000000030200720c */ /* 0x000fe20003f64070 */
[----:B------:R-:W-:Y:S01]  /*14660*/  @!P4 IMAD.MOV R13, RZ, RZ, -R13 ;  /* 0x000000ffff0dc224 */ /* 0x000fe200078e0a0d */
[----:B------:R-:W-:Y:S01]  /*14670*/  ISETP.GE.AND P4, PT, R182, RZ, PT ;  /* 0x000000ffb600720c */ /* 0x000fe20003f86270 */
[----:B------:R-:W-:-:S02]  /*14680*/  VIADD R4, R0, 0x70 ;  /* 0x0000007000047836 */ /* 0x000fc40000000000 */
[----:B------:R-:W-:Y:S01]  /*14690*/  VIADD R6, R0, 0x71 ;  /* 0x0000007100067836 */ /* 0x000fe20000000000 */
[----:B------:R-:W-:Y:S01]  /*146a0*/  STL [R1+0x2e8], R13 ;  /* 0x0002e80d01007387 */ /* 0x000fe20000100800 */
[--C-:B------:R-:W-:Y:S01]  /*146b0*/  @!P0 IMAD.IADD R184, R184, 0x1, -R2.reuse ;  /* 0x00000001b8b88824 */ /* 0x100fe200078e0a02 */
[----:B------:R-:W-:Y:S01]  /*146c0*/  ISETP.GE.AND P0, PT, R11, RZ, PT ;  /* 0x000000ff0b00720c */ /* 0x000fe20003f06270 */
[--C-:B------:R-:W-:Y:S01]  /*146d0*/  @!P5 IMAD.IADD R7, R7, 0x1, -R2.reuse ;  /* 0x000000010707d824 */ /* 0x100fe200078e0a02 */
[----:B------:R-:W-:Y:S01]  /*146e0*/  STL [R1+0x2e4], R12 ;  /* 0x0002e40c01007387 */ /* 0x000fe20000100800 */
[----:B------:R-:W-:Y:S01]  /*146f0*/  IABS R177, R6 ;  /* 0x0000000600b17213 */ /* 0x000fe20000000000 */
[--C-:B------:R-:W-:Y:S01]  /*14700*/  @!P1 IMAD.IADD R179, R179, 0x1, -R2.reuse ;  /* 0x00000001b3b39824 */ /* 0x100fe200078e0a02 */
[----:B------:R-:W-:Y:S01]  /*14710*/  ISETP.GE.AND P1, PT, R6, RZ, PT ;  /* 0x000000ff0600720c */ /* 0x000fe20003f26270 */
[----:B------:R0:W-:Y:S01]  /*14720*/  STL [R1+0x2e0], R8 ;  /* 0x0002e00801007387 */ /* 0x0001e20000100800 */
[----:B------:R-:W-:Y:S01]  /*14730*/  @!P3 IMAD.IADD R3, R3, 0x1, -R2 ;  /* 0x000000010303b824 */ /* 0x000fe200078e0a02 */
[----:B------:R-:W-:Y:S01]  /*14740*/  ISETP.GT.U32.AND P3, PT, R2, R7, PT ;  /* 0x000000070200720c */ /* 0x000fe20003f64070 */
[----:B------:R-:W-:Y:S01]  /*14750*/  VIADD R180, R0, 0x6f ;  /* 0x0000006f00b47836 */ /* 0x000fe20000000000 */
[----:B------:R1:W-:Y:S01]  /*14760*/  STL [R1+0x2b0], R10 ;  /* 0x0002b00a01007387 */ /* 0x0003e20000100800 */
[----:B------:R-:W-:Y:S01]  /*14770*/  ISETP.GE.AND P5, PT, R4, RZ, PT ;  /* 0x000000ff0400720c */ /* 0x000fe20003fa6270 */
[----:B------:R-:W-:-:S02]  /*14780*/  VIADD R182, R0, 0x6a ;  /* 0x0000006a00b67836 */ /* 0x000fc40000000000 */
[C---:B------:R-:W-:Y:S01]  /*14790*/  VIADD R183, R0.reuse, 0x6b ;  /* 0x0000006b00b77836 */ /* 0x040fe20000000000 */
[----:B0-----:R-:W-:Y:S01]  /*147a0*/  IABS R8, R4 ;  /* 0x0000000400087213 */ /* 0x001fe20000000000 */
[C---:B------:R-:W-:Y:S02]  /*147b0*/  VIADD R186, R0.reuse, 0x4e ;  /* 0x0000004e00ba7836 */ /* 0x040fe40000000000 */
[----:B------:R-:W-:Y:S02]  /*147c0*/  VIADD R187, R0, 0x4c ;  /* 0x0000004c00bb7836 */ /* 0x000fe40000000000 */
[----:B------:R-:W-:Y:S02]  /*147d0*/  IMAD.MOV.U32 R6, RZ, RZ, R8 ;  /* 0x000000ffff067224 */ /* 0x000fe400078e0008 */
[----:B------:R-:W-:Y:S01]  /*147e0*/  IMAD.HI.U32 R8, R9, R177, RZ ;  /* 0x000000b109087227 */ /* 0x000fe200078e00ff */
[----:B------:R-:W-:-:S03]  /*147f0*/  IABS R188, R187 ;  /* 0x000000bb00bc7213 */ /* 0x000fc60000000000 */
[----:B------:R-:W-:Y:S02]  /*14800*/  IMAD.MOV R8, RZ, RZ, -R8 ;  /* 0x000000ffff087224 */ /* 0x000fe400078e0a08 */
[----:B-1----:R-:W-:Y:S02]  /*14810*/  IMAD.MOV.U32 R10, RZ, RZ, R184 ;  /* 0x000000ffff0a7224 */ /* 0x002fe400078e00b8 */
[----:B------:R-:W-:Y:S02]  /*14820*/  IMAD R177, R2, R8, R177 ;  /* 0x0000000802b17224 */ /* 0x000fe400078e02b1 */
[----:B------:R-:W-:-:S04]  /*14830*/  IMAD.HI.U32 R4, R9, R6, RZ ;  /* 0x0000000609047227 */ /* 0x000fc800078e00ff */
[----:B------:R-:W-:Y:S01]  /*14840*/  @!P3 IMAD.IADD R7, R7, 0x1, -R2 ;  /* 0x000000010707b824 */ /* 0x000fe200078e0a02 */
[C---:B------:R-:W-:Y:S01]  /*14850*/  ISETP.GT.U32.AND P3, PT, R2.reuse, R177, PT ;  /* 0x000000b10200720c */ /* 0x040fe20003f64070 */
[----:B------:R-:W-:Y:S01]  /*14860*/  @!P2 IMAD.MOV R10, RZ, RZ, -R10 ;  /* 0x000000ffff0aa224 */ /* 0x000fe200078e0a0a */
[C---:B------:R-:W-:Y:S01]  /*14870*/  ISETP.GT.U32.AND P2, PT, R2.reuse, R3, PT ;  /* 0x000000030200720c */ /* 0x040fe20003f44070 */
[----:B------:R-:W-:Y:S02]  /*14880*/  IMAD.MOV R4, RZ, RZ, -R4 ;  /* 0x000000ffff047224 */ /* 0x000fe400078e0a04 */
[----:B------:R-:W-:Y:S01]  /*14890*/  IMAD.MOV.U32 R12, RZ, RZ, R7 ;  /* 0x000000ffff0c7224 */ /* 0x000fe200078e0007 */
[----:B------:R0:W-:Y:S01]  /*148a0*/  STL [R1+0x2b8], R10 ;  /* 0x0002b80a01007387 */ /* 0x0001e20000100800 */
[----:B------:R-:W-:Y:S02]  /*148b0*/  IMAD R6, R2, R4, R6 ;  /* 0x0000000402067224 */ /* 0x000fe400078e0206 */
[----:B------:R-:W-:-:S02]  /*148c0*/  @!P4 IMAD.MOV R12, RZ, RZ, -R12 ;  /* 0x000000ffff0cc224 */ /* 0x000fc400078e0a0c */
[----:B------:R-:W-:Y:S01]  /*148d0*/  VIADD R4, R0, 0x6c ;  /* 0x0000006c00047836 */ /* 0x000fe20000000000 */
[C---:B------:R-:W-:Y:S01]  /*148e0*/  ISETP.GT.U32.AND P4, PT, R2.reuse, R6, PT ;  /* 0x000000060200720c */ /* 0x040fe20003f84070 */
[--C-:B------:R-:W-:Y:S02]  /*148f0*/  @!P3 IMAD.IADD R177, R177, 0x1, -R2.reuse ;  /* 0x00000001b1b1b824 */ /* 0x100fe400078e0a02 */
[----:B------:R-:W-:Y:S02]  /*14900*/  @!P2 IMAD.IADD R3, R3, 0x1, -R2 ;  /* 0x000000010303a824 */ /* 0x000fe400078e0a02 */
[----:B0-----:R-:W-:Y:S01]  /*14910*/  IMAD.MOV.U32 R10, RZ, RZ, R179 ;  /* 0x000000ffff0a7224 */ /* 0x001fe200078e00b3 */
[----:B------:R-:W-:Y:S01]  /*14920*/  ISETP.GT.U32.AND P3, PT, R2, R177, PT ;  /* 0x000000b10200720c */ /* 0x000fe20003f64070 */
[----:B------:R-:W-:Y:S02]  /*14930*/  VIADD R179, R0, 0x6d ;  /* 0x0000006d00b37836 */ /* 0x000fe40000000000 */
[----:B------:R-:W-:Y:S01]  /*14940*/  @!P6 IMAD.MOV R10, RZ, RZ, -R10 ;  /* 0x000000ffff0ae224 */ /* 0x000fe200078e0a0a */
[----:B------:R-:W-:Y:S01]  /*14950*/  ISETP.GE.AND P6, PT, R180, RZ, PT ;  /* 0x000000ffb400720c */ /* 0x000fe20003fc6270 */
[----:B------:R-:W-:Y:S01]  /*14960*/  IMAD.MOV.U32 R11, RZ, RZ, R3 ;  /* 0x000000ffff0b7224 */ /* 0x000fe200078e0003 */
[----:B------:R-:W-:Y:S01]  /*14970*/  IABS R180, R180 ;  /* 0x000000b400b47213 */ /* 0x000fe20000000000 */
[----:B------:R-:W-:Y:S01]  /*14980*/  @!P4 IMAD.IADD R6, R6, 0x1, -R2 ;  /* 0x000000010606c824 */ /* 0x000fe200078e0a02 */
[----:B------:R0:W-:Y:S01]  /*14990*/  STL [R1+0x2bc], R10 ;  /* 0x0002bc0a01007387 */ /* 0x0001e20000100800 */
[----:B------:R-:W-:Y:S01]  /*149a0*/  @!P0 IMAD.MOV R11, RZ, RZ, -R11 ;  /* 0x000000ffff0b8224 */ /* 0x000fe200078e0a0b */
[----:B------:R-:W-:Y:S01]  /*149b0*/  ISETP.GE.AND P0, PT, R179, RZ, PT ;  /* 0x000000ffb300720c */ /* 0x000fe20003f06270 */
[----:B------:R-:W-:Y:S01]  /*149c0*/  IMAD.HI.U32 R8, R9, R180, RZ ;  /* 0x000000b409087227 */ /* 0x000fe200078e00ff */
[----:B------:R-:W-:Y:S01]  /*149d0*/  IABS R179, R179 ;  /* 0x000000b300b37213 */ /* 0x000fe20000000000 */
[----:B------:R-:W-:Y:S01]  /*149e0*/  STL [R1+0x2c0], R12 ;  /* 0x0002c00c01007387 */ /* 0x000fe20000100800 */
[----:B------:R-:W-:Y:S01]  /*149f0*/  ISETP.GT.U32.AND P4, PT, R2, R6, PT ;  /* 0x000000060200720c */ /* 0x000fe20003f84070 */
[----:B------:R-:W-:-:S02]  /*14a00*/  IMAD.MOV R7, RZ, RZ, -R8 ;  /* 0x000000ffff077224 */ /* 0x000fc400078e0a08 */
[----:B------:R1:W-:Y:S01]  /*14a10*/  STL [R1+0x2d4], R11 ;  /* 0x0002d40b01007387 */ /* 0x0003e20000100800 */
[----:B0-----:R-:W-:Y:S02]  /*14a20*/  VIADD R10, R0, 0x6e ;  /* 0x0000006e000a7836 */ /* 0x001fe40000000000 */
[----:B------:R-:W-:Y:S02]  /*14a30*/  IMAD R180, R2, R7, R180 ;  /* 0x0000000702b47224 */ /* 0x000fe400078e02b4 */
[----:B------:R-:W-:Y:S01]  /*14a40*/  IMAD.HI.U32 R7, R9, R179, RZ ;  /* 0x000000b309077227 */ /* 0x000fe200078e00ff */
[----:B------:R-:W-:Y:S02]  /*14a50*/  ISETP.GE.AND P2, PT, R10, RZ, PT ;  /* 0x000000ff0a00720c */ /* 0x000fe40003f46270 */
[----:B------:R-:W-:Y:S01]  /*14a60*/  IABS R10, R10 ;  /* 0x0000000a000a7213 */ /* 0x000fe20000000000 */
[----:B------:R-:W-:Y:S01]  /*14a70*/  @!P3 IMAD.IADD R177, R177, 0x1, -R2 ;  /* 0x00000001b1b1b824 */ /* 0x000fe200078e0a02 */
[----:B-1----:R-:W-:Y:S01]  /*14a80*/  IABS R11, R4 ;  /* 0x00000004000b7213 */ /* 0x002fe20000000000 */
[----:B------:R-:W-:Y:S01]  /*14a90*/  IMAD.MOV R7, RZ, RZ, -R7 ;  /* 0x000000ffff077224 */ /* 0x000fe200078e0a07 */
[----:B------:R-:W-:Y:S01]  /*14aa0*/  ISETP.GT.U32.AND P3, PT, R2, R180, PT ;  /* 0x000000b40200720c */ /* 0x000fe20003f64070 */
[----:B------:R-:W-:-:S04]  /*14ab0*/  IMAD.HI.U32 R3, R9, R10, RZ ;  /* 0x0000000a09037227 */ /* 0x000fc800078e00ff */
[----:B------:R-:W-:-:S04]  /*14ac0*/  IMAD.HI.U32 R8, R9, R11, RZ ;  /* 0x0000000b09087227 */ /* 0x000fc800078e00ff */
[----:B------:R-:W-:Y:S02]  /*14ad0*/  IMAD.MOV R8, RZ, RZ, -R8 ;  /* 0x000000ffff087224 */ /* 0x000fe400078e0a08 */
[C---:B------:R-:W-:Y:S02]  /*14ae0*/  IMAD R179, R2.reuse, R7, R179 ;  /* 0x0000000702b37224 */ /* 0x040fe400078e02b3 */
[----:B------:R-:W-:Y:S02]  /*14af0*/  IMAD R11, R2, R8, R11 ;  /* 0x00000008020b7224 */ /* 0x000fe400078e020b */
[--C-:B------:R-:W-:Y:S01]  /*14b00*/  @!P4 IMAD.IADD R6, R6, 0x1, -R2.reuse ;  /* 0x000000010606c824 */ /* 0x100fe200078e0a02 */
[----:B------:R-:W-:Y:S01]  /*14b10*/  ISETP.GT.U32.AND P4, PT, R2, R179, PT ;  /* 0x000000b30200720c */ /* 0x000fe20003f84070 */
[----:B------:R-:W-:Y:S02]  /*14b20*/  IMAD.MOV R3, RZ, RZ, -R3 ;  /* 0x000000ffff037224 */ /* 0x000fe400078e0a03 */
[----:B------:R-:W-:Y:S01]  /*14b30*/  @!P3 IMAD.IADD R180, R180, 0x1, -R2 ;  /* 0x00000001b4b4b824 */ /* 0x000fe200078e0a02 */
[C---:B------:R-:W-:Y:S01]  /*14b40*/  ISETP.GT.U32.AND P3, PT, R2.reuse, R11, PT ;  /* 0x0000000b0200720c */ /* 0x040fe20003f64070 */
[----:B------:R-:W-:Y:S01]  /*14b50*/  IMAD R10, R2, R3, R10 ;  /* 0x00000003020a7224 */ /* 0x000fe200078e020a */
[----:B------:R-:W-:Y:S01]  /*14b60*/  IABS R3, R183 ;  /* 0x000000b700037213 */ /* 0x000fe20000000000 */
[----:B------:R-:W-:Y:S01]  /*14b70*/  IMAD.MOV.U32 R12, RZ, RZ, R177 ;  /* 0x000000ffff0c7224 */ /* 0x000fe200078e00b1 */
[----:B------:R-:W-:Y:S01]  /*14b80*/  IABS R177, R182 ;  /* 0x000000b600b17213 */ /* 0x000fe20000000000 */
[----:B------:R-:W-:-:S02]  /*14b90*/  VIADD R8, R0, 0x69 ;  /* 0x0000006900087836 */ /* 0x000fc40000000000 */
[----:B------:R-:W-:Y:S01]  /*14ba0*/  @!P1 IMAD.MOV R12, RZ, RZ, -R12 ;  /* 0x000000ffff0c9224 */ /* 0x000fe200078e0a0c */
[C---:B------:R-:W-:Y:S01]  /*14bb0*/  ISETP.GT.U32.AND P1, PT, R2.reuse, R10, PT ;  /* 0x0000000a0200720c */ /* 0x040fe20003f24070 */
[--C-:B------:R-:W-:Y:S01]  /*14bc0*/  @!P4 IMAD.IADD R179, R179, 0x1, -R2.reuse ;  /* 0x00000001b3b3c824 */ /* 0x100fe200078e0a02 */
[----:B------:R-:W-:Y:S01]  /*14bd0*/  IABS R178, R8 ;  /* 0x0000000800b27213 */ /* 0x000fe20000000000 */
[----:B------:R-:W-:Y:S01]  /*14be0*/  IMAD.HI.U32 R7, R9, R3, RZ ;  /* 0x0000000309077227 */ /* 0x000fe200078e00ff */
[----:B------:R0:W-:Y:S03]  /*14bf0*/  STL [R1+0x2c8], R12 ;  /* 0x0002c80c01007387 */ /* 0x0001e60000100800 */
[----:B------:R-:W-:Y:S01]  /*14c00*/  @!P3 IMAD.IADD R11, R11, 0x1, -R2 ;  /* 0x000000010b0bb824 */ /* 0x000fe200078e0a02 */
[----:B------:R-:W-:Y:S01]  /*14c10*/  ISETP.GT.U32.AND P3, PT, R2, R179, PT ;  /* 0x000000b30200720c */ /* 0x000fe20003f64070 */
[----:B------:R-:W-:-:S02]  /*14c20*/  IMAD.MOV R7, RZ, RZ, -R7 ;  /* 0x000000ffff077224 */ /* 0x000fc400078e0a07 */
[----:B------:R-:W-:-:S04]  /*14c30*/  IMAD.HI.U32 R181, R9, R178, RZ ;  /* 0x000000b209b57227 */ /* 0x000fc800078e00ff */
[----:B0-----:R-:W-:Y:S02]  /*14c40*/  IMAD.MOV.U32 R12, RZ, RZ, R6 ;  /* 0x000000ffff0c7224 */ /* 0x001fe400078e0006 */
        /* <DEDUP_REMOVED lines=8> */
[----:B------:R-:W-:Y:S01]  /*14cd0*/  @!P3 IMAD.IADD R179, R179, 0x1, -R2 ;  /* 0x00000001b3b3b824 */ /* 0x000fe200078e0a02 */
[----:B------:R0:W-:Y:S01]  /*14ce0*/  STL [R1+0x2c4], R12 ;  /* 0x0002c40c01007387 */ /* 0x0001e20000100800 */
[C---:B------:R-:W-:Y:S01]  /*14cf0*/  IMAD R3, R2.reuse, R7, R3 ;  /* 0x0000000702037224 */ /* 0x040fe200078e0203 */
[----:B------:R-:W-:Y:S01]  /*14d00*/  ISETP.GT.U32.AND P3, PT, R2, R177, PT ;  /* 0x000000b10200720c */ /* 0x000fe20003f64070 */
[----:B------:R-:W-:-:S02]  /*14d10*/  VIADD R7, R0, 0x68 ;  /* 0x0000006800077836 */ /* 0x000fc40000000000 */
[--C-:B------:R-:W-:Y:S01]  /*14d20*/  @!P1 IMAD.IADD R180, R180, 0x1, -R2.reuse ;  /* 0x00000001b4b49824 */ /* 0x100fe200078e0a02 */
[----:B------:R-:W-:Y:S01]  /*14d30*/  ISETP.GT.U32.AND P1, PT, R2, R3, PT ;  /* 0x000000030200720c */ /* 0x000fe20003f24070 */
[----:B------:R-:W-:Y:S01]  /*14d40*/  VIADD R6, R0, 0x67 ;  /* 0x0000006700067836 */ /* 0x000fe20000000000 */
[----:B------:R-:W-:Y:S01]  /*14d50*/  IABS R184, R7 ;  /* 0x0000000700b87213 */ /* 0x000fe20000000000 */
[--C-:B------:R-:W-:Y:S01]  /*14d60*/  @!P4 IMAD.IADD R10, R10, 0x1, -R2.reuse ;  /* 0x000000010a0ac824 */ /* 0x100fe200078e0a02 */
[----:B------:R-:W-:Y:S01]  /*14d70*/  ISETP.GE.AND P4, PT, R4, RZ, PT ;  /* 0x000000ff0400720c */ /* 0x000fe20003f86270 */
[----:B------:R-:W-:Y:S01]  /*14d80*/  @!P5 IMAD.IADD R11, R11, 0x1, -R2 ;  /* 0x000000010b0bd824 */ /* 0x000fe200078e0a02 */
[----:B------:R-:W-:Y:S01]  /*14d90*/  ISETP.GE.AND P5, PT, R183, RZ, PT ;  /* 0x000000ffb700720c */ /* 0x000fe20003fa6270 */
[----:B------:R-:W-:Y:S01]  /*14da0*/  IMAD.HI.U32 R4, R9, R184, RZ ;  /* 0x000000b809047227 */ /* 0x000fe200078e00ff */
[----:B------:R-:W-:-:S03]  /*14db0*/  IABS R183, R6 ;  /* 0x0000000600b77213 */ /* 0x000fc60000000000 */
[----:B0-----:R-:W-:Y:S02]  /*14dc0*/  IMAD.MOV.U32 R12, RZ, RZ, R180 ;  /* 0x000000ffff0c7224 */ /* 0x001fe400078e00b4 */
[----:B------:R-:W-:Y:S02]  /*14dd0*/  @!P3 IMAD.IADD R177, R177, 0x1, -R2 ;  /* 0x00000001b1b1b824 */ /* 0x000fe400078e0a02 */
[----:B------:R-:W-:Y:S02]  /*14de0*/  IMAD.MOV R4, RZ, RZ, -R4 ;  /* 0x000000ffff047224 */ /* 0x000fe400078e0a04 */
[----:B------:R-:W-:Y:S01]  /*14df0*/  @!P6 IMAD.MOV R12, RZ, RZ, -R12 ;  /* 0x000000ffff0ce224 */ /* 0x000fe200078e0a0c */
[----:B------:R-:W-:Y:S01]  /*14e00*/  ISETP.GT.U32.AND P6, PT, R2, R177, PT ;  /* 0x000000b10200720c */ /* 0x000fe20003fc4070 */
[----:B------:R-:W-:Y:S01]  /*14e10*/  @!P1 IMAD.IADD R3, R3, 0x1, -R2 ;  /* 0x0000000103039824 */ /* 0x000fe200078e0a02 */
[----:B------:R-:W-:Y:S01]  /*14e20*/  ISETP.GE.AND P1, PT, R182, RZ, PT ;  /* 0x000000ffb600720c */ /* 0x000fe20003f26270 */
[----:B------:R-:W-:Y:S01]  /*14e30*/  IMAD.HI.U32 R180, R9, R183, RZ ;  /* 0x000000b709b47227 */ /* 0x000fe200078e00ff */
[----:B------:R0:W-:Y:S02]  /*14e40*/  STL [R1+0x28c], R12 ;  /* 0x00028c0c01007387 */ /* 0x0001e40000100800 */
[C---:B------:R-:W-:Y:S01]  /*14e50*/  ISETP.GT.U32.AND P3, PT, R2.reuse, R3, PT ;  /* 0x000000030200720c */ /* 0x040fe20003f64070 */
[----:B------:R-:W-:-:S02]  /*14e60*/  IMAD R184, R2, R4, R184 ;  /* 0x0000000402b87224 */ /* 0x000fc400078e02b8 */
[----:B------:R-:W-:Y:S02]  /*14e70*/  IMAD.MOV R181, RZ, RZ, -R181 ;  /* 0x000000ffffb57224 */ /* 0x000fe400078e0ab5 */
[----:B------:R-:W-:Y:S02]  /*14e80*/  IMAD.MOV.U32 R13, RZ, RZ, R10 ;  /* 0x000000ffff0d7224 */ /* 0x000fe400078e000a */
[----:B------:R-:W-:Y:S02]  /*14e90*/  IMAD.MOV R10, RZ, RZ, -R180 ;  /* 0x000000ffff0a7224 */ /* 0x000fe400078e0ab4 */
[----:B------:R-:W-:Y:S01]  /*14ea0*/  @!P4 IMAD.MOV R11, RZ, RZ, -R11 ;  /* 0x000000ffff0bc224 */ /* 0x000fe200078e0a0b */
[C---:B------:R-:W-:Y:S01]  /*14eb0*/  ISETP.GT.U32.AND P4, PT, R2.reuse, R184, PT ;  /* 0x000000b80200720c */ /* 0x040fe20003f84070 */
[C---:B------:R-:W-:Y:S02]  /*14ec0*/  IMAD R178, R2.reuse, R181, R178 ;  /* 0x000000b502b27224 */ /* 0x040fe400078e02b2 */
[----:B------:R-:W-:-:S02]  /*14ed0*/  IMAD R183, R2, R10, R183 ;  /* 0x0000000a02b77224 */ /* 0x000fc400078e02b7 */
[----:B------:R-:W-:Y:S01]  /*14ee0*/  @!P2 IMAD.MOV R13, RZ, RZ, -R13 ;  /* 0x000000ffff0da224 */ /* 0x000fe200078e0a0d */
[C---:B------:R-:W-:Y:S01]  /*14ef0*/  ISETP.GT.U32.AND P2, PT, R2.reuse, R178, PT ;  /* 0x000000b20200720c */ /* 0x040fe20003f44070 */
[--C-:B------:R-:W-:Y:S01]  /*14f00*/  @!P6 IMAD.IADD R177, R177, 0x1, -R2.reuse ;  /* 0x00000001b1b1e824 */ /* 0x100fe200078e0a02 */
[----:B------:R-:W-:Y:S01]  /*14f10*/  ISETP.GT.U32.AND P6, PT, R2, R183, PT ;  /* 0x000000b70200720c */ /* 0x000fe20003fc4070 */
[----:B0-----:R-:W-:Y:S01]  /*14f20*/  IMAD.MOV.U32 R12, RZ, RZ, R179 ;  /* 0x000000ffff0c7224 */ /* 0x001fe200078e00b3 */
[----:B------:R-:W-:Y:S01]  /*14f30*/  STL [R1+0x290], R13 ;  /* 0x0002900d01007387 */ /* 0x000fe20000100800 */
[----:B------:R-:W-:Y:S01]  /*14f40*/  @!P3 IMAD.IADD R3, R3, 0x1, -R2 ;  /* 0x000000010303b824 */ /* 0x000fe200078e0a02 */
[----:B------:R-:W-:Y:S01]  /*14f50*/  ISETP.GE.AND P3, PT, R7, RZ, PT ;  /* 0x000000ff0700720c */ /* 0x000fe20003f66270 */
[----:B------:R-:W-:Y:S01]  /*14f60*/  @!P0 IMAD.MOV R12, RZ, RZ, -R12 ;  /* 0x000000ffff0c8224 */ /* 0x000fe200078e0a0c */
[----:B------:R-:W-:Y:S01]  /*14f70*/  ISETP.GE.AND P0, PT, R8, RZ, PT ;  /* 0x000000ff0800720c */ /* 0x000fe20003f06270 */
[----:B------:R-:W-:-:S02]  /*14f80*/  @!P4 IMAD.IADD R184, R184, 0x1, -R2 ;  /* 0x00000001b8b8c824 */ /* 0x000fc400078e0a02 */
[----:B------:R-:W-:Y:S01]  /*14f90*/  VIADD R7, R0, 0x65 ;  /* 0x0000006500077836 */ /* 0x000fe20000000000 */
[----:B------:R-:W-:Y:S01]  /*14fa0*/  STL [R1+0x29c], R12 ;  /* 0x00029c0c01007387 */ /* 0x000fe20000100800 */
[----:B------:R-:W-:Y:S01]  /*14fb0*/  IMAD.MOV.U32 R8, RZ, RZ, R3 ;  /* 0x000000ffff087224 */ /* 0x000fe200078e0003 */
[----:B------:R-:W-:Y:S01]  /*14fc0*/  ISETP.GT.U32.AND P4, PT, R2, R184, PT ;  /* 0x000000b80200720c */ /* 0x000fe20003f84070 */
[----:B------:R-:W-:Y:S01]  /*14fd0*/  @!P2 IMAD.IADD R178, R178, 0x1, -R2 ;  /* 0x00000001b2b2a824 */ /* 0x000fe200078e0a02 */
[----:B------:R-:W-:Y:S01]  /*14fe0*/  ISETP.GE.AND P2, PT, R6, RZ, PT ;  /* 0x000000ff0600720c */ /* 0x000fe20003f46270 */
[----:B------:R-:W-:Y:S01]  /*14ff0*/  @!P5 IMAD.MOV R8, RZ, RZ, -R8 ;  /* 0x000000ffff08d224 */ /* 0x000fe200078e0a08 */
[----:B------:R-:W-:Y:S01]  /*15000*/  IABS R6, R7 ;  /* 0x0000000700067213 */ /* 0x000fe20000000000 */
[--C-:B------:R-:W-:Y:S01]  /*15010*/  @!P6 IMAD.IADD R183, R183, 0x1, -R2.reuse ;  /* 0x00000001b7b7e824 */ /* 0x100fe200078e0a02 */
[----:B------:R0:W-:Y:S01]  /*15020*/  STL [R1+0x2a0], R11 ;  /* 0x0002a00b01007387 */ /* 0x0001e20000100800 */
[----:B------:R-:W-:Y:S01]  /*15030*/  VIADD R4, R0, 0x66 ;  /* 0x0000006600047836 */ /* 0x000fe20000000000 */
[----:B------:R-:W-:Y:S01]  /*15040*/  ISETP.GT.U32.AND P5, PT, R2, R178, PT ;  /* 0x000000b20200720c */ /* 0x000fe20003fa4070 */
[----:B------:R-:W-:Y:S01]  /*15050*/  VIADD R3, R0, 0x63 ;  /* 0x0000006300037836 */ /* 0x000fe20000000000 */
[----:B------:R1:W-:Y:S01]  /*15060*/  STL [R1+0x2a4], R8 ;  /* 0x0002a40801007387 */ /* 0x0003e20000100800 */
[----:B------:R-:W-:Y:S01]  /*15070*/  ISETP.GT.U32.AND P6, PT, R2, R183, PT ;  /* 0x000000b70200720c */ /* 0x000fe20003fc4070 */
[----:B------:R-:W-:Y:S01]  /*15080*/  @!P1 IMAD.MOV R177, RZ, RZ, -R177 ;  /* 0x000000ffffb19224 */ /* 0x000fe200078e0ab1 */
[----:B------:R-:W-:Y:S01]  /*15090*/  IABS R180, R4 ;  /* 0x0000000400b47213 */ /* 0x000fe20000000000 */
[----:B------:R-:W-:Y:S01]  /*150a0*/  @!P4 IMAD.IADD R184, R184, 0x1, -R2 ;  /* 0x00000001b8b8c824 */ /* 0x000fe200078e0a02 */
[----:B------:R-:W-:Y:S01]  /*150b0*/  ISETP.GE.AND P4, PT, R4, RZ, PT ;  /* 0x000000ff0400720c */ /* 0x000fe20003f86270 */
[----:B0-----:R-:W-:-:S02]  /*150c0*/  VIADD R11, R0, 0x64 ;  /* 0x00000064000b7836 */ /* 0x001fc40000000000 */
[----:B------:R-:W-:-:S03]  /*150d0*/  IMAD.HI.U32 R10, R9, R180, RZ ;  /* 0x000000b4090a7227 */ /* 0x000fc600078e00ff */
[----:B------:R-:W-:Y:S01]  /*150e0*/  IABS R181, R11 ;  /* 0x0000000b00b57213 */ /* 0x000fe20000000000 */
[----:B-1----:R-:W-:-:S04]  /*150f0*/  IMAD.HI.U32 R8, R9, R6, RZ ;  /* 0x0000000609087227 */ /* 0x002fc800078e00ff */
[----:B------:R-:W-:Y:S02]  /*15100*/  IMAD.MOV R8, RZ, RZ, -R8 ;  /* 0x000000ffff087224 */ /* 0x000fe400078e0a08 */
[----:B------:R-:W-:Y:S02]  /*15110*/  IMAD.MOV R10, RZ, RZ, -R10 ;  /* 0x000000ffff0a7224 */ /* 0x000fe400078e0a0a */
[C---:B------:R-:W-:Y:S02]  /*15120*/  IMAD R4, R2.reuse, R8, R6 ;  /* 0x0000000802047224 */ /* 0x040fe400078e0206 */
[----:B------:R-:W-:Y:S02]  /*15130*/  @!P6 IMAD.IADD R183, R183, 0x1, -R2 ;  /* 0x00000001b7b7e824 */ /* 0x000fe400078e0a02 */
[C---:B------:R-:W-:Y:S01]  /*15140*/  IMAD R180, R2.reuse, R10, R180 ;  /* 0x0000000a02b47224 */ /* 0x040fe200078e02b4 */
[----:B------:R-:W-:Y:S01]  /*15150*/  ISETP.GT.U32.AND P6, PT, R2, R4, PT ;  /* 0x000000040200720c */ /* 0x000fe20003fc4070 */
[----:B------:R-:W-:Y:S01]  /*15160*/  @!P5 IMAD.IADD R178, R178, 0x1, -R2 ;  /* 0x00000001b2b2d824 */ /* 0x000fe200078e0a02 */
[----:B------:R-:W-:Y:S01]  /*15170*/  IABS R10, R3 ;  /* 0x00000003000a7213 */ /* 0x000fe20000000000 */
[----:B------:R-:W-:Y:S01]  /*15180*/  VIADD R8, R0, 0x62 ;  /* 0x0000006200087836 */ /* 0x000fe20000000000 */
[----:B------:R-:W-:Y:S01]  /*15190*/  ISETP.GT.U32.AND P5, PT, R2, R180, PT ;  /* 0x000000b40200720c */ /* 0x000fe20003fa4070 */
[----:B------:R-:W-:-:S03]  /*151a0*/  IMAD.HI.U32 R182, R9, R181, RZ ;  /* 0x000000b509b67227 */ /* 0x000fc600078e00ff */
[----:B------:R-:W-:Y:S01]  /*151b0*/  IABS R179, R8 ;  /* 0x0000000800b37213 */ /* 0x000fe20000000000 */
[----:B------:R-:W-:Y:S02]  /*151c0*/  IMAD.MOV R182, RZ, RZ, -R182 ;  /* 0x000000ffffb67224 */ /* 0x000fe400078e0ab6 */
[----:B------:R-:W-:Y:S02]  /*151d0*/  @!P0 IMAD.MOV R178, RZ, RZ, -R178 ;  /* 0x000000ffffb28224 */ /* 0x000fe400078e0ab2 */
[--C-:B------:R-:W-:Y:S02]  /*151e0*/  @!P6 IMAD.IADD R4, R4, 0x1, -R2.reuse ;  /* 0x000000010404e824 */ /* 0x100fe400078e0a02 */
[----:B------:R-:W-:Y:S02]  /*151f0*/  IMAD R181, R2, R182, R181 ;  /* 0x000000b602b57224 */ /* 0x000fe400078e02b5 */
[----:B------:R-:W-:Y:S01]  /*15200*/  @!P5 IMAD.IADD R180, R180, 0x1, -R2 ;  /* 0x00000001b4b4d824 */ /* 0x000fe200078e0a02 */
[C---:B------:R-:W-:Y:S01]  /*15210*/  ISETP.GT.U32.AND P0, PT, R2.reuse, R4, PT ;  /* 0x000000040200720c */ /* 0x040fe20003f04070 */
[----:B------:R-:W-:Y:S01]  /*15220*/  IMAD.HI.U32 R182, R9, R179, RZ ;  /* 0x000000b309b67227 */ /* 0x000fe200078e00ff */
[----:B------:R-:W-:-:S02]  /*15230*/  ISETP.GT.U32.AND P6, PT, R2, R181, PT ;  /* 0x000000b50200720c */ /* 0x000fc40003fc4070 */
[----:B------:R-:W-:Y:S01]  /*15240*/  ISETP.GT.U32.AND P1, PT, R2, R180, PT ;  /* 0x000000b40200720c */ /* 0x000fe20003f24070 */
[----:B------:R-:W-:Y:S01]  /*15250*/  IMAD.MOV.U32 R13, RZ, RZ, R184 ;  /* 0x000000ffff0d7224 */ /* 0x000fe200078e00b8 */
[----:B------:R-:W-:Y:S01]  /*15260*/  ISETP.GE.AND P5, PT, R7, RZ, PT ;  /* 0x000000ff0700720c */ /* 0x000fe20003fa6270 */
[----:B------:R-:W-:Y:S02]  /*15270*/  IMAD.MOV R182, RZ, RZ, -R182 ;  /* 0x000000ffffb67224 */ /* 0x000fe400078e0ab6 */
[----:B------:R-:W-:-:S04]  /*15280*/  IMAD.HI.U32 R6, R9, R10, RZ ;  /* 0x0000000a09067227 */ /* 0x000fc800078e00ff */
[----:B------:R-:W-:Y:S01]  /*15290*/  @!P3 IMAD.MOV R13, RZ, RZ, -R13 ;  /* 0x000000ffff0db224 */ /* 0x000fe200078e0a0d */
[----:B------:R-:W-:Y:S01]  /*152a0*/  ISETP.GE.AND P3, PT, R11, RZ, PT ;  /* 0x000000ff0b00720c */ /* 0x000fe20003f66270 */
[----:B------:R-:W-:Y:S02]  /*152b0*/  IMAD R11, R2, R182, R179 ;  /* 0x000000b6020b7224 */ /* 0x000fe400078e02b3 */
[----:B------:R-:W-:Y:S01]  /*152c0*/  IMAD.MOV R6, RZ, RZ, -R6 ;  /* 0x000000ffff067224 */ /* 0x000fe200078e0a06 */
[----:B------:R-:W-:Y:S01]  /*152d0*/  STL [R1+0x1d4], R13 ;  /* 0x0001d40d01007387 */ /* 0x000fe20000100800 */
[----:B------:R-:W-:Y:S02]  /*152e0*/  IMAD.MOV.U32 R12, RZ, RZ, R183 ;  /* 0x000000ffff0c7224 */ /* 0x000fe400078e00b7 */
[----:B------:R-:W-:Y:S01]  /*152f0*/  @!P0 IMAD.IADD R4, R4, 0x1, -R2 ;  /* 0x0000000104048824 */ /* 0x000fe200078e0a02 */
[C---:B------:R-:W-:Y:S01]  /*15300*/  ISETP.GT.U32.AND P0, PT, R2.reuse, R11, PT ;  /* 0x0000000b0200720c */ /* 0x040fe20003f04070 */
[----:B------:R-:W-:-:S02]  /*15310*/  IMAD R10, R2, R6, R10 ;  /* 0x00000006020a7224 */ /* 0x000fc400078e020a */
[----:B------:R-:W-:Y:S02]  /*15320*/  @!P2 IMAD.MOV R12, RZ, RZ, -R12 ;  /* 0x000000ffff0ca224 */ /* 0x000fe400078e0a0c */
[--C-:B------:R-:W-:Y:S01]  /*15330*/  @!P1 IMAD.IADD R180, R180, 0x1, -R2.reuse ;  /* 0x00000001b4b49824 */ /* 0x100fe200078e0a02 */
[----:B------:R-:W-:Y:S01]  /*15340*/  ISETP.GT.U32.AND P2, PT, R2, R10, PT ;  /* 0x0000000a0200720c */ /* 0x000fe20003f44070 */
[C---:B------:R-:W-:Y:S01]  /*15350*/  VIADD R7, R0.reuse, 0x61 ;  /* 0x0000006100077836 */ /* 0x040fe20000000000 */
[----:B------:R0:W-:Y:S01]  /*15360*/  STL [R1+0x26c], R12 ;  /* 0x00026c0c01007387 */ /* 0x0001e20000100800 */
[----:B------:R-:W-:Y:S01]  /*15370*/  ISETP.GE.AND P1, PT, R3, RZ, PT ;  /* 0x000000ff0300720c */ /* 0x000fe20003f26270 */
[----:B------:R-:W-:Y:S02]  /*15380*/  VIADD R3, R0, 0x60 ;  /* 0x0000006000037836 */ /* 0x000fe40000000000 */
[--C-:B------:R-:W-:Y:S01]  /*15390*/  @!P6 IMAD.IADD R181, R181, 0x1, -R2.reuse ;  /* 0x00000001b5b5e824 */ /* 0x100fe200078e0a02 */
[----:B------:R-:W-:Y:S01]  /*153a0*/  IABS R6, R7 ;  /* 0x0000000700067213 */ /* 0x000fe20000000000 */
[----:B------:R-:W-:Y:S01]  /*153b0*/  @!P0 IMAD.IADD R11, R11, 0x1, -R2 ;  /* 0x000000010b0b8824 */ /* 0x000fe200078e0a02 */
[----:B------:R-:W-:Y:S01]  /*153c0*/  ISETP.GE.AND P6, PT, R8, RZ, PT ;  /* 0x000000ff0800720c */ /* 0x000fe20003fc6270 */
[----:B------:R-:W-:-:S02]  /*153d0*/  VIADD R8, R0, 0x5f ;  /* 0x0000005f00087836 */ /* 0x000fc40000000000 */
[----:B0-----:R-:W-:Y:S01]  /*153e0*/  IMAD.MOV.U32 R12, RZ, RZ, R180 ;  /* 0x000000ffff0c7224 */ /* 0x001fe200078e00b4 */
[----:B------:R-:W-:Y:S01]  /*153f0*/  IABS R180, R3 ;  /* 0x0000000300b47213 */ /* 0x000fe20000000000 */
[----:B------:R-:W-:Y:S01]  /*15400*/  @!P2 IMAD.IADD R10, R10, 0x1, -R2 ;  /* 0x000000010a0aa824 */ /* 0x000fe200078e0a02 */
[C---:B------:R-:W-:Y:S01]  /*15410*/  ISETP.GT.U32.AND P0, PT, R2.reuse, R11, PT ;  /* 0x0000000b0200720c */ /* 0x040fe20003f04070 */
[----:B------:R-:W-:Y:S01]  /*15420*/  @!P4 IMAD.MOV R12, RZ, RZ, -R12 ;  /* 0x000000ffff0cc224 */ /* 0x000fe200078e0a0c */
[C---:B------:R-:W-:Y:S01]  /*15430*/  ISETP.GT.U32.AND P2, PT, R2.reuse, R181, PT ;  /* 0x000000b50200720c */ /* 0x040fe20003f44070 */
[----:B------:R-:W-:Y:S01]  /*15440*/  IMAD.HI.U32 R179, R9, R6, RZ ;  /* 0x0000000609b37227 */ /* 0x000fe200078e00ff */
[----:B------:R-:W-:Y:S02]  /*15450*/  ISETP.GT.U32.AND P4, PT, R2, R10, PT ;  /* 0x0000000a0200720c */ /* 0x000fe40003f84070 */
[----:B------:R0:W-:Y:S01]  /*15460*/  STL [R1+0x270], R12 ;  /* 0x0002700c01007387 */ /* 0x0001e20000100800 */
[----:B------:R-:W-:-:S02]  /*15470*/  IMAD.MOV R179, RZ, RZ, -R179 ;  /* 0x000000ffffb37224 */ /* 0x000fc400078e0ab3 */
[----:B------:R-:W-:-:S04]  /*15480*/  IMAD.HI.U32 R189, R9, R188, RZ ;  /* 0x000000bc09bd7227 */ /* 0x000fc800078e00ff */
[----:B------:R-:W-:Y:S01]  /*15490*/  IMAD R6, R2, R179, R6 ;  /* 0x000000b302067224 */ /* 0x000fe200078e0206 */
[----:B------:R-:W-:Y:S01]  /*154a0*/  IABS R179, R8 ;  /* 0x0000000800b37213 */ /* 0x000fe20000000000 */
[----:B------:R-:W-:Y:S02]  /*154b0*/  @!P0 IMAD.IADD R11, R11, 0x1, -R2 ;  /* 0x000000010b0b8824 */ /* 0x000fe400078e0a02 */
[----:B0-----:R-:W-:Y:S02]  /*154c0*/  IMAD.MOV.U32 R12, RZ, RZ, R4 ;  /* 0x000000ffff0c7224 */ /* 0x001fe400078e0004 */
[----:B------:R-:W-:-:S04]  /*154d0*/  IMAD.HI.U32 R4, R9, R180, RZ ;  /* 0x000000b409047227 */ /* 0x000fc800078e00ff */
[----:B------:R-:W-:Y:S02]  /*154e0*/  IMAD.MOV R4, RZ, RZ, -R4 ;  /* 0x000000ffff047224 */ /* 0x000fe400078e0a04 */
[----:B------:R-:W-:Y:S01]  /*154f0*/  @!P5 IMAD.MOV R12, RZ, RZ, -R12 ;  /* 0x000000ffff0cd224 */ /* 0x000fe200078e0a0c */
[----:B------:R-:W-:Y:S01]  /*15500*/  ISETP.GE.AND P5, PT, R7, RZ, PT ;  /* 0x000000ff0700720c */ /* 0x000fe20003fa6270 */
[C---:B------:R-:W-:Y:S02]  /*15510*/  IMAD R180, R2.reuse, R4, R180 ;  /* 0x0000000402b47224 */ /* 0x040fe400078e02b4 */
[--C-:B------:R-:W-:Y:S01]  /*15520*/  @!P2 IMAD.IADD R181, R181, 0x1, -R2.reuse ;  /* 0x00000001b5b5a824 */ /* 0x100fe200078e0a02 */
[C---:B------:R-:W-:Y:S01]  /*15530*/  ISETP.GT.U32.AND P2, PT, R2.reuse, R6, PT ;  /* 0x000000060200720c */ /* 0x040fe20003f44070 */
[----:B------:R0:W-:Y:S01]  /*15540*/  STL [R1+0x27c], R12 ;  /* 0x00027c0c01007387 */ /* 0x0001e20000100800 */
[----:B------:R-:W-:Y:S01]  /*15550*/  ISETP.GT.U32.AND P0, PT, R2, R180, PT ;  /* 0x000000b40200720c */ /* 0x000fe20003f04070 */
[----:B------:R-:W-:Y:S01]  /*15560*/  @!P4 IMAD.IADD R10, R10, 0x1, -R2 ;  /* 0x000000010a0ac824 */ /* 0x000fe200078e0a02 */
[----:B------:R-:W-:Y:S01]  /*15570*/  ISETP.GE.AND P4, PT, R3, RZ, PT ;  /* 0x000000ff0300720c */ /* 0x000fe20003f86270 */
[----:B------:R-:W-:-:S02]  /*15580*/  VIADD R3, R0, 0x5e ;  /* 0x0000005e00037836 */ /* 0x000fc40000000000 */
[----:B------:R-:W-:-:S03]  /*15590*/  IMAD.HI.U32 R183, R9, R179, RZ ;  /* 0x000000b309b77227 */ /* 0x000fc600078e00ff */
[----:B------:R-:W-:Y:S01]  /*155a0*/  IABS R7, R3 ;  /* 0x0000000300077213 */ /* 0x000fe20000000000 */
[----:B0-----:R-:W-:Y:S02]  /*155b0*/  IMAD.MOV.U32 R12, RZ, RZ, R181 ;  /* 0x000000ffff0c7224 */ /* 0x001fe400078e00b5 */
        /* <DEDUP_REMOVED lines=12> */
[----:B------:R-:W-:Y:S02]  /*15680*/  IMAD.MOV R8, RZ, RZ, -R8 ;  /* 0x000000ffff087224 */ /* 0x000fe400078e0a08 */
[----:B0-----:R-:W-:Y:S02]  /*15690*/  IMAD.MOV.U32 R12, RZ, RZ, R10 ;  /* 0x000000ffff0c7224 */ /* 0x001fe400078e000a */
[C---:B------:R-:W-:Y:S02]  /*156a0*/  IMAD R7, R2.reuse, R8, R7 ;  /* 0x0000000802077224 */ /* 0x040fe400078e0207 */
[----:B------:R-:W-:Y:S01]  /*156b0*/  @!P1 IMAD.MOV R12, RZ, RZ, -R12 ;  /* 0x000000ffff0c9224 */ /* 0x000fe200078e0a0c */
[----:B------:R-:W-:Y:S01]  /*156c0*/  ISETP.GT.U32.AND P1, PT, R2, R179, PT ;  /* 0x000000b30200720c */ /* 0x000fe20003f24070 */
[----:B------:R-:W-:-:S03]  /*156d0*/  IMAD.HI.U32 R10, R9, R182, RZ ;  /* 0x000000b6090a7227 */ /* 0x000fc600078e00ff */
[----:B------:R0:W-:Y:S01]  /*156e0*/  STL [R1+0x23c], R12 ;  /* 0x00023c0c01007387 */ /* 0x0001e20000100800 */
[----:B------:R-:W-:Y:S01]  /*156f0*/  @!P0 IMAD.IADD R180, R180, 0x1, -R2 ;  /* 0x00000001b4b48824 */ /* 0x000fe200078e0a02 */
[----:B------:R-:W-:Y:S01]  /*15700*/  ISETP.GT.U32.AND P0, PT, R2, R7, PT ;  /* 0x000000070200720c */ /* 0x000fe20003f04070 */
[----:B------:R-:W-:Y:S02]  /*15710*/  IMAD.MOV R10, RZ, RZ, -R10 ;  /* 0x000000ffff0a7224 */ /* 0x000fe400078e0a0a */
[----:B------:R-:W-:Y:S01]  /*15720*/  @!P3 IMAD.IADD R6, R6, 0x1, -R2 ;  /* 0x000000010606b824 */ /* 0x000fe200078e0a02 */
[----:B------:R-:W-:Y:S01]  /*15730*/  ISETP.GE.AND P3, PT, R4, RZ, PT ;  /* 0x000000ff0400720c */ /* 0x000fe20003f66270 */
[----:B------:R-:W-:Y:S02]  /*15740*/  IMAD R182, R2, R10, R182 ;  /* 0x0000000a02b67224 */ /* 0x000fe400078e02b6 */
[----:B------:R-:W-:Y:S02]  /*15750*/  @!P1 IMAD.IADD R179, R179, 0x1, -R2 ;  /* 0x00000001b3b39824 */ /* 0x000fe400078e0a02 */
[----:B------:R-:W-:-:S02]  /*15760*/  IMAD.MOV.U32 R13, RZ, RZ, R6 ;  /* 0x000000ffff0d7224 */ /* 0x000fc400078e0006 */
[----:B------:R-:W-:Y:S01]  /*15770*/  @!P6 IMAD.MOV R11, RZ, RZ, -R11 ;  /* 0x000000ffff0be224 */ /* 0x000fe200078e0a0b */
[C---:B------:R-:W-:Y:S01]  /*15780*/  ISETP.GT.U32.AND P1, PT, R2.reuse, R179, PT ;  /* 0x000000b30200720c */ /* 0x040fe20003f24070 */
[----:B------:R-:W-:Y:S01]  /*15790*/  @!P5 IMAD.MOV R13, RZ, RZ, -R13 ;  /* 0x000000ffff0dd224 */ /* 0x000fe200078e0a0d */
[----:B------:R-:W-:Y:S01]  /*157a0*/  ISETP.GT.U32.AND P5, PT, R2, R182, PT ;  /* 0x000000b60200720c */ /* 0x000fe20003fa4070 */
[----:B------:R-:W-:Y:S01]  /*157b0*/  @!P0 IMAD.IADD R7, R7, 0x1, -R2 ;  /* 0x0000000107078824 */ /* 0x000fe200078e0a02 */
[----:B------:R1:W-:Y:S01]  /*157c0*/  STL [R1+0x240], R11 ;  /* 0x0002400b01007387 */ /* 0x0003e20000100800 */
[----:B0-----:R-:W-:Y:S01]  /*157d0*/  IMAD.MOV.U32 R12, RZ, RZ, R180 ;  /* 0x000000ffff0c7224 */ /* 0x001fe200078e00b4 */
[----:B------:R-:W-:Y:S01]  /*157e0*/  ISETP.GE.AND P6, PT, R3, RZ, PT ;  /* 0x000000ff0300720c */ /* 0x000fe20003fc6270 */
[----:B------:R-:W-:Y:S01]  /*157f0*/  VIADD R10, R0, 0x5b ;  /* 0x0000005b000a7836 */ /* 0x000fe20000000000 */
[----:B------:R-:W-:Y:S01]  /*15800*/  ISETP.GT.U32.AND P0, PT, R2, R7, PT ;  /* 0x000000070200720c */ /* 0x000fe20003f04070 */
[----:B------:R-:W-:Y:S01]  /*15810*/  @!P4 IMAD.MOV R12, RZ, RZ, -R12 ;  /* 0x000000ffff0cc224 */ /* 0x000fe200078e0a0c */
[----:B------:R-:W-:Y:S01]  /*15820*/  STL [R1+0x260], R13 ;  /* 0x0002600d01007387 */ /* 0x000fe20000100800 */
[C---:B------:R-:W-:Y:S01]  /*15830*/  VIADD R4, R0.reuse, 0x5a ;  /* 0x0000005a00047836 */ /* 0x040fe20000000000 */
[----:B------:R-:W-:Y:S01]  /*15840*/  IABS R8, R10 ;  /* 0x0000000a00087213 */ /* 0x000fe20000000000 */
[--C-:B------:R-:W-:Y:S01]  /*15850*/  @!P1 IMAD.IADD R179, R179, 0x1, -R2.reuse ;  /* 0x00000001b3b39824 */ /* 0x100fe200078e0a02 */
[----:B------:R0:W-:Y:S01]  /*15860*/  STL [R1+0x25c], R12 ;  /* 0x00025c0c01007387 */ /* 0x0001e20000100800 */
[----:B-1----:R-:W-:Y:S01]  /*15870*/  VIADD R11, R0, 0x5c ;  /* 0x0000005c000b7836 */ /* 0x002fe20000000000 */
[----:B------:R-:W-:Y:S01]  /*15880*/  ISETP.GE.AND P1, PT, R10, RZ, PT ;  /* 0x000000ff0a00720c */ /* 0x000fe20003f26270 */
[----:B------:R-:W-:Y:S01]  /*15890*/  @!P5 IMAD.IADD R182, R182, 0x1, -R2 ;  /* 0x00000001b6b6d824 */ /* 0x000fe200078e0a02 */
[----:B------:R-:W-:Y:S01]  /*158a0*/  IABS R6, R4 ;  /* 0x0000000400067213 */ /* 0x000fe20000000000 */
[----:B------:R-:W-:Y:S01]  /*158b0*/  IMAD.HI.U32 R10, R9, R8, RZ ;  /* 0x00000008090a7227 */ /* 0x000fe200078e00ff */
[----:B------:R-:W-:-:S02]  /*158c0*/  IABS R3, R11 ;  /* 0x0000000b00037213 */ /* 0x000fc40000000000 */
[----:B------:R-:W-:Y:S01]  /*158d0*/  ISETP.GT.U32.AND P5, PT, R2, R182, PT ;  /* 0x000000b60200720c */ /* 0x000fe20003fa4070 */
[----:B------:R-:W-:Y:S01]  /*158e0*/  IMAD.MOV R10, RZ, RZ, -R10 ;  /* 0x000000ffff0a7224 */ /* 0x000fe200078e0a0a */
[----:B------:R-:W-:Y:S01]  /*158f0*/  ISETP.GE.AND P4, PT, R11, RZ, PT ;  /* 0x000000ff0b00720c */ /* 0x000fe20003f86270 */
[----:B0-----:R-:W-:Y:S02]  /*15900*/  IMAD.MOV.U32 R12, RZ, RZ, R179 ;  /* 0x000000ffff0c7224 */ /* 0x001fe400078e00b3 */
[----:B------:R-:W-:-:S04]  /*15910*/  IMAD.HI.U32 R180, R9, R3, RZ ;  /* 0x0000000309b47227 */ /* 0x000fc800078e00ff */
[----:B------:R-:W-:Y:S01]  /*15920*/  @!P2 IMAD.MOV R12, RZ, RZ, -R12 ;  /* 0x000000ffff0ca224 */ /* 0x000fe200078e0a0c */
[----:B------:R-:W-:Y:S01]  /*15930*/  ISETP.GE.AND P2, PT, R4, RZ, PT ;  /* 0x000000ff0400720c */ /* 0x000fe20003f46270 */
[----:B------:R-:W-:Y:S02]  /*15940*/  IMAD.MOV R180, RZ, RZ, -R180 ;  /* 0x000000ffffb47224 */ /* 0x000fe400078e0ab4 */
[----:B------:R-:W-:Y:S01]  /*15950*/  @!P0 IMAD.IADD R7, R7, 0x1, -R2 ;  /* 0x0000000107078824 */ /* 0x000fe200078e0a02 */
[----:B------:R0:W-:Y:S01]  /*15960*/  STL [R1+0x248], R12 ;  /* 0x0002480c01007387 */ /* 0x0001e20000100800 */
[C---:B------:R-:W-:Y:S02]  /*15970*/  IMAD R3, R2.reuse, R180, R3 ;  /* 0x000000b402037224 */ /* 0x040fe400078e0203 */
        /* <DEDUP_REMOVED lines=9> */
[----:B------:R-:W-:Y:S01]  /*15a10*/  VIADD R11, R0, 0x59 ;  /* 0x00000059000b7836 */ /* 0x000fe20000000000 */
[----:B------:R0:W-:Y:S01]  /*15a20*/  STL [R1+0x24c], R12 ;  /* 0x00024c0c01007387 */ /* 0x0001e20000100800 */
[----:B------:R-:W-:-:S02]  /*15a30*/  @!P0 IMAD.IADD R3, R3, 0x1, -R2 ;  /* 0x0000000103038824 */ /* 0x000fc400078e0a02 */
[C---:B------:R-:W-:Y:S01]  /*15a40*/  VIADD R10, R0.reuse, 0x56 ;  /* 0x00000056000a7836 */ /* 0x040fe20000000000 */
[----:B------:R-:W-:Y:S01]  /*15a50*/  ISETP.GE.AND P5, PT, R11, RZ, PT ;  /* 0x000000ff0b00720c */ /* 0x000fe20003fa6270 */
[----:B------:R-:W-:Y:S01]  /*15a60*/  VIADD R7, R0, 0x58 ;  /* 0x0000005800077836 */ /* 0x000fe20000000000 */
[----:B------:R-:W-:Y:S01]  /*15a70*/  ISETP.GT.U32.AND P0, PT, R2, R3, PT ;  /* 0x000000030200720c */ /* 0x000fe20003f04070 */
        /* <DEDUP_REMOVED lines=10> */
[C---:B------:R-:W-:Y:S01]  /*15b20*/  ISETP.GT.U32.AND P3, PT, R2.reuse, R6, PT ;  /* 0x000000060200720c */ /* 0x040fe20003f64070 */
[----:B------:R-:W-:Y:S02]  /*15b30*/  IMAD.MOV R182, RZ, RZ, -R182 ;  /* 0x000000ffffb67224 */ /* 0x000fe400078e0ab6 */
[--C-:B------:R-:W-:Y:S01]  /*15b40*/  @!P0 IMAD.IADD R3, R3, 0x1, -R2.reuse ;  /* 0x0000000103038824 */ /* 0x100fe200078e0a02 */
[----:B------:R0:W-:Y:S01]  /*15b50*/  STL [R1+0x244], R12 ;  /* 0x0002440c01007387 */ /* 0x0001e20000100800 */
[----:B------:R-:W-:Y:S01]  /*15b60*/  IMAD R11, R2, R182, R11 ;  /* 0x000000b6020b7224 */ /* 0x000fe200078e020b */
[----:B------:R-:W-:Y:S01]  /*15b70*/  ISETP.GE.AND P0, PT, R7, RZ, PT ;  /* 0x000000ff0700720c */ /* 0x000fe20003f06270 */
[----:B------:R-:W-:Y:S02]  /*15b80*/  IMAD.MOV.U32 R13, RZ, RZ, R3 ;  /* 0x000000ffff0d7224 */ /* 0x000fe400078e0003 */
[----:B------:R-:W-:Y:S01]  /*15b90*/  @!P6 IMAD.IADD R4, R4, 0x1, -R2 ;  /* 0x000000010404e824 */ /* 0x000fe200078e0a02 */
[----:B------:R-:W-:Y:S01]  /*15ba0*/  ISETP.GT.U32.AND P6, PT, R2, R11, PT ;  /* 0x0000000b0200720c */ /* 0x000fe20003fc4070 */
[----:B------:R-:W-:-:S04]  /*15bb0*/  IMAD.HI.U32 R7, R9, R181, RZ ;  /* 0x000000b509077227 */ /* 0x000fc800078e00ff */
[----:B------:R-:W-:Y:S02]  /*15bc0*/  @!P3 IMAD.IADD R6, R6, 0x1, -R2 ;  /* 0x000000010606b824 */ /* 0x000fe400078e0a02 */
[----:B0-----:R-:W-:Y:S02]  /*15bd0*/  IMAD.MOV.U32 R12, RZ, RZ, R4 ;  /* 0x000000ffff0c7224 */ /* 0x001fe400078e0004 */
[----:B------:R-:W-:Y:S01]  /*15be0*/  @!P4 IMAD.MOV R13, RZ, RZ, -R13 ;  /* 0x000000ffff0dc224 */ /* 0x000fe200078e0a0d */
[----:B------:R-:W-:Y:S01]  /*15bf0*/  ISETP.GT.U32.AND P3, PT, R2, R6, PT ;  /* 0x000000060200720c */ /* 0x000fe20003f64070 */
[----:B------:R-:W-:Y:S01]  /*15c00*/  @!P1 IMAD.MOV R12, RZ, RZ, -R12 ;  /* 0x000000ffff0c9224 */ /* 0x000fe200078e0a0c */
[----:B------:R-:W-:Y:S01]  /*15c10*/  ISETP.GE.AND P1, PT, R8, RZ, PT ;  /* 0x000000ff0800720c */ /* 0x000fe20003f26270 */
[----:B------:R-:W-:Y:S01]  /*15c20*/  IMAD.HI.U32 R183, R9, R179, RZ ;  /* 0x000000b309b77227 */ /* 0x000fe200078e00ff */
[----:B------:R-:W-:Y:S03]  /*15c30*/  STL [R1+0x234], R13 ;  /* 0x0002340d01007387 */ /* 0x000fe60000100800 */
[----:B------:R-:W-:Y:S01]  /*15c40*/  IMAD.MOV R3, RZ, RZ, -R7 ;  /* 0x000000ffff037224 */ /* 0x000fe200078e0a07 */
[----:B------:R0:W-:Y:S01]  /*15c50*/  STL [R1+0x22c], R12 ;  /* 0x00022c0c01007387 */ /* 0x0001e20000100800 */
[----:B------:R-:W-:-:S02]  /*15c60*/  IMAD.MOV R183, RZ, RZ, -R183 ;  /* 0x000000ffffb77224 */ /* 0x000fc400078e0ab7 */
[----:B------:R-:W-:Y:S02]  /*15c70*/  IMAD R3, R2, R3, R181 ;  /* 0x0000000302037224 */ /* 0x000fe400078e02b5 */
[--C-:B------:R-:W-:Y:S02]  /*15c80*/  @!P3 IMAD.IADD R6, R6, 0x1, -R2.reuse ;  /* 0x000000010606b824 */ /* 0x100fe400078e0a02 */
[C---:B------:R-:W-:Y:S02]  /*15c90*/  IMAD R179, R2.reuse, R183, R179 ;  /* 0x000000b702b37224 */ /* 0x040fe400078e02b3 */
[----:B------:R-:W-:Y:S02]  /*15ca0*/  @!P6 IMAD.IADD R11, R11, 0x1, -R2 ;  /* 0x000000010b0be824 */ /* 0x000fe400078e0a02 */
[----:B0-----:R-:W-:Y:S01]  /*15cb0*/  IMAD.MOV.U32 R12, RZ, RZ, R6 ;  /* 0x000000ffff0c7224 */ /* 0x001fe200078e0006 */
[C---:B------:R-:W-:Y:S01]  /*15cc0*/  ISETP.GT.U32.AND P4, PT, R2.reuse, R179, PT ;  /* 0x000000b30200720c */ /* 0x040fe20003f84070 */
[----:B------:R-:W-:Y:S01]  /*15cd0*/  IMAD.HI.U32 R184, R9, R180, RZ ;  /* 0x000000b409b87227 */ /* 0x000fe200078e00ff */
[----:B------:R-:W-:-:S03]  /*15ce0*/  ISETP.GT.U32.AND P6, PT, R2, R11, PT ;  /* 0x0000000b0200720c */ /* 0x000fc60003fc4070 */
[----:B------:R-:W-:Y:S01]  /*15cf0*/  @!P2 IMAD.MOV R12, RZ, RZ, -R12 ;  /* 0x000000ffff0ca224 */ /* 0x000fe200078e0a0c */
[----:B------:R-:W-:Y:S01]  /*15d00*/  ISETP.GT.U32.AND P2, PT, R2, R3, PT ;  /* 0x000000030200720c */ /* 0x000fe20003f44070 */
[----:B------:R-:W-:Y:S02]  /*15d10*/  IMAD.MOV R184, RZ, RZ, -R184 ;  /* 0x000000ffffb87224 */ /* 0x000fe400078e0ab8 */
[----:B------:R-:W-:Y:S01]  /*15d20*/  VIADD R7, R0, 0x54 ;  /* 0x0000005400077836 */ /* 0x000fe20000000000 */
[----:B------:R0:W-:Y:S01]  /*15d30*/  STL [R1+0x224], R12 ;  /* 0x0002240c01007387 */ /* 0x0001e20000100800 */
[----:B------:R-:W-:Y:S02]  /*15d40*/  IMAD R180, R2, R184, R180 ;  /* 0x000000b802b47224 */ /* 0x000fe400078e02b4 */
        /* <DEDUP_REMOVED lines=9> */
[----:B------:R-:W-:-:S02]  /*15de0*/  ISETP.GT.U32.AND P4, PT, R2, R179, PT ;  /* 0x000000b30200720c */ /* 0x000fc40003f84070 */
[----:B------:R-:W-:Y:S01]  /*15df0*/  ISETP.GT.U32.AND P2, PT, R2, R3, PT ;  /* 0x000000030200720c */ /* 0x000fe20003f44070 */
[----:B------:R-:W-:-:S04]  /*15e00*/  IMAD.HI.U32 R183, R9, R182, RZ ;  /* 0x000000b609b77227 */ /* 0x000fc800078e00ff */
[----:B------:R-:W-:Y:S02]  /*15e10*/  IMAD.MOV R10, RZ, RZ, -R10 ;  /* 0x000000ffff0a7224 */ /* 0x000fe400078e0a0a */
[----:B------:R-:W-:Y:S02]  /*15e20*/  VIADD R8, R0, 0x53 ;  /* 0x0000005300087836 */ /* 0x000fe40000000000 */
[----:B------:R-:W-:Y:S02]  /*15e30*/  IMAD.MOV R183, RZ, RZ, -R183 ;  /* 0x000000ffffb77224 */ /* 0x000fe400078e0ab7 */
[----:B------:R-:W-:Y:S01]  /*15e40*/  IMAD R181, R2, R10, R181 ;  /* 0x0000000a02b57224 */ /* 0x000fe200078e02b5 */
[----:B------:R-:W-:Y:S01]  /*15e50*/  IABS R6, R8 ;  /* 0x0000000800067213 */ /* 0x000fe20000000000 */
[----:B------:R-:W-:Y:S02]  /*15e60*/  @!P3 IMAD.IADD R180, R180, 0x1, -R2 ;  /* 0x00000001b4b4b824 */ /* 0x000fe400078e0a02 */
[----:B------:R-:W-:-:S02]  /*15e70*/  IMAD R182, R2, R183, R182 ;  /* 0x000000b702b67224 */ /* 0x000fc400078e02b6 */
[--C-:B------:R-:W-:Y:S01]  /*15e80*/  @!P2 IMAD.IADD R3, R3, 0x1, -R2.reuse ;  /* 0x000000010303a824 */ /* 0x100fe200078e0a02 */
[C---:B------:R-:W-:Y:S01]  /*15e90*/  ISETP.GT.U32.AND P2, PT, R2.reuse, R181, PT ;  /* 0x000000b50200720c */ /* 0x040fe20003f44070 */
[----:B------:R-:W-:Y:S01]  /*15ea0*/  @!P4 IMAD.IADD R179, R179, 0x1, -R2 ;  /* 0x00000001b3b3c824 */ /* 0x000fe200078e0a02 */
[C---:B------:R-:W-:Y:S01]  /*15eb0*/  ISETP.GT.U32.AND P3, PT, R2.reuse, R180, PT ;  /* 0x000000b40200720c */ /* 0x040fe20003f64070 */
[----:B------:R-:W-:Y:S01]  /*15ec0*/  IMAD.MOV.U32 R13, RZ, RZ, R11 ;  /* 0x000000ffff0d7224 */ /* 0x000fe200078e000b */
[----:B------:R-:W-:Y:S01]  /*15ed0*/  ISETP.GT.U32.AND P4, PT, R2, R182, PT ;  /* 0x000000b60200720c */ /* 0x000fe20003f84070 */
[----:B------:R-:W-:-:S04]  /*15ee0*/  IMAD.HI.U32 R11, R9, R6, RZ ;  /* 0x00000006090b7227 */ /* 0x000fc800078e00ff */
[----:B------:R-:W-:Y:S01]  /*15ef0*/  @!P5 IMAD.MOV R13, RZ, RZ, -R13 ;  /* 0x000000ffff0dd224 */ /* 0x000fe200078e0a0d */
[----:B------:R-:W-:Y:S01]  /*15f00*/  ISETP.GE.AND P5, PT, R4, RZ, PT ;  /* 0x000000ff0400720c */ /* 0x000fe20003fa6270 */
[----:B------:R-:W-:Y:S02]  /*15f10*/  IMAD.MOV R11, RZ, RZ, -R11 ;  /* 0x000000ffff0b7224 */ /* 0x000fe400078e0a0b */
[----:B------:R-:W-:Y:S01]  /*15f20*/  VIADD R4, R0, 0x52 ;  /* 0x0000005200047836 */ /* 0x000fe20000000000 */
[----:B------:R1:W-:Y:S01]  /*15f30*/  STL [R1+0x21c], R13 ;  /* 0x00021c0d01007387 */ /* 0x0003e20000100800 */
[----:B------:R-:W-:Y:S02]  /*15f40*/  IMAD R6, R2, R11, R6 ;  /* 0x0000000b02067224 */ /* 0x000fe400078e0206 */
[----:B------:R-:W-:Y:S01]  /*15f50*/  @!P2 IMAD.IADD R181, R181, 0x1, -R2 ;  /* 0x00000001b5b5a824 */ /* 0x000fe200078e0a02 */
[----:B------:R-:W-:Y:S01]  /*15f60*/  IABS R11, R4 ;  /* 0x00000004000b7213 */ /* 0x000fe20000000000 */
[----:B0-----:R-:W-:-:S02]  /*15f70*/  IMAD.MOV.U32 R12, RZ, RZ, R179 ;  /* 0x000000ffff0c7224 */ /* 0x001fc400078e00b3 */
[--C-:B------:R-:W-:Y:S01]  /*15f80*/  @!P3 IMAD.IADD R180, R180, 0x1, -R2.reuse ;  /* 0x00000001b4b4b824 */ /* 0x100fe200078e0a02 */
[----:B------:R-:W-:Y:S01]  /*15f90*/  ISETP.GE.AND P3, PT, R8, RZ, PT ;  /* 0x000000ff0800720c */ /* 0x000fe20003f66270 */
[----:B------:R-:W-:Y:S01]  /*15fa0*/  @!P4 IMAD.IADD R182, R182, 0x1, -R2 ;  /* 0x00000001b6b6c824 */ /* 0x000fe200078e0a02 */
[----:B------:R-:W-:Y:S01]  /*15fb0*/  ISETP.GT.U32.AND P2, PT, R2, R181, PT ;  /* 0x000000b50200720c */ /* 0x000fe20003f44070 */
[----:B------:R-:W-:-:S03]  /*15fc0*/  IMAD.HI.U32 R8, R9, R11, RZ ;  /* 0x0000000b09087227 */ /* 0x000fc600078e00ff */
[----:B------:R-:W-:Y:S01]  /*15fd0*/  ISETP.GT.U32.AND P4, PT, R2, R182, PT ;  /* 0x000000b60200720c */ /* 0x000fe20003f84070 */
[----:B------:R-:W-:Y:S01]  /*15fe0*/  @!P0 IMAD.MOV R12, RZ, RZ, -R12 ;  /* 0x000000ffff0c8224 */ /* 0x000fe200078e0a0c */
[----:B------:R-:W-:Y:S01]  /*15ff0*/  ISETP.GE.AND P0, PT, R7, RZ, PT ;  /* 0x000000ff0700720c */ /* 0x000fe20003f06270 */
[----:B------:R-:W-:Y:S02]  /*16000*/  VIADD R7, R0, 0x51 ;  /* 0x0000005100077836 */ /* 0x000fe40000000000 */
[----:B------:R-:W-:Y:S01]  /*16010*/  IMAD.MOV R8, RZ, RZ, -R8 ;  /* 0x000000ffff087224 */ /* 0x000fe200078e0a08 */
[----:B------:R0:W-:Y:S01]  /*16020*/  STL [R1+0x1f8], R12 ;  /* 0x0001f80c01007387 */ /* 0x0001e20000100800 */
[----:B-1----:R-:W-:Y:S01]  /*16030*/  IMAD.MOV.U32 R13, RZ, RZ, R180 ;  /* 0x000000ffff0d7224 */ /* 0x002fe200078e00b4 */
[----:B------:R-:W-:Y:S01]  /*16040*/  IABS R10, R7 ;  /* 0x00000007000a7213 */ /* 0x000fe20000000000 */
[----:B------:R-:W-:Y:S02]  /*16050*/  IMAD R11, R2, R8, R11 ;  /* 0x00000008020b7224 */ /* 0x000fe400078e020b */
[----:B------:R-:W-:-:S02]  /*16060*/  @!P2 IMAD.IADD R181, R181, 0x1, -R2 ;  /* 0x00000001b5b5a824 */ /* 0x000fc400078e0a02 */
[----:B------:R-:W-:Y:S01]  /*16070*/  @!P1 IMAD.MOV R13, RZ, RZ, -R13 ;  /* 0x000000ffff0d9224 */ /* 0x000fe200078e0a0d */
[----:B------:R-:W-:Y:S01]  /*16080*/  ISETP.GT.U32.AND P2, PT, R2, R11, PT ;  /* 0x0000000b0200720c */ /* 0x000fe20003f44070 */
[----:B------:R-:W-:Y:S01]  /*16090*/  @!P4 IMAD.IADD R182, R182, 0x1, -R2 ;  /* 0x00000001b6b6c824 */ /* 0x000fe200078e0a02 */
[----:B------:R-:W-:Y:S01]  /*160a0*/  ISETP.GT.U32.AND P4, PT, R2, R6, PT ;  /* 0x000000060200720c */ /* 0x000fe20003f84070 */
[----:B0-----:R-:W-:Y:S01]  /*160b0*/  IMAD.MOV.U32 R12, RZ, RZ, R3 ;  /* 0x000000ffff0c7224 */ /* 0x001fe200078e0003 */
[----:B------:R-:W-:Y:S01]  /*160c0*/  ISETP.GE.AND P1, PT, R4, RZ, PT ;  /* 0x000000ff0400720c */ /* 0x000fe20003f26270 */
[----:B------:R-:W-:Y:S01]  /*160d0*/  IMAD.HI.U32 R3, R9, R10, RZ ;  /* 0x0000000a09037227 */ /* 0x000fe200078e00ff */
[----:B------:R0:W-:Y:S03]  /*160e0*/  STL [R1+0x210], R13 ;  /* 0x0002100d01007387 */ /* 0x0001e60000100800 */
[----:B------:R-:W-:-:S02]  /*160f0*/  IMAD.MOV R3, RZ, RZ, -R3 ;  /* 0x000000ffff037224 */ /* 0x000fc400078e0a03 */
[----:B------:R-:W-:Y:S02]  /*16100*/  VIADD R4, R0, 0x50 ;  /* 0x0000005000047836 */ /* 0x000fe40000000000 */
[----:B------:R-:W-:Y:S02]  /*16110*/  IMAD R10, R2, R3, R10 ;  /* 0x00000003020a7224 */ /* 0x000fe400078e020a */
[----:B------:R-:W-:Y:S01]  /*16120*/  @!P2 IMAD.IADD R11, R11, 0x1, -R2 ;  /* 0x000000010b0ba824 */ /* 0x000fe200078e0a02 */
[----:B------:R-:W-:Y:S01]  /*16130*/  IABS R179, R4 ;  /* 0x0000000400b37213 */ /* 0x000fe20000000000 */
[----:B0-----:R-:W-:Y:S02]  /*16140*/  IMAD.MOV.U32 R13, RZ, RZ, R182 ;  /* 0x000000ffff0d7224 */ /* 0x001fe400078e00b6 */
[----:B------:R-:W-:Y:S01]  /*16150*/  @!P4 IMAD.IADD R6, R6, 0x1, -R2 ;  /* 0x000000010606c824 */ /* 0x000fe200078e0a02 */
[C---:B------:R-:W-:Y:S01]  /*16160*/  ISETP.GT.U32.AND P2, PT, R2.reuse, R11, PT ;  /* 0x0000000b0200720c */ /* 0x040fe20003f44070 */
[----:B------:R-:W-:Y:S01]  /*16170*/  @!P5 IMAD.MOV R13, RZ, RZ, -R13 ;  /* 0x000000ffff0dd224 */ /* 0x000fe200078e0a0d */
[C---:B------:R-:W-:Y:S01]  /*16180*/  ISETP.GT.U32.AND P5, PT, R2.reuse, R10, PT ;  /* 0x0000000a0200720c */ /* 0x040fe20003fa4070 */
[----:B------:R-:W-:Y:S01]  /*16190*/  IMAD.HI.U32 R8, R9, R179, RZ ;  /* 0x000000b309087227 */ /* 0x000fe200078e00ff */
[----:B------:R-:W-:-:S03]  /*161a0*/  ISETP.GT.U32.AND P4, PT, R2, R6, PT ;  /* 0x000000060200720c */ /* 0x000fc60003f84070 */
[----:B------:R-:W-:Y:S01]  /*161b0*/  @!P6 IMAD.MOV R12, RZ, RZ, -R12 ;  /* 0x000000ffff0ce224 */ /* 0x000fe200078e0a0c */
[----:B------:R-:W-:Y:S01]  /*161c0*/  ISETP.GE.AND P6, PT, R7, RZ, PT ;  /* 0x000000ff0700720c */ /* 0x000fe20003fc6270 */
[----:B------:R-:W-:Y:S02]  /*161d0*/  VIADD R7, R0, 0x4f ;  /* 0x0000004f00077836 */ /* 0x000fe40000000000 */
[----:B------:R-:W-:Y:S01]  /*161e0*/  IMAD.MOV R8, RZ, RZ, -R8 ;  /* 0x000000ffff087224 */ /* 0x000fe200078e0a08 */
[----:B------:R0:W-:Y:S01]  /*161f0*/  STL [R1+0x214], R12 ;  /* 0x0002140c01007387 */ /* 0x0001e20000100800 */
[--C-:B------:R-:W-:Y:S01]  /*16200*/  @!P2 IMAD.IADD R11, R11, 0x1, -R2.reuse ;  /* 0x000000010b0ba824 */ /* 0x100fe200078e0a02 */
[----:B------:R-:W-:Y:S01]  /*16210*/  IABS R180, R7 ;  /* 0x0000000700b47213 */ /* 0x000fe20000000000 */
[----:B------:R-:W-:Y:S01]  /*16220*/  IMAD R179, R2, R8, R179 ;  /* 0x0000000802b37224 */ /* 0x000fe200078e02b3 */
[----:B------:R-:W-:Y:S01]  /*16230*/  STL [R1+0x1fc], R13 ;  /* 0x0001fc0d01007387 */ /* 0x000fe20000100800 */
[----:B------:R-:W-:-:S02]  /*16240*/  @!P5 IMAD.IADD R10, R10, 0x1, -R2 ;  /* 0x000000010a0ad824 */ /* 0x000fc400078e0a02 */
[----:B------:R-:W-:Y:S01]  /*16250*/  IMAD.HI.U32 R3, R9, R180, RZ ;  /* 0x000000b409037227 */ /* 0x000fe200078e00ff */
[C---:B------:R-:W-:Y:S02]  /*16260*/  ISETP.GT.U32.AND P2, PT, R2.reuse, R179, PT ;  /* 0x000000b30200720c */ /* 0x040fe40003f44070 */
[----:B------:R-:W-:Y:S01]  /*16270*/  ISETP.GT.U32.AND P5, PT, R2, R10, PT ;  /* 0x0000000a0200720c */ /* 0x000fe20003fa4070 */
[----:B0-----:R-:W-:Y:S01]  /*16280*/  IMAD.MOV.U32 R12, RZ, RZ, R181 ;  /* 0x000000ffff0c7224 */ /* 0x001fe200078e00b5 */
[----:B------:R-:W-:Y:S01]  /*16290*/  IABS R181, R186 ;  /* 0x000000ba00b57213 */ /* 0x000fe20000000000 */
[----:B------:R-:W-:Y:S01]  /*162a0*/  @!P4 IMAD.IADD R6, R6, 0x1, -R2 ;  /* 0x000000010606c824 */ /* 0x000fe200078e0a02 */
[----:B------:R-:W-:Y:S01]  /*162b0*/  ISETP.GE.AND P4, PT, R7, RZ, PT ;  /* 0x000000ff0700720c */ /* 0x000fe20003f86270 */
[----:B------:R-:W-:Y:S01]  /*162c0*/  @!P0 IMAD.MOV R12, RZ, RZ, -R12 ;  /* 0x000000ffff0c8224 */ /* 0x000fe200078e0a0c */
[----:B------:R-:W-:Y:S01]  /*162d0*/  ISETP.GE.AND P0, PT, R4, RZ, PT ;  /* 0x000000ff0400720c */ /* 0x000fe20003f06270 */
[----:B------:R-:W-:-:S03]  /*162e0*/  IMAD.HI.U32 R4, R9, R181, RZ ;  /* 0x000000b509047227 */ /* 0x000fc600078e00ff */
[----:B------:R0:W-:Y:S01]  /*162f0*/  STL [R1+0x200], R12 ;  /* 0x0002000c01007387 */ /* 0x0001e20000100800 */
[----:B------:R-:W-:Y:S02]  /*16300*/  IMAD.MOV R3, RZ, RZ, -R3 ;  /* 0x000000ffff037224 */ /* 0x000fe400078e0a03 */
[----:B------:R-:W-:Y:S02]  /*16310*/  VIADD R7, R0, 0x4d ;  /* 0x0000004d00077836 */ /* 0x000fe40000000000 */
[----:B------:R-:W-:Y:S02]  /*16320*/  IMAD.MOV R4, RZ, RZ, -R4 ;  /* 0x000000ffff047224 */ /* 0x000fe400078e0a04 */
[C---:B------:R-:W-:Y:S01]  /*16330*/  IMAD R180, R2.reuse, R3, R180 ;  /* 0x0000000302b47224 */ /* 0x040fe200078e02b4 */
[----:B------:R-:W-:Y:S01]  /*16340*/  IABS R182, R7 ;  /* 0x0000000700b67213 */ /* 0x000fe20000000000 */
[----:B------:R-:W-:Y:S02]  /*16350*/  IMAD R181, R2, R4, R181 ;  /* 0x0000000402b57224 */ /* 0x000fe400078e02b5 */
[--C-:B------:R-:W-:Y:S01]  /*16360*/  @!P5 IMAD.IADD R10, R10, 0x1, -R2.reuse ;  /* 0x000000010a0ad824 */ /* 0x100fe200078e0a02 */
[C---:B------:R-:W-:Y:S01]  /*16370*/  ISETP.GT.U32.AND P5, PT, R2.reuse, R180, PT ;  /* 0x000000b40200720c */ /* 0x040fe20003fa4070 */
[----:B------:R-:W-:Y:S01]  /*16380*/  @!P2 IMAD.IADD R179, R179, 0x1, -R2 ;  /* 0x00000001b3b3a824 */ /* 0x000fe200078e0a02 */
[----:B------:R-:W-:Y:S01]  /*16390*/  ISETP.GT.U32.AND P2, PT, R2, R181, PT ;  /* 0x000000b50200720c */ /* 0x000fe20003f44070 */
[----:B------:R-:W-:-:S04]  /*163a0*/  IMAD.HI.U32 R190, R9, R182, RZ ;  /* 0x000000b609be7227 */ /* 0x000fc800078e00ff */
[----:B------:R-:W-:Y:S02]  /*163b0*/  VIADD R8, R0, 0x4b ;  /* 0x0000004b00087836 */ /* 0x000fe40000000000 */
[----:B------:R-:W-:Y:S02]  /*163c0*/  IMAD.MOV R190, RZ, RZ, -R190 ;  /* 0x000000ffffbe7224 */ /* 0x000fe400078e0abe */
[----:B0-----:R-:W-:Y:S01]  /*163d0*/  IMAD.MOV.U32 R12, RZ, RZ, R6 ;  /* 0x000000ffff0c7224 */ /* 0x001fe200078e0006 */
[----:B------:R-:W-:Y:S01]  /*163e0*/  IABS R184, R8 ;  /* 0x0000000800b87213 */ /* 0x000fe20000000000 */
[----:B------:R-:W-:Y:S02]  /*163f0*/  IMAD R182, R2, R190, R182 ;  /* 0x000000be02b67224 */ /* 0x000fe400078e02b6 */
[--C-:B------:R-:W-:Y:S02]  /*16400*/  @!P5 IMAD.IADD R180, R180, 0x1, -R2.reuse ;  /* 0x00000001b4b4d824 */ /* 0x100fe400078e0a02 */
[----:B------:R-:W-:Y:S01]  /*16410*/  @!P2 IMAD.IADD R181, R181, 0x1, -R2 ;  /* 0x00000001b5b5a824 */ /* 0x000fe200078e0a02 */
[C---:B------:R-:W-:Y:S01]  /*16420*/  ISETP.GT.U32.AND P5, PT, R2.reuse, R182, PT ;  /* 0x000000b60200720c */ /* 0x040fe20003fa4070 */
[----:B------:R-:W-:Y:S01]  /*16430*/  @!P3 IMAD.MOV R12, RZ, RZ, -R12 ;  /* 0x000000ffff0cb224 */ /* 0x000fe200078e0a0c */
[----:B------:R-:W-:Y:S01]  /*16440*/  ISETP.GT.U32.AND P2, PT, R2, R179, PT ;  /* 0x000000b30200720c */ /* 0x000fe20003f44070 */
[----:B------:R-:W-:Y:S01]  /*16450*/  VIADD R3, R0, 0x4a ;  /* 0x0000004a00037836 */ /* 0x000fe20000000000 */
[----:B------:R-:W-:Y:S01]  /*16460*/  ISETP.GT.U32.AND P3, PT, R2, R180, PT ;  /* 0x000000b40200720c */ /* 0x000fe20003f64070 */
[----:B------:R-:W-:Y:S01]  /*16470*/  IMAD.HI.U32 R183, R9, R184, RZ ;  /* 0x000000b809b77227 */ /* 0x000fe200078e00ff */
[----:B------:R0:W-:Y:S02]  /*16480*/  STL [R1+0x1e4], R12 ;  /* 0x0001e40c01007387 */ /* 0x0001e40000100800 */
[----:B------:R-:W-:Y:S01]  /*16490*/  IABS R185, R3 ;  /* 0x0000000300b97213 */ /* 0x000fe20000000000 */
[----:B------:R-:W-:-:S02]  /*164a0*/  IMAD.MOV R189, RZ, RZ, -R189 ;  /* 0x000000ffffbd7224 */ /* 0x000fc400078e0abd */
[----:B------:R-:W-:Y:S02]  /*164b0*/  IMAD.MOV R190, RZ, RZ, -R183 ;  /* 0x000000ffffbe7224 */ /* 0x000fe400078e0ab7 */
[C---:B------:R-:W-:Y:S02]  /*164c0*/  IMAD R183, R2.reuse, R189, R188 ;  /* 0x000000bd02b77224 */ /* 0x040fe400078e02bc */
[----:B------:R-:W-:Y:S02]  /*164d0*/  IMAD R184, R2, R190, R184 ;  /* 0x000000be02b87224 */ /* 0x000fe400078e02b8 */
[----:B0-----:R-:W-:Y:S02]  /*164e0*/  IMAD.MOV.U32 R12, RZ, RZ, R11 ;  /* 0x000000ffff0c7224 */ /* 0x001fe400078e000b */
[----:B------:R-:W-:-:S04]  /*164f0*/  IMAD.HI.U32 R4, R9, R185, RZ ;  /* 0x000000b909047227 */ /* 0x000fc800078e00ff */
[----:B------:R-:W-:Y:S01]  /*16500*/  @!P1 IMAD.MOV R12, RZ, RZ, -R12 ;  /* 0x000000ffff0c9224 */ /* 0x000fe200078e0a0c */
[C---:B------:R-:W-:Y:S01]  /*16510*/  ISETP.GT.U32.AND P1, PT, R2.reuse, R181, PT ;  /* 0x000000b50200720c */ /* 0x040fe20003f24070 */
[----:B------:R-:W-:Y:S01]  /*16520*/  @!P6 IMAD.MOV R10, RZ, RZ, -R10 ;  /* 0x000000ffff0ae224 */ /* 0x000fe200078e0a0a */
[----:B------:R-:W-:Y:S01]  /*16530*/  ISETP.GT.U32.AND P6, PT, R2, R183, PT ;  /* 0x000000b70200720c */ /* 0x000fe20003fc4070 */
[--C-:B------:R-:W-:Y:S01]  /*16540*/  @!P5 IMAD.IADD R182, R182, 0x1, -R2.reuse ;  /* 0x00000001b6b6d824 */ /* 0x100fe200078e0a02 */
[----:B------:R-:W-:Y:S01]  /*16550*/  STL [R1+0x1e0], R12 ;  /* 0x0001e00c01007387 */ /* 0x000fe20000100800 */
[----:B------:R-:W-:Y:S01]  /*16560*/  @!P2 IMAD.IADD R179, R179, 0x1, -R2 ;  /* 0x00000001b3b3a824 */ /* 0x000fe200078e0a02 */
[C---:B------:R-:W-:Y:S01]  /*16570*/  ISETP.GT.U32.AND P2, PT, R2.reuse, R184, PT ;  /* 0x000000b80200720c */ /* 0x040fe20003f44070 */
[----:B------:R-:W-:Y:S01]  /*16580*/  IMAD.MOV R188, RZ, RZ, -R4 ;  /* 0x000000ffffbc7224 */ /* 0x000fe200078e0a04 */
[----:B------:R-:W-:Y:S01]  /*16590*/  ISETP.GT.U32.AND P5, PT, R2, R182, PT ;  /* 0x000000b60200720c */ /* 0x000fe20003fa4070 */
[----:B------:R-:W-:Y:S01]  /*165a0*/  VIADD R4, R0, 0x49 ;  /* 0x0000004900047836 */ /* 0x000fe20000000000 */
[----:B------:R0:W-:Y:S01]  /*165b0*/  STL [R1+0x1dc], R10 ;  /* 0x0001dc0a01007387 */ /* 0x0001e20000100800 */
[----:B------:R-:W-:-:S02]  /*165c0*/  IMAD R185, R2, R188, R185 ;  /* 0x000000bc02b97224 */ /* 0x000fc400078e02b9 */
[----:B------:R-:W-:Y:S01]  /*165d0*/  VIADD R6, R0, 0x48 ;  /* 0x0000004800067836 */ /* 0x000fe20000000000 */
[----:B------:R-:W-:Y:S01]  /*165e0*/  IABS R188, R4 ;  /* 0x0000000400bc7213 */ /* 0x000fe20000000000 */
[--C-:B------:R-:W-:Y:S01]  /*165f0*/  @!P1 IMAD.IADD R181, R181, 0x1, -R2.reuse ;  /* 0x00000001b5b59824 */ /* 0x100fe200078e0a02 */
[----:B------:R-:W-:Y:S01]  /*16600*/  ISETP.GT.U32.AND P1, PT, R2, R185, PT ;  /* 0x000000b90200720c */ /* 0x000fe20003f24070 */
[--C-:B------:R-:W-:Y:S01]  /*16610*/  @!P3 IMAD.IADD R180, R180, 0x1, -R2.reuse ;  /* 0x00000001b4b4b824 */ /* 0x100fe200078e0a02 */
[----:B------:R-:W-:Y:S01]  /*16620*/  IABS R11, R6 ;  /* 0x00000006000b7213 */ /* 0x000fe20000000000 */
[--C-:B------:R-:W-:Y:S01]  /*16630*/  @!P6 IMAD.IADD R183, R183, 0x1, -R2.reuse ;  /* 0x00000001b7b7e824 */ /* 0x100fe200078e0a02 */
[----:B------:R-:W-:Y:S01]  /*16640*/  ISETP.GE.AND P3, PT, R186, RZ, PT ;  /* 0x000000ffba00720c */ /* 0x000fe20003f66270 */
[--C-:B------:R-:W-:Y:S01]  /*16650*/  @!P2 IMAD.IADD R184, R184, 0x1, -R2.reuse ;  /* 0x00000001b8b8a824 */ /* 0x100fe200078e0a02 */
[----:B------:R-:W-:Y:S01]  /*16660*/  ISETP.GE.AND P6, PT, R187, RZ, PT ;  /* 0x000000ffbb00720c */ /* 0x000fe20003fc6270 */
[----:B------:R-:W-:Y:S01]  /*16670*/  IMAD.HI.U32 R186, R9, R188, RZ ;  /* 0x000000bc09ba7227 */ /* 0x000fe200078e00ff */
[----:B------:R-:W-:Y:S01]  /*16680*/  ISETP.GE.AND P2, PT, R8, RZ, PT ;  /* 0x000000ff0800720c */ /* 0x000fe20003f46270 */
[----:B------:R1:W-:Y:S02]  /*16690*/  STL [R1+0x1924], R0 ;  /* 0x0019240001007387 */ /* 0x0003e40000100800 */
[----:B------:R-:W-:Y:S01]  /*166a0*/  @!P0 IMAD.MOV R179, RZ, RZ, -R179 ;  /* 0x000000ffffb38224 */ /* 0x000fe200078e0ab3 */
[----:B------:R-:W-:Y:S01]  /*166b0*/  ISETP.GT.U32.AND P0, PT, R2, R183, PT ;  /* 0x000000b70200720c */ /* 0x000fe20003f04070 */
[----:B------:R-:W-:Y:S01]  /*166c0*/  @!P5 IMAD.IADD R182, R182, 0x1, -R2 ;  /* 0x00000001b6b6d824 */ /* 0x000fe200078e0a02 */
[----:B------:R-:W-:Y:S01]  /*166d0*/  ISETP.GE.AND P5, PT, R7, RZ, PT ;  /* 0x000000ff0700720c */ /* 0x000fe20003fa6270 */
[----:B------:R-:W-:Y:S01]  /*166e0*/  @!P4 IMAD.MOV R180, RZ, RZ, -R180 ;  /* 0x000000ffffb4c224 */ /* 0x000fe200078e0ab4 */
[----:B------:R-:W-:Y:S01]  /*166f0*/  ISETP.GT.U32.AND P4, PT, R2, R184, PT ;  /* 0x000000b80200720c */ /* 0x000fe20003f84070 */
[----:B0-----:R-:W-:-:S04]  /*16700*/  IMAD.HI.U32 R10, R9, R11, RZ ;  /* 0x0000000b090a7227 */ /* 0x001fc800078e00ff */
[----:B------:R-:W-:Y:S02]  /*16710*/  IMAD.MOV R186, RZ, RZ, -R186 ;  /* 0x000000ffffba7224 */ /* 0x000fe400078e0aba */
[----:B------:R-:W-:Y:S02]  /*16720*/  IMAD.MOV R10, RZ, RZ, -R10 ;  /* 0x000000ffff0a7224 */ /* 0x000fe400078e0a0a */
[----:B------:R-:W-:Y:S02]  /*16730*/  IMAD R186, R2, R186, R188 ;  /* 0x000000ba02ba7224 */ /* 0x000fe400078e02bc */
[----:B------:R-:W-:Y:S02]  /*16740*/  VIADD R7, R0, 0x47 ;  /* 0x0000004700077836 */ /* 0x000fe40000000000 */
[--C-:B------:R-:W-:Y:S02]  /*16750*/  @!P1 IMAD.IADD R185, R185, 0x1, -R2.reuse ;  /* 0x00000001b9b99824 */ /* 0x100fe400078e0a02 */
[C---:B------:R-:W-:Y:S01]  /*16760*/  IMAD R187, R2.reuse, R10, R11 ;  /* 0x0000000a02bb7224 */ /* 0x040fe200078e020b */
[----:B------:R-:W-:Y:S01]  /*16770*/  IABS R188, R7 ;  /* 0x0000000700bc7213 */ /* 0x000fe20000000000 */
[----:B------:R-:W-:Y:S01]  /*16780*/  @!P3 IMAD.MOV R181, RZ, RZ, -R181 ;  /* 0x000000ffffb5b224 */ /* 0x000fe200078e0ab5 */
[C---:B------:R-:W-:Y:S01]  /*16790*/  ISETP.GT.U32.AND P3, PT, R2.reuse, R186, PT ;  /* 0x000000ba0200720c */ /* 0x040fe20003f64070 */
[----:B------:R-:W-:Y:S01]  /*167a0*/  @!P0 IMAD.IADD R183, R183, 0x1, -R2 ;  /* 0x00000001b7b78824 */ /* 0x000fe200078e0a02 */
[C---:B------:R-:W-:Y:S01]  /*167b0*/  ISETP.GT.U32.AND P1, PT, R2.reuse, R185, PT ;  /* 0x000000b90200720c */ /* 0x040fe20003f24070 */
[----:B------:R-:W-:Y:S01]  /*167c0*/  @!P5 IMAD.MOV R182, RZ, RZ, -R182 ;  /* 0x000000ffffb6d224 */ /* 0x000fe200078e0ab6 */
[----:B------:R-:W-:Y:S01]  /*167d0*/  ISETP.GT.U32.AND P0, PT, R2, R187, PT ;  /* 0x000000bb0200720c */ /* 0x000fe20003f04070 */
[----:B------:R-:W-:Y:S01]  /*167e0*/  @!P4 IMAD.IADD R184, R184, 0x1, -R2 ;  /* 0x00000001b8b8c824 */ /* 0x000fe200078e0a02 */
[----:B------:R-:W-:Y:S01]  /*167f0*/  ISETP.GE.AND P5, PT, R3, RZ, PT ;  /* 0x000000ff0300720c */ /* 0x000fe20003fa6270 */
[----:B------:R-:W-:Y:S01]  /*16800*/  VIADD R8, R0, 0x46 ;  /* 0x0000004600087836 */ /* 0x000fe20000000000 */
[----:B------:R-:W-:Y:S01]  /*16810*/  ISETP.GE.AND P4, PT, R4, RZ, PT ;  /* 0x000000ff0400720c */ /* 0x000fe20003f86270 */
[----:B------:R-:W-:-:S03]  /*16820*/  IMAD.HI.U32 R4, R9, R188, RZ ;  /* 0x000000bc09047227 */ /* 0x000fc600078e00ff */
[----:B------:R-:W-:Y:S01]  /*16830*/  IABS R189, R8 ;  /* 0x0000000800bd7213 */ /* 0x000fe20000000000 */
[----:B------:R-:W-:Y:S02]  /*16840*/  IMAD.MOV R4, RZ, RZ, -R4 ;  /* 0x000000ffff047224 */ /* 0x000fe400078e0a04 */
[--C-:B------:R-:W-:Y:S01]  /*16850*/  @!P3 IMAD.IADD R186, R186, 0x1, -R2.reuse ;  /* 0x00000001babab824 */ /* 0x100fe200078e0a02 */
[----:B------:R-:W-:Y:S01]  /*16860*/  ISETP.GE.AND P3, PT, R7, RZ, PT ;  /* 0x000000ff0700720c */ /* 0x000fe20003f66270 */
[----:B------:R-:W-:Y:S01]  /*16870*/  @!P1 IMAD.IADD R185, R185, 0x1, -R2 ;  /* 0x00000001b9b99824 */ /* 0x000fe200078e0a02 */
[----:B------:R-:W-:Y:S01]  /*16880*/  ISETP.GE.AND P1, PT, R6, RZ, PT ;  /* 0x000000ff0600720c */ /* 0x000fe20003f26270 */
[C---:B------:R-:W-:Y:S02]  /*16890*/  IMAD R188, R2.reuse, R4, R188 ;  /* 0x0000000402bc7224 */ /* 0x040fe400078e02bc */
[----:B------:R-:W-:Y:S01]  /*168a0*/  @!P0 IMAD.IADD R187, R187, 0x1, -R2 ;  /* 0x00000001bbbb8824 */ /* 0x000fe200078e0a02 */
[C---:B------:R-:W-:Y:S01]  /*168b0*/  ISETP.GT.U32.AND P0, PT, R2.reuse, R186, PT ;  /* 0x000000ba0200720c */ /* 0x040fe20003f04070 */
[----:B------:R-:W-:Y:S01]  /*168c0*/  @!P5 IMAD.MOV R185, RZ, RZ, -R185 ;  /* 0x000000ffffb9d224 */ /* 0x000fe200078e0ab9 */
[----:B------:R-:W-:Y:S01]  /*168d0*/  ISETP.GT.U32.AND P5, PT, R2, R188, PT ;  /* 0x000000bc0200720c */ /* 0x000fe20003fa4070 */
[----:B------:R-:W-:-:S02]  /*168e0*/  VIADD R190, R0, 0x45 ;  /* 0x0000004500be7836 */ /* 0x000fc40000000000 */
[----:B------:R-:W-:-:S04]  /*168f0*/  IMAD.HI.U32 R3, R9, R189, RZ ;  /* 0x000000bd09037227 */ /* 0x000fc800078e00ff */
[----:B------:R-:W-:Y:S01]  /*16900*/  @!P6 IMAD.MOV R183, RZ, RZ, -R183 ;  /* 0x000000ffffb7e224 */ /* 0x000fe200078e0ab7 */
[----:B------:R-:W-:Y:S01]  /*16910*/  ISETP.GT.U32.AND P6, PT, R2, R187, PT ;  /* 0x000000bb0200720c */ /* 0x000fe20003fc4070 */
[----:B------:R-:W-:Y:S02]  /*16920*/  IMAD.MOV R3, RZ, RZ, -R3 ;  /* 0x000000ffff037224 */ /* 0x000fe400078e0a03 */
[--C-:B------:R-:W-:Y:S01]  /*16930*/  @!P0 IMAD.IADD R186, R186, 0x1, -R2.reuse ;  /* 0x00000001baba8824 */ /* 0x100fe200078e0a02 */
[----:B------:R-:W-:Y:S01]  /*16940*/  ISETP.GE.AND P0, PT, R190, RZ, PT ;  /* 0x000000ffbe00720c */ /* 0x000fe20003f06270 */
[----:B------:R-:W-:Y:S01]  /*16950*/  @!P5 IMAD.IADD R188, R188, 0x1, -R2 ;  /* 0x00000001bcbcd824 */ /* 0x000fe200078e0a02 */
[----:B------:R-:W-:Y:S01]  /*16960*/  IABS R190, R190 ;  /* 0x000000be00be7213 */ /* 0x000fe20000000000 */
[----:B------:R-:W-:Y:S02]  /*16970*/  IMAD R189, R2, R3, R189 ;  /* 0x0000000302bd7224 */ /* 0x000fe400078e02bd */
[----:B------:R-:W-:Y:S01]  /*16980*/  VIADD R3, R0, 0x43 ;  /* 0x0000004300037836 */ /* 0x000fe20000000000 */
[----:B------:R-:W-:Y:S01]  /*16990*/  ISETP.GT.U32.AND P5, PT, R2, R188, PT ;  /* 0x000000bc0200720c */ /* 0x000fe20003fa4070 */
[----:B------:R-:W-:-:S03]  /*169a0*/  IMAD.HI.U32 R7, R9, R190, RZ ;  /* 0x000000be09077227 */ /* 0x000fc600078e00ff */
[----:B------:R-:W-:Y:S01]  /*169b0*/  IABS R192, R3 ;  /* 0x0000000300c07213 */ /* 0x000fe20000000000 */
[----:B------:R-:W-:Y:S02]  /*169c0*/  IMAD.MOV R7, RZ, RZ, -R7 ;  /* 0x000000ffff077224 */ /* 0x000fe400078e0a07 */
[----:B------:R-:W-:Y:S02]  /*169d0*/  VIADD R4, R0, 0x44 ;  /* 0x0000004400047836 */ /* 0x000fe40000000000 */
[C---:B------:R-:W-:Y:S02]  /*169e0*/  IMAD R190, R2.reuse, R7, R190 ;  /* 0x0000000702be7224 */ /* 0x040fe400078e02be */
[--C-:B------:R-:W-:Y:S01]  /*169f0*/  @!P6 IMAD.IADD R187, R187, 0x1, -R2.reuse ;  /* 0x00000001bbbbe824 */ /* 0x100fe200078e0a02 */
[----:B------:R-:W-:Y:S01]  /*16a00*/  ISETP.GT.U32.AND P6, PT, R2, R189, PT ;  /* 0x000000bd0200720c */ /* 0x000fe20003fc4070 */
[----:B------:R-:W-:Y:S01]  /*16a10*/  @!P5 IMAD.IADD R188, R188, 0x1, -R2 ;  /* 0x00000001bcbcd824 */ /* 0x000fe200078e0a02 */
[----:B------:R-:W-:Y:S01]  /*16a20*/  ISETP.GT.U32.AND P5, PT, R2, R190, PT ;  /* 0x000000be0200720c */ /* 0x000fe20003fa4070 */
[----:B------:R-:W-:Y:S01]  /*16a30*/  @!P4 IMAD.MOV R186, RZ, RZ, -R186 ;  /* 0x000000ffffbac224 */ /* 0x000fe200078e0aba */
[----:B------:R-:W-:Y:S01]  /*16a40*/  IABS R191, R4 ;  /* 0x0000000400bf7213 */ /* 0x000fe20000000000 */
[----:B------:R-:W-:Y:S01]  /*16a50*/  @!P1 IMAD.MOV R187, RZ, RZ, -R187 ;  /* 0x000000ffffbb9224 */ /* 0x000fe200078e0abb */
[----:B------:R-:W-:Y:S01]  /*16a60*/  ISETP.GE.AND P4, PT, R4, RZ, PT ;  /* 0x000000ff0400720c */ /* 0x000fe20003f86270 */
[----:B------:R-:W-:Y:S01]  /*16a70*/  IMAD.HI.U32 R4, R9, R192, RZ ;  /* 0x000000c009047227 */ /* 0x000fe200078e00ff */
[----:B------:R-:W-:-:S03]  /*16a80*/  ISETP.GE.AND P1, PT, R3, RZ, PT ;  /* 0x000000ff0300720c */ /* 0x000fc60003f26270 */
[----:B------:R-:W-:Y:S02]  /*16a90*/  IMAD.MOV R3, RZ, RZ, -R4 ;  /* 0x000000ffff037224 */ /* 0x000fe400078e0a04 */
[----:B------:R-:W-:Y:S02]  /*16aa0*/  VIADD R4, R0, 0x42 ;  /* 0x0000004200047836 */ /* 0x000fe40000000000 */
[----:B------:R-:W-:Y:S02]  /*16ab0*/  @!P6 IMAD.IADD R189, R189, 0x1, -R2 ;  /* 0x00000001bdbde824 */ /* 0x000fe400078e0a02 */
[----:B------:R-:W-:Y:S01]  /*16ac0*/  IMAD R192, R2, R3, R192 ;  /* 0x0000000302c07224 */ /* 0x000fe200078e02c0 */
[----:B------:R-:W-:Y:S01]  /*16ad0*/  IABS R193, R4 ;  /* 0x0000000400c17213 */ /* 0x000fe20000000000 */
[----:B------:R-:W-:Y:S01]  /*16ae0*/  @!P5 IMAD.IADD R190, R190, 0x1, -R2 ;  /* 0x00000001bebed824 */ /* 0x000fe200078e0a02 */
[C---:B------:R-:W-:Y:S01]  /*16af0*/  ISETP.GT.U32.AND P6, PT, R2.reuse, R189, PT ;  /* 0x000000bd0200720c */ /* 0x040fe20003fc4070 */
[----:B------:R-:W-:Y:S01]  /*16b00*/  @!P3 IMAD.MOV R188, RZ, RZ, -R188 ;  /* 0x000000ffffbcb224 */ /* 0x000fe200078e0abc */
[C---:B------:R-:W-:Y:S01]  /*16b10*/  ISETP.GT.U32.AND P5, PT, R2.reuse, R192, PT ;  /* 0x000000c00200720c */ /* 0x040fe20003fa4070 */
[----:B------:R-:W-:Y:S01]  /*16b20*/  IMAD.HI.U32 R6, R9, R191, RZ ;  /* 0x000000bf09067227 */ /* 0x000fe200078e00ff */
[----:B------:R-:W-:-:S03]  /*16b30*/  ISETP.GT.U32.AND P3, PT, R2, R190, PT ;  /* 0x000000be0200720c */ /* 0x000fc60003f64070 */
[----:B------:R-:W-:-:S04]  /*16b40*/  IMAD.HI.U32 R7, R9, R193, RZ ;  /* 0x000000c109077227 */ /* 0x000fc800078e00ff */
[----:B------:R-:W-:Y:S01]  /*16b50*/  @!P2 IMAD.MOV R184, RZ, RZ, -R184 ;  /* 0x000000ffffb8a224 */ /* 0x000fe200078e0ab8 */
[----:B------:R-:W-:Y:S01]  /*16b60*/  ISETP.GE.AND P2, PT, R8, RZ, PT ;  /* 0x000000ff0800720c */ /* 0x000fe20003f46270 */
[----:B------:R-:W-:Y:S02]  /*16b70*/  IMAD.MOV R6, RZ, RZ, -R6 ;  /* 0x000000ffff067224 */ /* 0x000fe400078e0a06 */
[----:B------:R-:W-:Y:S02]  /*16b80*/  IMAD.MOV R7, RZ, RZ, -R7 ;  /* 0x000000ffff077224 */ /* 0x000fe400078e0a07 */
[----:B------:R-:W-:Y:S02]  /*16b90*/  IMAD R191, R2, R6, R191 ;  /* 0x0000000602bf7224 */ /* 0x000fe400078e02bf */
[----:B------:R-:W-:Y:S02]  /*16ba0*/  VIADD R6, R0, 0x40 ;  /* 0x0000004000067836 */ /* 0x000fe40000000000 */
[----:B------:R-:W-:-:S02]  /*16bb0*/  IMAD R193, R2, R7, R193 ;  /* 0x0000000702c17224 */ /* 0x000fc400078e02c1 */
[----:B------:R-:W-:Y:S01]  /*16bc0*/  VIADD R8, R0, 0x41 ;  /* 0x0000004100087836 */ /* 0x000fe20000000000 */
[----:B------:R-:W-:Y:S01]  /*16bd0*/  IABS R195, R6 ;  /* 0x0000000600c37213 */ /* 0x000fe20000000000 */
[--C-:B------:R-:W-:Y:S01]  /*16be0*/  @!P6 IMAD.IADD R189, R189, 0x1, -R2.reuse ;  /* 0x00000001bdbde824 */ /* 0x100fe200078e0a02 */
[----:B------:R-:W-:Y:S01]  /*16bf0*/  ISETP.GT.U32.AND P6, PT, R2, R191, PT ;  /* 0x000000bf0200720c */ /* 0x000fe20003fc4070 */
[--C-:B------:R-:W-:Y:S01]  /*16c00*/  @!P3 IMAD.IADD R190, R190, 0x1, -R2.reuse ;  /* 0x00000001bebeb824 */ /* 0x100fe200078e0a02 */
[----:B------:R-:W-:Y:S01]  /*16c10*/  ISETP.GT.U32.AND P3, PT, R2, R193, PT ;  /* 0x000000c10200720c */ /* 0x000fe20003f64070 */
[----:B------:R-:W-:Y:S01]  /*16c20*/  @!P5 IMAD.IADD R192, R192, 0x1, -R2 ;  /* 0x00000001c0c0d824 */ /* 0x000fe200078e0a02 */
[----:B------:R-:W-:Y:S01]  /*16c30*/  IABS R194, R8 ;  /* 0x0000000800c27213 */ /* 0x000fe20000000000 */
[----:B------:R-:W-:Y:S01]  /*16c40*/  @!P2 IMAD.MOV R189, RZ, RZ, -R189 ;  /* 0x000000ffffbda224 */ /* 0x000fe200078e0abd */
[----:B------:R-:W-:Y:S01]  /*16c50*/  ISETP.GE.AND P2, PT, R4, RZ, PT ;  /* 0x000000ff0400720c */ /* 0x000fe20003f46270 */
[----:B------:R-:W-:Y:S01]  /*16c60*/  IMAD.HI.U32 R4, R9, R195, RZ ;  /* 0x000000c309047227 */ /* 0x000fe200078e00ff */
[----:B------:R-:W-:-:S03]  /*16c70*/  ISETP.GT.U32.AND P5, PT, R2, R192, PT ;  /* 0x000000c00200720c */ /* 0x000fc60003fa4070 */
[----:B------:R-:W-:Y:S02]  /*16c80*/  VIADD R3, R0, 0x3f ;  /* 0x0000003f00037836 */ /* 0x000fe40000000000 */
[----:B------:R-:W-:-:S03]  /*16c90*/  IMAD.HI.U32 R10, R9, R194, RZ ;  /* 0x000000c2090a7227 */ /* 0x000fc600078e00ff */
[----:B------:R-:W-:Y:S01]  /*16ca0*/  IABS R196, R3 ;  /* 0x0000000300c47213 */ /* 0x000fe20000000000 */
[----:B------:R-:W-:Y:S02]  /*16cb0*/  IMAD.MOV R4, RZ, RZ, -R4 ;  /* 0x000000ffff047224 */ /* 0x000fe400078e0a04 */
[----:B------:R-:W-:Y:S02]  /*16cc0*/  IMAD.MOV R10, RZ, RZ, -R10 ;  /* 0x000000ffff0a7224 */ /* 0x000fe400078e0a0a */
[C---:B------:R-:W-:Y:S02]  /*16cd0*/  IMAD R195, R2.reuse, R4, R195 ;  /* 0x0000000402c37224 */ /* 0x040fe400078e02c3 */
[--C-:B------:R-:W-:Y:S02]  /*16ce0*/  @!P3 IMAD.IADD R193, R193, 0x1, -R2.reuse ;  /* 0x00000001c1c1b824 */ /* 0x100fe400078e0a02 */
[----:B------:R-:W-:Y:S02]  /*16cf0*/  @!P6 IMAD.IADD R191, R191, 0x1, -R2 ;  /* 0x00000001bfbfe824 */ /* 0x000fe400078e0a02 */
[C---:B------:R-:W-:Y:S01]  /*16d00*/  IMAD R194, R2.reuse, R10, R194 ;  /* 0x0000000a02c27224 */ /* 0x040fe200078e02c2 */
[----:B------:R-:W-:Y:S01]  /*16d10*/  ISETP.GT.U32.AND P3, PT, R2, R193, PT ;  /* 0x000000c10200720c */ /* 0x000fe20003f64070 */
[----:B------:R-:W-:Y:S01]  /*16d20*/  @!P5 IMAD.IADD R192, R192, 0x1, -R2 ;  /* 0x00000001c0c0d824 */ /* 0x000fe200078e0a02 */
[C---:B------:R-:W-:Y:S01]  /*16d30*/  ISETP.GT.U32.AND P5, PT, R2.reuse, R195, PT ;  /* 0x000000c30200720c */ /* 0x040fe20003fa4070 */
[----:B------:R-:W-:Y:S01]  /*16d40*/  IMAD.HI.U32 R7, R9, R196, RZ ;  /* 0x000000c409077227 */ /* 0x000fe200078e00ff */
[----:B------:R-:W-:-:S03]  /*16d50*/  ISETP.GT.U32.AND P6, PT, R2, R191, PT ;  /* 0x000000bf0200720c */ /* 0x000fc60003fc4070 */
[----:B------:R-:W-:Y:S01]  /*16d60*/  @!P0 IMAD.MOV R190, RZ, RZ, -R190 ;  /* 0x000000ffffbe8224 */ /* 0x000fe200078e0abe */
        /* <DEDUP_REMOVED lines=9> */
[----:B------:R-:W-:Y:S01]  /*16e00*/  IABS R198, R7 ;  /* 0x0000000700c67213 */ /* 0x000fe20000000000 */
[--C-:B------:R-:W-:Y:S01]  /*16e10*/  @!P5 IMAD.IADD R195, R195, 0x1, -R2.reuse ;  /* 0x00000001c3c3d824 */ /* 0x100fe200078e0a02 */
[----:B------:R-:W-:Y:S01]  /*16e20*/  ISETP.GE.AND P3, PT, R3, RZ, PT ;  /* 0x000000ff0300720c */ /* 0x000fe20003f66270 */
[--C-:B------:R-:W-:Y:S01]  /*16e30*/  @!P6 IMAD.IADD R191, R191, 0x1, -R2.reuse ;  /* 0x00000001bfbfe824 */ /* 0x100fe200078e0a02 */
[----:B------:R-:W-:Y:S01]  /*16e40*/  ISETP.GE.AND P6, PT, R8, RZ, PT ;  /* 0x000000ff0800720c */ /* 0x000fe20003fc6270 */
[----:B------:R-:W-:Y:S01]  /*16e50*/  @!P0 IMAD.IADD R194, R194, 0x1, -R2 ;  /* 0x00000001c2c28824 */ /* 0x000fe200078e0a02 */
[----:B------:R-:W-:Y:S01]  /*16e60*/  ISETP.GE.AND P0, PT, R4, RZ, PT ;  /* 0x000000ff0400720c */ /* 0x000fe20003f06270 */
[----:B------:R-:W-:Y:S01]  /*16e70*/  @!P2 IMAD.MOV R193, RZ, RZ, -R193 ;  /* 0x000000ffffc1a224 */ /* 0x000fe200078e0ac1 */
[C---:B------:R-:W-:Y:S01]  /*16e80*/  ISETP.GT.U32.AND P2, PT, R2.reuse, R195, PT ;  /* 0x000000c30200720c */ /* 0x040fe20003f44070 */
[----:B------:R-:W-:Y:S01]  /*16e90*/  IMAD.HI.U32 R8, R9, R198, RZ ;  /* 0x000000c609087227 */ /* 0x000fe200078e00ff */
[----:B------:R-:W-:-:S03]  /*16ea0*/  ISETP.GT.U32.AND P5, PT, R2, R194, PT ;  /* 0x000000c20200720c */ /* 0x000fc60003fa4070 */
[----:B------:R-:W-:Y:S01]  /*16eb0*/  @!P4 IMAD.MOV R191, RZ, RZ, -R191 ;  /* 0x000000ffffbfc224 */ /* 0x000fe200078e0abf */
[----:B------:R-:W-:Y:S01]  /*16ec0*/  ISETP.GE.AND P4, PT, R6, RZ, PT ;  /* 0x000000ff0600720c */ /* 0x000fe20003f86270 */
[----:B------:R-:W-:-:S04]  /*16ed0*/  IMAD.HI.U32 R6, R9, R197, RZ ;  /* 0x000000c509067227 */ /* 0x000fc800078e00ff */
[----:B------:R-:W-:Y:S02]  /*16ee0*/  IMAD.MOV R8, RZ, RZ, -R8 ;  /* 0x000000ffff087224 */ /* 0x000fe400078e0a08 */
[----:B------:R-:W-:Y:S02]  /*16ef0*/  IMAD.MOV R6, RZ, RZ, -R6 ;  /* 0x000000ffff067224 */ /* 0x000fe400078e0a06 */
[----:B------:R-:W-:Y:S02]  /*16f00*/  @!P1 IMAD.IADD R196, R196, 0x1, -R2 ;  /* 0x00000001c4c49824 */ /* 0x000fe400078e0a02 */
[C---:B------:R-:W-:Y:S02]  /*16f10*/  IMAD R198, R2.reuse, R8, R198 ;  /* 0x0000000802c67224 */ /* 0x040fe400078e02c6 */
[C---:B------:R-:W-:Y:S01]  /*16f20*/  IMAD R197, R2.reuse, R6, R197 ;  /* 0x0000000602c57224 */ /* 0x040fe200078e02c5 */
[C---:B------:R-:W-:Y:S01]  /*16f30*/  ISETP.GT.U32.AND P1, PT, R2.reuse, R196, PT ;  /* 0x000000c40200720c */ /* 0x040fe20003f24070 */
[--C-:B------:R-:W-:Y:S01]  /*16f40*/  @!P2 IMAD.IADD R195, R195, 0x1, -R2.reuse ;  /* 0x00000001c3c3a824 */ /* 0x100fe200078e0a02 */
[----:B------:R-:W-:Y:S01]  /*16f50*/  ISETP.GT.U32.AND P2, PT, R2, R198, PT ;  /* 0x000000c60200720c */ /* 0x000fe20003f44070 */
[----:B------:R-:W-:Y:S01]  /*16f60*/  @!P5 IMAD.IADD R194, R194, 0x1, -R2 ;  /* 0x00000001c2c2d824 */ /* 0x000fe200078e0a02 */
[----:B------:R-:W-:Y:S01]  /*16f70*/  ISETP.GT.U32.AND P5, PT, R2, R197, PT ;  /* 0x000000c50200720c */ /* 0x000fe20003fa4070 */
[----:B------:R-:W-:-:S02]  /*16f80*/  VIADD R4, R0, 0x3b ;  /* 0x0000003b00047836 */ /* 0x000fc40000000000 */
[C---:B------:R-:W-:Y:S02]  /*16f90*/  VIADD R3, R0.reuse, 0x3a ;  /* 0x0000003a00037836 */ /* 0x040fe40000000000 */
[----:B------:R-:W-:Y:S01]  /*16fa0*/  VIADD R6, R0, 0x3c ;  /* 0x0000003c00067836 */ /* 0x000fe20000000000 */
[----:B------:R-:W-:Y:S01]  /*16fb0*/  IABS R200, R4 ;  /* 0x0000000400c87213 */ /* 0x000fe20000000000 */
[----:B------:R-:W-:Y:S01]  /*16fc0*/  @!P6 IMAD.MOV R194, RZ, RZ, -R194 ;  /* 0x000000ffffc2e224 */ /* 0x000fe200078e0ac2 */
[----:B------:R-:W-:Y:S01]  /*16fd0*/  IABS R201, R3 ;  /* 0x0000000300c97213 */ /* 0x000fe20000000000 */
[--C-:B------:R-:W-:Y:S01]  /*16fe0*/  @!P1 IMAD.IADD R196, R196, 0x1, -R2.reuse ;  /* 0x00000001c4c49824 */ /* 0x100fe200078e0a02 */
[----:B------:R-:W-:Y:S01]  /*16ff0*/  ISETP.GE.AND P1, PT, R7, RZ, PT ;  /* 0x000000ff0700720c */ /* 0x000fe20003f26270 */
[----:B------:R-:W-:Y:S01]  /*17000*/  @!P2 IMAD.IADD R198, R198, 0x1, -R2 ;  /* 0x00000001c6c6a824 */ /* 0x000fe200078e0a02 */
[----:B------:R-:W-:Y:S01]  /*17010*/  IABS R199, R6 ;  /* 0x0000000600c77213 */ /* 0x000fe20000000000 */
[----:B------:R-:W-:-:S03]  /*17020*/  IMAD.HI.U32 R7, R9, R200, RZ ;  /* 0x000000c809077227 */ /* 0x000fc600078e00ff */
[----:B------:R-:W-:Y:S01]  /*17030*/  ISETP.GT.U32.AND P6, PT, R2, R198, PT ;  /* 0x000000c60200720c */ /* 0x000fe20003fc4070 */
[----:B------:R-:W-:Y:S01]  /*17040*/  @!P5 IMAD.IADD R197, R197, 0x1, -R2 ;  /* 0x00000001c5c5d824 */ /* 0x000fe200078e0a02 */
[----:B------:R-:W-:Y:S01]  /*17050*/  ISETP.GE.AND P5, PT, R6, RZ, PT ;  /* 0x000000ff0600720c */ /* 0x000fe20003fa6270 */
[----:B------:R-:W-:-:S03]  /*17060*/  IMAD.HI.U32 R6, R9, R201, RZ ;  /* 0x000000c909067227 */ /* 0x000fc600078e00ff */
[C---:B------:R-:W-:Y:S01]  /*17070*/  ISETP.GT.U32.AND P2, PT, R2.reuse, R197, PT ;  /* 0x000000c50200720c */ /* 0x040fe20003f44070 */
[----:B------:R-:W-:Y:S02]  /*17080*/  IMAD.MOV R7, RZ, RZ, -R7 ;  /* 0x000000ffff077224 */ /* 0x000fe400078e0a07 */
[----:B------:R-:W-:Y:S02]  /*17090*/  IMAD.MOV R6, RZ, RZ, -R6 ;  /* 0x000000ffff067224 */ /* 0x000fe400078e0a06 */
[----:B------:R-:W-:Y:S02]  /*170a0*/  IMAD R200, R2, R7, R200 ;  /* 0x0000000702c87224 */ /* 0x000fe400078e02c8 */
[----:B------:R-:W-:-:S04]  /*170b0*/  IMAD.HI.U32 R8, R9, R199, RZ ;  /* 0x000000c709087227 */ /* 0x000fc800078e00ff */
[C---:B------:R-:W-:Y:S02]  /*170c0*/  IMAD R201, R2.reuse, R6, R201 ;  /* 0x0000000602c97224 */ /* 0x040fe400078e02c9 */
[----:B------:R-:W-:Y:S01]  /*170d0*/  @!P3 IMAD.MOV R196, RZ, RZ, -R196 ;  /* 0x000000ffffc4b224 */ /* 0x000fe200078e0ac4 */
[----:B------:R-:W-:Y:S01]  /*170e0*/  ISETP.GT.U32.AND P3, PT, R2, R200, PT ;  /* 0x000000c80200720c */ /* 0x000fe20003f64070 */
[----:B------:R-:W-:Y:S02]  /*170f0*/  IMAD.MOV R8, RZ, RZ, -R8 ;  /* 0x000000ffff087224 */ /* 0x000fe400078e0a08 */
[----:B------:R-:W-:Y:S01]  /*17100*/  @!P6 IMAD.IADD R198, R198, 0x1, -R2 ;  /* 0x00000001c6c6e824 */ /* 0x000fe200078e0a02 */
[C---:B------:R-:W-:Y:S01]  /*17110*/  ISETP.GT.U32.AND P6, PT, R2.reuse, R201, PT ;  /* 0x000000c90200720c */ /* 0x040fe20003fc4070 */
[----:B------:R-:W-:Y:S02]  /*17120*/  IMAD R199, R2, R8, R199 ;  /* 0x0000000802c77224 */ /* 0x000fe400078e02c7 */
[----:B------:R-:W-:-:S02]  /*17130*/  VIADD R8, R0, 0x38 ;  /* 0x0000003800087836 */ /* 0x000fc40000000000 */
[----:B------:R-:W-:Y:S01]  /*17140*/  @!P4 IMAD.MOV R195, RZ, RZ, -R195 ;  /* 0x000000ffffc3c224 */ /* 0x000fe200078e0ac3 */
[----:B------:R-:W-:Y:S01]  /*17150*/  ISETP.GT.U32.AND P4, PT, R2, R199, PT ;  /* 0x000000c70200720c */ /* 0x000fe20003f84070 */
[--C-:B------:R-:W-:Y:S01]  /*17160*/  @!P2 IMAD.IADD R197, R197, 0x1, -R2.reuse ;  /* 0x00000001c5c5a824 */ /* 0x100fe200078e0a02 */
[----:B------:R-:W-:Y:S01]  /*17170*/  IABS R203, R8 ;  /* 0x0000000800cb7213 */ /* 0x000fe20000000000 */
[--C-:B------:R-:W-:Y:S01]  /*17180*/  @!P3 IMAD.IADD R200, R200, 0x1, -R2.reuse ;  /* 0x00000001c8c8b824 */ /* 0x100fe200078e0a02 */
[----:B------:R-:W-:Y:S01]  /*17190*/  ISETP.GE.AND P2, PT, R4, RZ, PT ;  /* 0x000000ff0400720c */ /* 0x000fe20003f46270 */
[----:B------:R-:W-:Y:S02]  /*171a0*/  VIADD R7, R0, 0x39 ;  /* 0x0000003900077836 */ /* 0x000fe40000000000 */
[----:B------:R-:W-:Y:S01]  /*171b0*/  @!P6 IMAD.IADD R201, R201, 0x1, -R2 ;  /* 0x00000001c9c9e824 */ /* 0x000fe200078e0a02 */
[----:B------:R-:W-:Y:S01]  /*171c0*/  ISETP.GT.U32.AND P6, PT, R2, R200, PT ;  /* 0x000000c80200720c */ /* 0x000fe20003fc4070 */
[----:B------:R-:W-:Y:S01]  /*171d0*/  IMAD.HI.U32 R4, R9, R203, RZ ;  /* 0x000000cb09047227 */ /* 0x000fe200078e00ff */
[----:B------:R-:W-:-:S03]  /*171e0*/  IABS R202, R7 ;  /* 0x0000000700ca7213 */ /* 0x000fc60000000000 */
[----:B------:R-:W-:Y:S02]  /*171f0*/  IMAD.MOV R4, RZ, RZ, -R4 ;  /* 0x000000ffff047224 */ /* 0x000fe400078e0a04 */
[----:B------:R-:W-:Y:S01]  /*17200*/  @!P4 IMAD.IADD R199, R199, 0x1, -R2 ;  /* 0x00000001c7c7c824 */ /* 0x000fe200078e0a02 */
[----:B------:R-:W-:Y:S01]  /*17210*/  ISETP.GE.AND P4, PT, R3, RZ, PT ;  /* 0x000000ff0300720c */ /* 0x000fe20003f86270 */
[C---:B------:R-:W-:Y:S02]  /*17220*/  IMAD R203, R2.reuse, R4, R203 ;  /* 0x0000000402cb7224 */ /* 0x040fe400078e02cb */
[----:B------:R-:W-:Y:S01]  /*17230*/  IMAD.HI.U32 R6, R9, R202, RZ ;  /* 0x000000ca09067227 */ /* 0x000fe200078e00ff */
[----:B------:R-:W-:-:S03]  /*17240*/  ISETP.GT.U32.AND P3, PT, R2, R199, PT ;  /* 0x000000c70200720c */ /* 0x000fc60003f64070 */
[----:B------:R-:W-:Y:S02]  /*17250*/  VIADD R3, R0, 0x37 ;  /* 0x0000003700037836 */ /* 0x000fe40000000000 */
[----:B------:R-:W-:Y:S01]  /*17260*/  @!P6 IMAD.IADD R200, R200, 0x1, -R2 ;  /* 0x00000001c8c8e824 */ /* 0x000fe200078e0a02 */
[C---:B------:R-:W-:Y:S01]  /*17270*/  ISETP.GT.U32.AND P6, PT, R2.reuse, R203, PT ;  /* 0x000000cb0200720c */ /* 0x040fe20003fc4070 */
[----:B------:R-:W-:Y:S01]  /*17280*/  IMAD.MOV R6, RZ, RZ, -R6 ;  /* 0x000000ffff067224 */ /* 0x000fe200078e0a06 */
[----:B------:R-:W-:Y:S01]  /*17290*/  IABS R204, R3 ;  /* 0x0000000300cc7213 */ /* 0x000fe20000000000 */
[----:B------:R-:W-:Y:S01]  /*172a0*/  @!P0 IMAD.MOV R197, RZ, RZ, -R197 ;  /* 0x000000ffffc58224 */ /* 0x000fe200078e0ac5 */
[C---:B------:R-:W-:Y:S01]  /*172b0*/  ISETP.GT.U32.AND P0, PT, R2.reuse, R201, PT ;  /* 0x000000c90200720c */ /* 0x040fe20003f04070 */
[----:B------:R-:W-:Y:S02]  /*172c0*/  IMAD R202, R2, R6, R202 ;  /* 0x0000000602ca7224 */ /* 0x000fe400078e02ca */
[----:B------:R-:W-:-:S02]  /*172d0*/  VIADD R6, R0, 0x36 ;  /* 0x0000003600067836 */ /* 0x000fc40000000000 */
[----:B------:R-:W-:-:S03]  /*172e0*/  IMAD.HI.U32 R10, R9, R204, RZ ;  /* 0x000000cc090a7227 */ /* 0x000fc600078e00ff */
[----:B------:R-:W-:Y:S01]  /*172f0*/  IABS R205, R6 ;  /* 0x0000000600cd7213 */ /* 0x000fe20000000000 */
[----:B------:R-:W-:Y:S01]  /*17300*/  @!P3 IMAD.IADD R199, R199, 0x1, -R2 ;  /* 0x00000001c7c7b824 */ /* 0x000fe200078e0a02 */
[C---:B------:R-:W-:Y:S01]  /*17310*/  ISETP.GT.U32.AND P3, PT, R2.reuse, R202, PT ;  /* 0x000000ca0200720c */ /* 0x040fe20003f64070 */
[----:B------:R-:W-:Y:S02]  /*17320*/  IMAD.MOV R10, RZ, RZ, -R10 ;  /* 0x000000ffff0a7224 */ /* 0x000fe400078e0a0a */
[--C-:B------:R-:W-:Y:S02]  /*17330*/  @!P6 IMAD.IADD R203, R203, 0x1, -R2.reuse ;  /* 0x00000001cbcbe824 */ /* 0x100fe400078e0a02 */
[----:B------:R-:W-:Y:S01]  /*17340*/  @!P0 IMAD.IADD R201, R201, 0x1, -R2 ;  /* 0x00000001c9c98824 */ /* 0x000fe200078e0a02 */
[----:B------:R-:W-:Y:S01]  /*17350*/  ISETP.GE.AND P0, PT, R7, RZ, PT ;  /* 0x000000ff0700720c */ /* 0x000fe20003f06270 */
[C---:B------:R-:W-:Y:S02]  /*17360*/  IMAD R204, R2.reuse, R10, R204 ;  /* 0x0000000a02cc7224 */ /* 0x040fe400078e02cc */
[----:B------:R-:W-:Y:S01]  /*17370*/  @!P1 IMAD.MOV R198, RZ, RZ, -R198 ;  /* 0x000000ffffc69224 */ /* 0x000fe200078e0ac6 */
[----:B------:R-:W-:Y:S01]  /*17380*/  ISETP.GT.U32.AND P1, PT, R2, R203, PT ;  /* 0x000000cb0200720c */ /* 0x000fe20003f24070 */
[----:B------:R-:W-:-:S04]  /*17390*/  IMAD.HI.U32 R7, R9, R205, RZ ;  /* 0x000000cd09077227 */ /* 0x000fc800078e00ff */
[----:B------:R-:W-:Y:S01]  /*173a0*/  @!P5 IMAD.MOV R199, RZ, RZ, -R199 ;  /* 0x000000ffffc7d224 */ /* 0x000fe200078e0ac7 */
[----:B------:R-:W-:Y:S01]  /*173b0*/  ISETP.GT.U32.AND P5, PT, R2, R204, PT ;  /* 0x000000cc0200720c */ /* 0x000fe20003fa4070 */
[----:B------:R-:W-:Y:S02]  /*173c0*/  IMAD.MOV R7, RZ, RZ, -R7 ;  /* 0x000000ffff077224 */ /* 0x000fe400078e0a07 */
        /* <DEDUP_REMOVED lines=9> */
[----:B------:R-:W-:Y:S01]  /*17460*/  @!P5 IMAD.IADD R204, R204, 0x1, -R2 ;  /* 0x00000001ccccd824 */ /* 0x000fe200078e0a02 */
[----:B------:R-:W-:Y:S01]  /*17470*/  ISETP.GE.AND P4, PT, R6, RZ, PT ;  /* 0x000000ff0600720c */ /* 0x000fe20003f86270 */
[----:B------:R-:W-:-:S03]  /*17480*/  IMAD.HI.U32 R6, R9, R206, RZ ;  /* 0x000000ce09067227 */ /* 0x000fc600078e00ff */
[----:B------:R-:W-:Y:S01]  /*17490*/  ISETP.GT.U32.AND P5, PT, R2, R204, PT ;  /* 0x000000cc0200720c */ /* 0x000fe20003fa4070 */
[----:B------:R-:W-:Y:S02]  /*174a0*/  IMAD.MOV R6, RZ, RZ, -R6 ;  /* 0x000000ffff067224 */ /* 0x000fe400078e0a06 */
[----:B------:R-:W-:Y:S01]  /*174b0*/  @!P2 IMAD.MOV R200, RZ, RZ, -R200 ;  /* 0x000000ffffc8a224 */ /* 0x000fe200078e0ac8 */
[----:B------:R-:W-:Y:S01]  /*174c0*/  ISETP.GE.AND P2, PT, R3, RZ, PT ;  /* 0x000000ff0300720c */ /* 0x000fe20003f46270 */
[----:B------:R-:W-:Y:S01]  /*174d0*/  @!P6 IMAD.IADD R202, R202, 0x1, -R2 ;  /* 0x00000001cacae824 */ /* 0x000fe200078e0a02 */
[----:B------:R-:W-:Y:S01]  /*174e0*/  ISETP.GE.AND P6, PT, R4, RZ, PT ;  /* 0x000000ff0400720c */ /* 0x000fe20003fc6270 */
[----:B------:R-:W-:Y:S02]  /*174f0*/  IMAD R206, R2, R6, R206 ;  /* 0x0000000602ce7224 */ /* 0x000fe400078e02ce */
[----:B------:R-:W-:Y:S02]  /*17500*/  VIADD R4, R0, 0x33 ;  /* 0x0000003300047836 */ /* 0x000fe40000000000 */
[----:B------:R-:W-:-:S02]  /*17510*/  @!P1 IMAD.IADD R205, R205, 0x1, -R2 ;  /* 0x00000001cdcd9824 */ /* 0x000fc400078e0a02 */
[----:B------:R-:W-:Y:S01]  /*17520*/  @!P0 IMAD.MOV R202, RZ, RZ, -R202 ;  /* 0x000000ffffca8224 */ /* 0x000fe200078e0aca */
        /* <DEDUP_REMOVED lines=8> */
[----:B------:R-:W-:Y:S02]  /*175b0*/  IABS R207, R3 ;  /* 0x0000000300cf7213 */ /* 0x000fe40000000000 */
[----:B------:R-:W-:Y:S01]  /*175c0*/  ISETP.GE.AND P3, PT, R3, RZ, PT ;  /* 0x000000ff0300720c */ /* 0x000fe20003f66270 */
[----:B------:R-:W-:-:S02]  /*175d0*/  IMAD.MOV R4, RZ, RZ, -R4 ;  /* 0x000000ffff047224 */ /* 0x000fc400078e0a04 */
[----:B------:R-:W-:Y:S02]  /*175e0*/  VIADD R3, R0, 0x32 ;  /* 0x0000003200037836 */ /* 0x000fe40000000000 */
[--C-:B------:R-:W-:Y:S02]  /*175f0*/  @!P0 IMAD.IADD R206, R206, 0x1, -R2.reuse ;  /* 0x00000001cece8824 */ /* 0x100fe400078e0a02 */
[----:B------:R-:W-:Y:S01]  /*17600*/  @!P1 IMAD.IADD R205, R205, 0x1, -R2 ;  /* 0x00000001cdcd9824 */ /* 0x000fe200078e0a02 */
[----:B------:R-:W-:Y:S01]  /*17610*/  IABS R209, R3 ;  /* 0x0000000300d17213 */ /* 0x000fe20000000000 */
[C---:B------:R-:W-:Y:S01]  /*17620*/  IMAD R208, R2.reuse, R4, R208 ;  /* 0x0000000402d07224 */ /* 0x040fe200078e02d0 */
[C---:B------:R-:W-:Y:S01]  /*17630*/  ISETP.GT.U32.AND P0, PT, R2.reuse, R206, PT ;  /* 0x000000ce0200720c */ /* 0x040fe20003f04070 */
[----:B------:R-:W-:Y:S02]  /*17640*/  @!P4 IMAD.MOV R205, RZ, RZ, -R205 ;  /* 0x000000ffffcdc224 */ /* 0x000fe400078e0acd */
[----:B------:R-:W-:Y:S01]  /*17650*/  @!P2 IMAD.MOV R204, RZ, RZ, -R204 ;  /* 0x000000ffffcca224 */ /* 0x000fe200078e0acc */
[----:B------:R-:W-:Y:S01]  /*17660*/  ISETP.GT.U32.AND P4, PT, R2, R208, PT ;  /* 0x000000d00200720c */ /* 0x000fe20003f84070 */
[----:B------:R-:W-:Y:S01]  /*17670*/  IMAD.HI.U32 R6, R9, R207, RZ ;  /* 0x000000cf09067227 */ /* 0x000fe200078e00ff */
[----:B------:R-:W-:-:S03]  /*17680*/  ISETP.GE.AND P2, PT, R3, RZ, PT ;  /* 0x000000ff0300720c */ /* 0x000fc60003f46270 */
[----:B------:R-:W-:-:S04]  /*17690*/  IMAD.HI.U32 R3, R9, R209, RZ ;  /* 0x000000d109037227 */ /* 0x000fc800078e00ff */
[----:B------:R-:W-:Y:S02]  /*176a0*/  IMAD.MOV R3, RZ, RZ, -R3 ;  /* 0x000000ffff037224 */ /* 0x000fe400078e0a03 */
[----:B------:R-:W-:Y:S02]  /*176b0*/  IMAD.MOV R6, RZ, RZ, -R6 ;  /* 0x000000ffff067224 */ /* 0x000fe400078e0a06 */
[--C-:B------:R-:W-:Y:S01]  /*176c0*/  @!P0 IMAD.IADD R206, R206, 0x1, -R2.reuse ;  /* 0x00000001cece8824 */ /* 0x100fe200078e0a02 */
[----:B------:R-:W-:Y:S01]  /*176d0*/  ISETP.GE.AND P0, PT, R210, RZ, PT ;  /* 0x000000ffd200720c */ /* 0x000fe20003f06270 */
[C---:B------:R-:W-:Y:S01]  /*176e0*/  IMAD R209, R2.reuse, R3, R209 ;  /* 0x0000000302d17224 */ /* 0x040fe200078e02d1 */
[----:B------:R-:W-:Y:S01]  /*176f0*/  IABS R210, R210 ;  /* 0x000000d200d27213 */ /* 0x000fe20000000000 */
[----:B------:R-:W-:Y:S02]  /*17700*/  IMAD R207, R2, R6, R207 ;  /* 0x0000000602cf7224 */ /* 0x000fe400078e02cf */
[----:B------:R-:W-:-:S02]  /*17710*/  @!P4 IMAD.IADD R208, R208, 0x1, -R2 ;  /* 0x00000001d0d0c824 */ /* 0x000fc400078e0a02 */
[----:B------:R-:W-:Y:S01]  /*17720*/  @!P6 IMAD.MOV R206, RZ, RZ, -R206 ;  /* 0x000000ffffcee224 */ /* 0x000fe200078e0ace */
[----:B------:R-:W-:Y:S01]  /*17730*/  ISETP.GT.U32.AND P6, PT, R2, R209, PT ;  /* 0x000000d10200720c */ /* 0x000fe20003fc4070 */
[----:B------:R-:W-:Y:S01]  /*17740*/  VIADD R8, R0, 0x30 ;  /* 0x0000003000087836 */ /* 0x000fe20000000000 */
[C---:B------:R-:W-:Y:S01]  /*17750*/  ISETP.GT.U32.AND P1, PT, R2.reuse, R207, PT ;  /* 0x000000cf0200720c */ /* 0x040fe20003f24070 */
[----:B------:R-:W-:Y:S01]  /*17760*/  IMAD.HI.U32 R6, R9, R210, RZ ;  /* 0x000000d209067227 */ /* 0x000fe200078e00ff */
[----:B------:R-:W-:Y:S02]  /*17770*/  ISETP.GT.U32.AND P4, PT, R2, R208, PT ;  /* 0x000000d00200720c */ /* 0x000fe40003f84070 */
[----:B------:R-:W-:Y:S01]  /*17780*/  IABS R211, R8 ;  /* 0x0000000800d37213 */ /* 0x000fe20000000000 */
[----:B------:R-:W-:Y:S02]  /*17790*/  IMAD.MOV R6, RZ, RZ, -R6 ;  /* 0x000000ffff067224 */ /* 0x000fe400078e0a06 */
[----:B------:R-:W-:-:S02]  /*177a0*/  VIADD R7, R0, 0x2e ;  /* 0x0000002e00077836 */ /* 0x000fc40000000000 */
[----:B------:R-:W-:Y:S02]  /*177b0*/  IMAD R210, R2, R6, R210 ;  /* 0x0000000602d27224 */ /* 0x000fe400078e02d2 */
[----:B------:R-:W-:Y:S01]  /*177c0*/  @!P6 IMAD.IADD R209, R209, 0x1, -R2 ;  /* 0x00000001d1d1e824 */ /* 0x000fe200078e0a02 */
[----:B------:R-:W-:Y:S01]  /*177d0*/  IABS R213, R7 ;  /* 0x0000000700d57213 */ /* 0x000fe20000000000 */
[----:B------:R-:W-:-:S03]  /*177e0*/  IMAD.HI.U32 R3, R9, R211, RZ ;  /* 0x000000d309037227 */ /* 0x000fc600078e00ff */
[----:B------:R-:W-:Y:S01]  /*177f0*/  ISETP.GT.U32.AND P6, PT, R2, R209, PT ;  /* 0x000000d10200720c */ /* 0x000fe20003fc4070 */
[--C-:B------:R-:W-:Y:S02]  /*17800*/  @!P1 IMAD.IADD R207, R207, 0x1, -R2.reuse ;  /* 0x00000001cfcf9824 */ /* 0x100fe400078e0a02 */
[----:B------:R-:W-:Y:S01]  /*17810*/  @!P4 IMAD.IADD R208, R208, 0x1, -R2 ;  /* 0x00000001d0d0c824 */ /* 0x000fe200078e0a02 */
[C---:B------:R-:W-:Y:S01]  /*17820*/  ISETP.GT.U32.AND P4, PT, R2.reuse, R210, PT ;  /* 0x000000d20200720c */ /* 0x040fe20003f84070 */
[----:B------:R-:W-:Y:S01]  /*17830*/  IMAD.MOV R3, RZ, RZ, -R3 ;  /* 0x000000ffff037224 */ /* 0x000fe200078e0a03 */
[----:B------:R-:W-:Y:S01]  /*17840*/  ISETP.GT.U32.AND P1, PT, R2, R207, PT ;  /* 0x000000cf0200720c */ /* 0x000fe20003f24070 */
[----:B------:R-:W-:Y:S02]  /*17850*/  VIADD R4, R0, 0x2f ;  /* 0x0000002f00047836 */ /* 0x000fe40000000000 */
[----:B------:R-:W-:Y:S02]  /*17860*/  IMAD R211, R2, R3, R211 ;  /* 0x0000000302d37224 */ /* 0x000fe400078e02d3 */
[----:B------:R-:W-:Y:S01]  /*17870*/  IMAD.HI.U32 R3, R9, R213, RZ ;  /* 0x000000d509037227 */ /* 0x000fe200078e00ff */
[----:B------:R-:W-:-:S03]  /*17880*/  IABS R212, R4 ;  /* 0x0000000400d47213 */ /* 0x000fc60000000000 */
[----:B------:R-:W-:Y:S02]  /*17890*/  IMAD.MOV R3, RZ, RZ, -R3 ;  /* 0x000000ffff037224 */ /* 0x000fe400078e0a03 */
[--C-:B------:R-:W-:Y:S02]  /*178a0*/  @!P4 IMAD.IADD R210, R210, 0x1, -R2.reuse ;  /* 0x00000001d2d2c824 */ /* 0x100fe400078e0a02 */
[C---:B------:R-:W-:Y:S02]  /*178b0*/  IMAD R213, R2.reuse, R3, R213 ;  /* 0x0000000302d57224 */ /* 0x040fe400078e02d5 */
[--C-:B------:R-:W-:Y:S01]  /*178c0*/  @!P6 IMAD.IADD R209, R209, 0x1, -R2.reuse ;  /* 0x00000001d1d1e824 */ /* 0x100fe200078e0a02 */
[----:B------:R-:W-:Y:S01]  /*178d0*/  ISETP.GT.U32.AND P4, PT, R2, R210, PT ;  /* 0x000000d20200720c */ /* 0x000fe20003f84070 */
[----:B------:R-:W-:Y:S01]  /*178e0*/  @!P1 IMAD.IADD R207, R207, 0x1, -R2 ;  /* 0x00000001cfcf9824 */ /* 0x000fe200078e0a02 */
[----:B------:R-:W-:Y:S01]  /*178f0*/  ISETP.GE.AND P1, PT, R8, RZ, PT ;  /* 0x000000ff0800720c */ /* 0x000fe20003f26270 */
[----:B------:R-:W-:-:S02]  /*17900*/  VIADD R6, R0, 0x2d ;  /* 0x0000002d00067836 */ /* 0x000fc40000000000 */
[----:B------:R-:W-:Y:S01]  /*17910*/  @!P2 IMAD.MOV R209, RZ, RZ, -R209 ;  /* 0x000000ffffd1a224 */ /* 0x000fe200078e0ad1 */
[----:B------:R-:W-:Y:S01]  /*17920*/  ISETP.GT.U32.AND P2, PT, R2, R213, PT ;  /* 0x000000d50200720c */ /* 0x000fe20003f44070 */
[----:B------:R-:W-:Y:S01]  /*17930*/  IMAD.HI.U32 R8, R9, R212, RZ ;  /* 0x000000d409087227 */ /* 0x000fe200078e00ff */
[----:B------:R-:W-:-:S03]  /*17940*/  IABS R214, R6 ;  /* 0x0000000600d67213 */ /* 0x000fc60000000000 */
[----:B------:R-:W-:Y:S01]  /*17950*/  @!P5 IMAD.MOV R208, RZ, RZ, -R208 ;  /* 0x000000ffffd0d224 */ /* 0x000fe200078e0ad0 */
[----:B------:R-:W-:Y:S01]  /*17960*/  ISETP.GE.AND P5, PT, R4, RZ, PT ;  /* 0x000000ff0400720c */ /* 0x000fe20003fa6270 */
[----:B------:R-:W-:Y:S01]  /*17970*/  @!P3 IMAD.MOV R207, RZ, RZ, -R207 ;  /* 0x000000ffffcfb224 */ /* 0x000fe200078e0acf */
[----:B------:R-:W-:Y:S01]  /*17980*/  ISETP.GT.U32.AND P3, PT, R2, R211, PT ;  /* 0x000000d30200720c */ /* 0x000fe20003f64070 */
[----:B------:R-:W-:Y:S02]  /*17990*/  IMAD.MOV R8, RZ, RZ, -R8 ;  /* 0x000000ffff087224 */ /* 0x000fe400078e0a08 */
[----:B------:R-:W-:Y:S02]  /*179a0*/  VIADD R4, R0, 0x2c ;  /* 0x0000002c00047836 */ /* 0x000fe40000000000 */
[----:B------:R-:W-:Y:S02]  /*179b0*/  IMAD R212, R2, R8, R212 ;  /* 0x0000000802d47224 */ /* 0x000fe400078e02d4 */
[----:B------:R-:W-:Y:S01]  /*179c0*/  VIADD R3, R0, 0x2b ;  /* 0x0000002b00037836 */ /* 0x000fe20000000000 */
[----:B------:R-:W-:Y:S01]  /*179d0*/  IABS R215, R4 ;  /* 0x0000000400d77213 */ /* 0x000fe20000000000 */
[----:B------:R-:W-:Y:S01]  /*179e0*/  IMAD.HI.U32 R8, R9, R214, RZ ;  /* 0x000000d609087227 */ /* 0x000fe200078e00ff */
[----:B------:R-:W-:-:S02]  /*179f0*/  ISETP.GT.U32.AND P6, PT, R2, R212, PT ;  /* 0x000000d40200720c */ /* 0x000fc40003fc4070 */
[----:B------:R-:W-:Y:S01]  /*17a00*/  IABS R216, R3 ;  /* 0x0000000300d87213 */ /* 0x000fe20000000000 */
[----:B------:R-:W-:Y:S01]  /*17a10*/  @!P4 IMAD.IADD R210, R210, 0x1, -R2 ;  /* 0x00000001d2d2c824 */ /* 0x000fe200078e0a02 */
[----:B------:R-:W-:Y:S01]  /*17a20*/  ISETP.GE.AND P4, PT, R7, RZ, PT ;  /* 0x000000ff0700720c */ /* 0x000fe20003f86270 */
[----:B------:R-:W-:Y:S02]  /*17a30*/  IMAD.MOV R8, RZ, RZ, -R8 ;  /* 0x000000ffff087224 */ /* 0x000fe400078e0a08 */
[----:B------:R-:W-:Y:S02]  /*17a40*/  @!P2 IMAD.IADD R213, R213, 0x1, -R2 ;  /* 0x00000001d5d5a824 */ /* 0x000fe400078e0a02 */
[----:B------:R-:W-:-:S03]  /*17a50*/  IMAD.HI.U32 R7, R9, R215, RZ ;  /* 0x000000d709077227 */ /* 0x000fc600078e00ff */
[C---:B------:R-:W-:Y:S01]  /*17a60*/  ISETP.GT.U32.AND P2, PT, R2.reuse, R213, PT ;  /* 0x000000d50200720c */ /* 0x040fe20003f44070 */
[----:B------:R-:W-:Y:S02]  /*17a70*/  @!P3 IMAD.IADD R211, R211, 0x1, -R2 ;  /* 0x00000001d3d3b824 */ /* 0x000fe400078e0a02 */
[C---:B------:R-:W-:Y:S02]  /*17a80*/  IMAD R214, R2.reuse, R8, R214 ;  /* 0x0000000802d67224 */ /* 0x040fe400078e02d6 */
[----:B------:R-:W-:Y:S01]  /*17a90*/  IMAD.MOV R8, RZ, RZ, -R7 ;  /* 0x000000ffff087224 */ /* 0x000fe200078e0a07 */
[----:B------:R-:W-:Y:S01]  /*17aa0*/  ISETP.GT.U32.AND P3, PT, R2, R211, PT ;  /* 0x000000d30200720c */ /* 0x000fe20003f64070 */
[----:B------:R-:W-:-:S04]  /*17ab0*/  IMAD.HI.U32 R7, R9, R216, RZ ;  /* 0x000000d809077227 */ /* 0x000fc800078e00ff */
[----:B------:R-:W-:Y:S02]  /*17ac0*/  IMAD.MOV R7, RZ, RZ, -R7 ;  /* 0x000000ffff077224 */ /* 0x000fe400078e0a07 */
[----:B------:R-:W-:Y:S02]  /*17ad0*/  @!P6 IMAD.IADD R212, R212, 0x1, -R2 ;  /* 0x00000001d4d4e824 */ /* 0x000fe400078e0a02 */
[C---:B------:R-:W-:Y:S02]  /*17ae0*/  IMAD R216, R2.reuse, R7, R216 ;  /* 0x0000000702d87224 */ /* 0x040fe400078e02d8 */
[--C-:B------:R-:W-:Y:S01]  /*17af0*/  @!P2 IMAD.IADD R213, R213, 0x1, -R2.reuse ;  /* 0x00000001d5d5a824 */ /* 0x100fe200078e0a02 */
[C---:B------:R-:W-:Y:S01]  /*17b00*/  ISETP.GT.U32.AND P6, PT, R2.reuse, R212, PT ;  /* 0x000000d40200720c */ /* 0x040fe20003fc4070 */
[----:B------:R-:W-:Y:S01]  /*17b10*/  @!P3 IMAD.IADD R211, R211, 0x1, -R2 ;  /* 0x00000001d3d3b824 */ /* 0x000fe200078e0a02 */
[----:B------:R-:W-:Y:S01]  /*17b20*/  ISETP.GT.U32.AND P2, PT, R2, R216, PT ;  /* 0x000000d80200720c */ /* 0x000fe20003f44070 */
[----:B------:R-:W-:Y:S01]  /*17b30*/  VIADD R11, R0, 0x29 ;  /* 0x00000029000b7836 */ /* 0x000fe20000000000 */
[C---:B------:R-:W-:Y:S01]  /*17b40*/  ISETP.GT.U32.AND P3, PT, R2.reuse, R214, PT ;  /* 0x000000d60200720c */ /* 0x040fe20003f64070 */
[----:B------:R-:W-:-:S02]  /*17b50*/  IMAD R215, R2, R8, R215 ;  /* 0x0000000802d77224 */ /* 0x000fc400078e02d7 */
[----:B------:R-:W-:Y:S01]  /*17b60*/  @!P1 IMAD.MOV R211, RZ, RZ, -R211 ;  /* 0x000000ffffd39224 */ /* 0x000fe200078e0ad3 */
[----:B------:R-:W-:Y:S01]  /*17b70*/  IABS R218, R11 ;  /* 0x0000000b00da7213 */ /* 0x000fe20000000000 */
[----:B------:R-:W-:Y:S01]  /*17b80*/  @!P0 IMAD.MOV R210, RZ, RZ, -R210 ;  /* 0x000000ffffd28224 */ /* 0x000fe200078e0ad2 */
[----:B------:R-:W-:Y:S01]  /*17b90*/  ISETP.GE.AND P0, PT, R6, RZ, PT ;  /* 0x000000ff0600720c */ /* 0x000fe20003f06270 */
[----:B------:R-:W-:Y:S02]  /*17ba0*/  VIADD R6, R0, 0x27 ;  /* 0x0000002700067836 */ /* 0x000fe40000000000 */
[--C-:B------:R-:W-:Y:S01]  /*17bb0*/  @!P6 IMAD.IADD R212, R212, 0x1, -R2.reuse ;  /* 0x00000001d4d4e824 */ /* 0x100fe200078e0a02 */
[----:B------:R-:W-:Y:S01]  /*17bc0*/  ISETP.GT.U32.AND P6, PT, R2, R215, PT ;  /* 0x000000d70200720c */ /* 0x000fe20003fc4070 */
[--C-:B------:R-:W-:Y:S01]  /*17bd0*/  @!P2 IMAD.IADD R216, R216, 0x1, -R2.reuse ;  /* 0x00000001d8d8a824 */ /* 0x100fe200078e0a02 */
[----:B------:R-:W-:Y:S01]  /*17be0*/  IABS R220, R6 ;  /* 0x0000000600dc7213 */ /* 0x000fe20000000000 */
[----:B------:R-:W-:Y:S01]  /*17bf0*/  @!P3 IMAD.IADD R214, R214, 0x1, -R2 ;  /* 0x00000001d6d6b824 */ /* 0x000fe200078e0a02 */
[----:B------:R-:W-:Y:S01]  /*17c00*/  ISETP.GE.AND P3, PT, R4, RZ, PT ;  /* 0x000000ff0400720c */ /* 0x000fe20003f66270 */
[----:B------:R-:W-:Y:S01]  /*17c10*/  @!P5 IMAD.MOV R212, RZ, RZ, -R212 ;  /* 0x000000ffffd4d224 */ /* 0x000fe200078e0ad4 */
[----:B------:R-:W-:Y:S01]  /*17c20*/  ISETP.GE.AND P5, PT, R3, RZ, PT ;  /* 0x000000ff0300720c */ /* 0x000fe20003fa6270 */
[----:B------:R-:W-:Y:S01]  /*17c30*/  IMAD.HI.U32 R3, R9, R218, RZ ;  /* 0x000000da09037227 */ /* 0x000fe200078e00ff */
[----:B------:R-:W-:-:S02]  /*17c40*/  ISETP.GT.U32.AND P2, PT, R2, R216, PT ;  /* 0x000000d80200720c */ /* 0x000fc40003f44070 */
[----:B------:R-:W-:Y:S01]  /*17c50*/  ISETP.GT.U32.AND P1, PT, R2, R214, PT ;  /* 0x000000d60200720c */ /* 0x000fe20003f24070 */
[----:B------:R-:W-:Y:S02]  /*17c60*/  VIADD R4, R0, 0x2a ;  /* 0x0000002a00047836 */ /* 0x000fe40000000000 */
[----:B------:R-:W-:Y:S02]  /*17c70*/  IMAD.MOV R3, RZ, RZ, -R3 ;  /* 0x000000ffff037224 */ /* 0x000fe400078e0a03 */
[----:B------:R-:W-:Y:S01]  /*17c80*/  @!P6 IMAD.IADD R215, R215, 0x1, -R2 ;  /* 0x00000001d7d7e824 */ /* 0x000fe200078e0a02 */
[----:B------:R-:W-:Y:S01]  /*17c90*/  IABS R217, R4 ;  /* 0x0000000400d97213 */ /* 0x000fe20000000000 */
[----:B------:R-:W-:Y:S02]  /*17ca0*/  IMAD R218, R2, R3, R218 ;  /* 0x0000000302da7224 */ /* 0x000fe400078e02da */
[----:B------:R-:W-:Y:S01]  /*17cb0*/  VIADD R3, R0, 0x26 ;  /* 0x0000002600037836 */ /* 0x000fe20000000000 */
[----:B------:R-:W-:Y:S01]  /*17cc0*/  ISETP.GT.U32.AND P6, PT, R2, R215, PT ;  /* 0x000000d70200720c */ /* 0x000fe20003fc4070 */
[----:B------:R-:W-:Y:S01]  /*17cd0*/  @!P2 IMAD.IADD R216, R216, 0x1, -R2 ;  /* 0x00000001d8d8a824 */ /* 0x000fe200078e0a02 */
[----:B------:R-:W-:Y:S01]  /*17ce0*/  ISETP.GT.U32.AND P2, PT, R2, R218, PT ;  /* 0x000000da0200720c */ /* 0x000fe20003f44070 */
[----:B------:R-:W-:Y:S01]  /*17cf0*/  IMAD.HI.U32 R7, R9, R217, RZ ;  /* 0x000000d909077227 */ /* 0x000fe200078e00ff */
[----:B------:R-:W-:-:S03]  /*17d00*/  IABS R221, R3 ;  /* 0x0000000300dd7213 */ /* 0x000fc60000000000 */
[----:B------:R-:W-:Y:S01]  /*17d10*/  @!P1 IMAD.IADD R214, R214, 0x1, -R2 ;  /* 0x00000001d6d69824 */ /* 0x000fe200078e0a02 */
[----:B------:R-:W-:Y:S01]  /*17d20*/  ISETP.GE.AND P1, PT, R4, RZ, PT ;  /* 0x000000ff0400720c */ /* 0x000fe20003f26270 */
[----:B------:R-:W-:Y:S02]  /*17d30*/  IMAD.MOV R7, RZ, RZ, -R7 ;  /* 0x000000ffff077224 */ /* 0x000fe400078e0a07 */
[----:B------:R-:W-:Y:S02]  /*17d40*/  VIADD R4, R0, 0x28 ;  /* 0x0000002800047836 */ /* 0x000fe40000000000 */
[----:B------:R-:W-:Y:S02]  /*17d50*/  IMAD R217, R2, R7, R217 ;  /* 0x0000000702d97224 */ /* 0x000fe400078e02d9 */
[----:B------:R-:W-:Y:S01]  /*17d60*/  IMAD.HI.U32 R7, R9, R220, RZ ;  /* 0x000000dc09077227 */ /* 0x000fe200078e00ff */
[----:B------:R-:W-:-:S03]  /*17d70*/  IABS R219, R4 ;  /* 0x0000000400db7213 */ /* 0x000fc60000000000 */
[----:B------:R-:W-:Y:S02]  /*17d80*/  @!P2 IMAD.IADD R218, R218, 0x1, -R2 ;  /* 0x00000001dadaa824 */ /* 0x000fe400078e0a02 */
[----:B------:R-:W-:Y:S02]  /*17d90*/  IMAD.MOV R7, RZ, RZ, -R7 ;  /* 0x000000ffff077224 */ /* 0x000fe400078e0a07 */
[----:B------:R-:W-:-:S04]  /*17da0*/  IMAD.HI.U32 R10, R9, R219, RZ ;  /* 0x000000db090a7227 */ /* 0x000fc800078e00ff */
[----:B------:R-:W-:Y:S01]  /*17db0*/  @!P4 IMAD.MOV R213, RZ, RZ, -R213 ;  /* 0x000000ffffd5c224 */ /* 0x000fe200078e0ad5 */
[C---:B------:R-:W-:Y:S01]  /*17dc0*/  ISETP.GT.U32.AND P4, PT, R2.reuse, R218, PT ;  /* 0x000000da0200720c */ /* 0x040fe20003f84070 */
[----:B------:R-:W-:Y:S02]  /*17dd0*/  IMAD R220, R2, R7, R220 ;  /* 0x0000000702dc7224 */ /* 0x000fe400078e02dc */
[----:B------:R-:W-:Y:S02]  /*17de0*/  IMAD.MOV R10, RZ, RZ, -R10 ;  /* 0x000000ffff0a7224 */ /* 0x000fe400078e0a0a */
[----:B------:R-:W-:-:S04]  /*17df0*/  IMAD.HI.U32 R7, R9, R221, RZ ;  /* 0x000000dd09077227 */ /* 0x000fc800078e00ff */
[----:B------:R-:W-:Y:S01]  /*17e00*/  @!P6 IMAD.IADD R215, R215, 0x1, -R2 ;  /* 0x00000001d7d7e824 */ /* 0x000fe200078e0a02 */
[C---:B------:R-:W-:Y:S01]  /*17e10*/  ISETP.GT.U32.AND P6, PT, R2.reuse, R217, PT ;  /* 0x000000d90200720c */ /* 0x040fe20003fc4070 */
[C---:B------:R-:W-:Y:S02]  /*17e20*/  IMAD R219, R2.reuse, R10, R219 ;  /* 0x0000000a02db7224 */ /* 0x040fe400078e02db */
[----:B------:R-:W-:Y:S02]  /*17e30*/  IMAD.MOV R7, RZ, RZ, -R7 ;  /* 0x000000ffff077224 */ /* 0x000fe400078e0a07 */
[----:B------:R-:W-:Y:S01]  /*17e40*/  @!P0 IMAD.MOV R214, RZ, RZ, -R214 ;  /* 0x000000ffffd68224 */ /* 0x000fe200078e0ad6 */
[C---:B------:R-:W-:Y:S01]  /*17e50*/  ISETP.GT.U32.AND P0, PT, R2.reuse, R219, PT ;  /* 0x000000db0200720c */ /* 0x040fe20003f04070 */
[C---:B------:R-:W-:Y:S02]  /*17e60*/  IMAD R221, R2.reuse, R7, R221 ;  /* 0x0000000702dd7224 */ /* 0x040fe400078e02dd */
[----:B------:R-:W-:Y:S01]  /*17e70*/  @!P5 IMAD.MOV R216, RZ, RZ, -R216 ;  /* 0x000000ffffd8d224 */ /* 0x000fe200078e0ad8 */
[----:B------:R-:W-:Y:S01]  /*17e80*/  ISETP.GT.U32.AND P5, PT, R2, R220, PT ;  /* 0x000000dc0200720c */ /* 0x000fe20003fa4070 */
[----:B------:R-:W-:Y:S01]  /*17e90*/  @!P4 IMAD.IADD R218, R218, 0x1, -R2 ;  /* 0x00000001dadac824 */ /* 0x000fe200078e0a02 */
[----:B------:R-:W-:Y:S01]  /*17ea0*/  ISETP.GT.U32.AND P4, PT, R2, R221, PT ;  /* 0x000000dd0200720c */ /* 0x000fe20003f84070 */
[----:B------:R-:W-:-:S02]  /*17eb0*/  VIADD R8, R0, 0x25 ;  /* 0x0000002500087836 */ /* 0x000fc40000000000 */
[--C-:B------:R-:W-:Y:S01]  /*17ec0*/  @!P6 IMAD.IADD R217, R217, 0x1, -R2.reuse ;  /* 0x00000001d9d9e824 */ /* 0x100fe200078e0a02 */
[----:B------:R-:W-:Y:S01]  /*17ed0*/  ISETP.GE.AND P6, PT, R11, RZ, PT ;  /* 0x000000ff0b00720c */ /* 0x000fe20003fc6270 */
[----:B------:R-:W-:Y:S01]  /*17ee0*/  VIADD R7, R0, 0x24 ;  /* 0x0000002400077836 */ /* 0x000fe20000000000 */
[----:B------:R-:W-:Y:S01]  /*17ef0*/  IABS R222, R8 ;  /* 0x0000000800de7213 */ /* 0x000fe20000000000 */
[--C-:B------:R-:W-:Y:S01]  /*17f00*/  @!P0 IMAD.IADD R219, R219, 0x1, -R2.reuse ;  /* 0x00000001dbdb8824 */ /* 0x100fe200078e0a02 */
[----:B------:R-:W-:Y:S01]  /*17f10*/  ISETP.GT.U32.AND P2, PT, R2, R217, PT ;  /* 0x000000d90200720c */ /* 0x000fe20003f44070 */
[----:B------:R-:W-:Y:S01]  /*17f20*/  @!P3 IMAD.MOV R215, RZ, RZ, -R215 ;  /* 0x000000ffffd7b224 */ /* 0x000fe200078e0ad7 */
[----:B------:R-:W-:Y:S01]  /*17f30*/  ISETP.GE.AND P3, PT, R4, RZ, PT ;  /* 0x000000ff0400720c */ /* 0x000fe20003f66270 */
[--C-:B------:R-:W-:Y:S01]  /*17f40*/  @!P5 IMAD.IADD R220, R220, 0x1, -R2.reuse ;  /* 0x00000001dcdcd824 */ /* 0x100fe200078e0a02 */
[----:B------:R-:W-:Y:S01]  /*17f50*/  IABS R223, R7 ;  /* 0x0000000700df7213 */ /* 0x000fe20000000000 */
[----:B------:R-:W-:Y:S01]  /*17f60*/  @!P4 IMAD.IADD R221, R221, 0x1, -R2 ;  /* 0x00000001ddddc824 */ /* 0x000fe200078e0a02 */
[----:B------:R-:W-:Y:S01]  /*17f70*/  ISETP.GT.U32.AND P5, PT, R2, R219, PT ;  /* 0x000000db0200720c */ /* 0x000fe20003fa4070 */
[----:B------:R-:W-:Y:S01]  /*17f80*/  IMAD.HI.U32 R4, R9, R222, RZ ;  /* 0x000000de09047227 */ /* 0x000fe200078e00ff */
[----:B------:R-:W-:-:S02]  /*17f90*/  ISETP.GE.AND P0, PT, R3, RZ, PT ;  /* 0x000000ff0300720c */ /* 0x000fc40003f06270 */
[----:B------:R-:W-:Y:S01]  /*17fa0*/  ISETP.GT.U32.AND P4, PT, R2, R221, PT ;  /* 0x000000dd0200720c */ /* 0x000fe20003f84070 */
[----:B------:R-:W-:Y:S02]  /*17fb0*/  IMAD.MOV R4, RZ, RZ, -R4 ;  /* 0x000000ffff047224 */ /* 0x000fe400078e0a04 */
[----:B------:R-:W-:-:S04]  /*17fc0*/  IMAD.HI.U32 R10, R9, R223, RZ ;  /* 0x000000df090a7227 */ /* 0x000fc800078e00ff */
[----:B------:R-:W-:Y:S01]  /*17fd0*/  @!P2 IMAD.IADD R217, R217, 0x1, -R2 ;  /* 0x00000001d9d9a824 */ /* 0x000fe200078e0a02 */
[----:B------:R-:W-:Y:S01]  /*17fe0*/  ISETP.GE.AND P2, PT, R6, RZ, PT ;  /* 0x000000ff0600720c */ /* 0x000fe20003f46270 */
[C---:B------:R-:W-:Y:S02]  /*17ff0*/  IMAD R222, R2.reuse, R4, R222 ;  /* 0x0000000402de7224 */ /* 0x040fe400078e02de */
[----:B------:R-:W-:Y:S02]  /*18000*/  IMAD.MOV R10, RZ, RZ, -R10 ;  /* 0x000000ffff0a7224 */ /* 0x000fe400078e0a0a */
[----:B------:R-:W-:Y:S01]  /*18010*/  @!P1 IMAD.MOV R217, RZ, RZ, -R217 ;  /* 0x000000ffffd99224 */ /* 0x000fe200078e0ad9 */
[C---:B------:R-:W-:Y:S01]  /*18020*/  ISETP.GT.U32.AND P1, PT, R2.reuse, R220, PT ;  /* 0x000000dc0200720c */ /* 0x040fe20003f24070 */
[----:B------:R-:W-:Y:S01]  /*18030*/  @!P5 IMAD.IADD R219, R219, 0x1, -R2 ;  /* 0x00000001dbdbd824 */ /* 0x000fe200078e0a02 */
[C---:B------:R-:W-:Y:S01]  /*18040*/  ISETP.GT.U32.AND P5, PT, R2.reuse, R222, PT ;  /* 0x000000de0200720c */ /* 0x040fe20003fa4070 */
[----:B------:R-:W-:-:S02]  /*18050*/  IMAD R223, R2, R10, R223 ;  /* 0x0000000a02df7224 */ /* 0x000fc400078e02df */
[--C-:B------:R-:W-:Y:S02]  /*18060*/  @!P4 IMAD.IADD R221, R221, 0x1, -R2.reuse ;  /* 0x00000001ddddc824 */ /* 0x100fe400078e0a02 */
[----:B------:R-:W-:Y:S01]  /*18070*/  VIADD R4, R0, 0x22 ;  /* 0x0000002200047836 */ /* 0x000fe20000000000 */
[----:B------:R-:W-:Y:S01]  /*18080*/  ISETP.GT.U32.AND P4, PT, R2, R223, PT ;  /* 0x000000df0200720c */ /* 0x000fe20003f84070 */
[C---:B------:R-:W-:Y:S02]  /*18090*/  VIADD R6, R0.reuse, 0x21 ;  /* 0x0000002100067836 */ /* 0x040fe40000000000 */
[----:B------:R-:W-:Y:S01]  /*180a0*/  VIADD R3, R0, 0x23 ;  /* 0x0000002300037836 */ /* 0x000fe20000000000 */
[----:B------:R-:W-:Y:S01]  /*180b0*/  IABS R225, R4 ;  /* 0x0000000400e17213 */ /* 0x000fe20000000000 */
[--C-:B------:R-:W-:Y:S01]  /*180c0*/  @!P1 IMAD.IADD R220, R220, 0x1, -R2.reuse ;  /* 0x00000001dcdc9824 */ /* 0x100fe200078e0a02 */
[----:B------:R-:W-:Y:S01]  /*180d0*/  ISETP.GE.AND P1, PT, R8, RZ, PT ;  /* 0x000000ff0800720c */ /* 0x000fe20003f26270 */
[----:B------:R-:W-:Y:S01]  /*180e0*/  @!P5 IMAD.IADD R222, R222, 0x1, -R2 ;  /* 0x00000001deded824 */ /* 0x000fe200078e0a02 */
[----:B------:R-:W-:Y:S01]  /*180f0*/  IABS R226, R6 ;  /* 0x0000000600e27213 */ /* 0x000fe20000000000 */
[----:B------:R-:W-:Y:S01]  /*18100*/  IMAD.HI.U32 R8, R9, R225, RZ ;  /* 0x000000e109087227 */ /* 0x000fe200078e00ff */
[----:B------:R-:W-:-:S02]  /*18110*/  ISETP.GE.AND P5, PT, R7, RZ, PT ;  /* 0x000000ff0700720c */ /* 0x000fc40003fa6270 */
[----:B------:R-:W-:Y:S01]  /*18120*/  IABS R224, R3 ;  /* 0x0000000300e07213 */ /* 0x000fe20000000000 */
[----:B------:R-:W-:Y:S01]  /*18130*/  @!P4 IMAD.IADD R223, R223, 0x1, -R2 ;  /* 0x00000001dfdfc824 */ /* 0x000fe200078e0a02 */
[----:B------:R-:W-:Y:S01]  /*18140*/  ISETP.GT.U32.AND P4, PT, R2, R222, PT ;  /* 0x000000de0200720c */ /* 0x000fe20003f84070 */
[----:B------:R-:W-:Y:S02]  /*18150*/  IMAD.MOV R8, RZ, RZ, -R8 ;  /* 0x000000ffff087224 */ /* 0x000fe400078e0a08 */
[----:B------:R-:W-:-:S04]  /*18160*/  IMAD.HI.U32 R7, R9, R226, RZ ;  /* 0x000000e209077227 */ /* 0x000fc800078e00ff */
[C---:B------:R-:W-:Y:S02]  /*18170*/  IMAD R225, R2.reuse, R8, R225 ;  /* 0x0000000802e17224 */ /* 0x040fe400078e02e1 */
[----:B------:R-:W-:Y:S02]  /*18180*/  IMAD.MOV R7, RZ, RZ, -R7 ;  /* 0x000000ffff077224 */ /* 0x000fe400078e0a07 */
[----:B------:R-:W-:Y:S01]  /*18190*/  @!P0 IMAD.MOV R221, RZ, RZ, -R221 ;  /* 0x000000ffffdd8224 */ /* 0x000fe200078e0add */
[C---:B------:R-:W-:Y:S01]  /*181a0*/  ISETP.GT.U32.AND P0, PT, R2.reuse, R225, PT ;  /* 0x000000e10200720c */ /* 0x040fe20003f04070 */
[----:B------:R-:W-:Y:S02]  /*181b0*/  IMAD R226, R2, R7, R226 ;  /* 0x0000000702e27224 */ /* 0x000fe400078e02e2 */
[----:B------:R-:W-:Y:S02]  /*181c0*/  @!P4 IMAD.IADD R222, R222, 0x1, -R2 ;  /* 0x00000001dedec824 */ /* 0x000fe400078e0a02 */
[----:B------:R-:W-:Y:S01]  /*181d0*/  IMAD.HI.U32 R10, R9, R224, RZ ;  /* 0x000000e0090a7227 */ /* 0x000fe200078e00ff */
[----:B------:R-:W-:-:S03]  /*181e0*/  ISETP.GT.U32.AND P4, PT, R2, R226, PT ;  /* 0x000000e20200720c */ /* 0x000fc60003f84070 */
[----:B------:R-:W-:Y:S01]  /*181f0*/  @!P2 IMAD.MOV R220, RZ, RZ, -R220 ;  /* 0x000000ffffdca224 */ /* 0x000fe200078e0adc */
[----:B------:R-:W-:Y:S01]  /*18200*/  ISETP.GE.AND P2, PT, R3, RZ, PT ;  /* 0x000000ff0300720c */ /* 0x000fe20003f46270 */
[----:B------:R-:W-:Y:S02]  /*18210*/  IMAD.MOV R10, RZ, RZ, -R10 ;  /* 0x000000ffff0a7224 */ /* 0x000fe400078e0a0a */
[----:B------:R-:W-:Y:S02]  /*18220*/  VIADD R3, R0, 0x20 ;  /* 0x0000002000037836 */ /* 0x000fe40000000000 */
[C---:B------:R-:W-:Y:S02]  /*18230*/  IMAD R224, R2.reuse, R10, R224 ;  /* 0x0000000a02e07224 */ /* 0x040fe400078e02e0 */
[----:B------:R-:W-:Y:S01]  /*18240*/  @!P0 IMAD.IADD R225, R225, 0x1, -R2 ;  /* 0x00000001e1e18824 */ /* 0x000fe200078e0a02 */
[----:B------:R-:W-:Y:S01]  /*18250*/  IABS R228, R3 ;  /* 0x0000000300e47213 */ /* 0x000fe20000000000 */
[----:B------:R-:W-:Y:S01]  /*18260*/  @!P6 IMAD.MOV R218, RZ, RZ, -R218 ;  /* 0x000000ffffdae224 */ /* 0x000fe200078e0ada */
[----:B------:R-:W-:Y:S01]  /*18270*/  ISETP.GT.U32.AND P6, PT, R2, R224, PT ;  /* 0x000000e00200720c */ /* 0x000fe20003fc4070 */
[----:B------:R-:W-:Y:S01]  /*18280*/  @!P4 IMAD.IADD R226, R226, 0x1, -R2 ;  /* 0x00000001e2e2c824 */ /* 0x000fe200078e0a02 */
[----:B------:R-:W-:Y:S01]  /*18290*/  ISETP.GT.U32.AND P4, PT, R2, R225, PT ;  /* 0x000000e10200720c */ /* 0x000fe20003f84070 */
[----:B------:R-:W-:-:S04]  /*182a0*/  IMAD.HI.U32 R7, R9, R228, RZ ;  /* 0x000000e409077227 */ /* 0x000fc800078e00ff */
[----:B------:R-:W-:Y:S02]  /*182b0*/  IMAD.MOV R7, RZ, RZ, -R7 ;  /* 0x000000ffff077224 */ /* 0x000fe400078e0a07 */
[----:B------:R-:W-:Y:S01]  /*182c0*/  @!P3 IMAD.MOV R219, RZ, RZ, -R219 ;  /* 0x000000ffffdbb224 */ /* 0x000fe200078e0adb */
[----:B------:R-:W-:Y:S01]  /*182d0*/  ISETP.GT.U32.AND P3, PT, R2, R223, PT ;  /* 0x000000df0200720c */ /* 0x000fe20003f64070 */
[----:B------:R-:W-:-:S04]  /*182e0*/  IMAD.HI.U32 R8, R9, R227, RZ ;  /* 0x000000e309087227 */ /* 0x000fc800078e00ff */
[----:B------:R-:W-:Y:S02]  /*182f0*/  IMAD R228, R2, R7, R228 ;  /* 0x0000000702e47224 */ /* 0x000fe400078e02e4 */
[----:B------:R-:W-:Y:S02]  /*18300*/  IMAD.MOV R8, RZ, RZ, -R8 ;  /* 0x000000ffff087224 */ /* 0x000fe400078e0a08 */
[--C-:B------:R-:W-:Y:S01]  /*18310*/  @!P6 IMAD.IADD R224, R224, 0x1, -R2.reuse ;  /* 0x00000001e0e0e824 */ /* 0x100fe200078e0a02 */
[----:B------:R-:W-:Y:S01]  /*18320*/  ISETP.GE.AND P6, PT, R6, RZ, PT ;  /* 0x000000ff0600720c */ /* 0x000fe20003fc6270 */
[----:B------:R-:W-:Y:S01]  /*18330*/  @!P4 IMAD.IADD R225, R225, 0x1, -R2 ;  /* 0x00000001e1e1c824 */ /* 0x000fe200078e0a02 */
[C---:B------:R-:W-:Y:S01]  /*18340*/  ISETP.GT.U32.AND P4, PT, R2.reuse, R228, PT ;  /* 0x000000e40200720c */ /* 0x040fe20003f84070 */
[C---:B------:R-:W-:Y:S01]  /*18350*/  IMAD R227, R2.reuse, R8, R227 ;  /* 0x0000000802e37224 */ /* 0x040fe200078e02e3 */
[----:B------:R-:W-:Y:S01]  /*18360*/  ISETP.GT.U32.AND P0, PT, R2, R224, PT ;  /* 0x000000e00200720c */ /* 0x000fe20003f04070 */
[----:B------:R-:W-:-:S02]  /*18370*/  VIADD R8, R0, 0x1f ;  /* 0x0000001f00087836 */ /* 0x000fc40000000000 */
[----:B------:R-:W-:Y:S01]  /*18380*/  @!P3 IMAD.IADD R223, R223, 0x1, -R2 ;  /* 0x00000001dfdfb824 */ /* 0x000fe200078e0a02 */
[----:B------:R-:W-:Y:S01]  /*18390*/  ISETP.GE.AND P3, PT, R4, RZ, PT ;  /* 0x000000ff0400720c */ /* 0x000fe20003f66270 */
[----:B------:R-:W-:Y:S01]  /*183a0*/  VIADD R4, R0, 0x1e ;  /* 0x0000001e00047836 */ /* 0x000fe20000000000 */
[----:B------:R-:W-:Y:S01]  /*183b0*/  IABS R229, R8 ;  /* 0x0000000800e57213 */ /* 0x000fe20000000000 */
[----:B------:R-:W-:Y:S02]  /*183c0*/  @!P5 IMAD.MOV R223, RZ, RZ, -R223 ;  /* 0x000000ffffdfd224 */ /* 0x000fe400078e0adf */
[----:B------:R-:W-:Y:S01]  /*183d0*/  @!P1 IMAD.MOV R222, RZ, RZ, -R222 ;  /* 0x000000ffffde9224 */ /* 0x000fe200078e0ade */
[----:B------:R-:W-:Y:S01]  /*183e0*/  IABS R230, R4 ;  /* 0x0000000400e67213 */ /* 0x000fe20000000000 */
[----:B------:R-:W-:Y:S01]  /*183f0*/  IMAD.HI.U32 R10, R9, R229, RZ ;  /* 0x000000e5090a7227 */ /* 0x000fe200078e00ff */
[----:B------:R-:W-:-:S03]  /*18400*/  ISETP.GT.U32.AND P1, PT, R2, R226, PT ;  /* 0x000000e20200720c */ /* 0x000fc60003f24070 */
[--C-:B------:R-:W-:Y:S02]  /*18410*/  @!P4 IMAD.IADD R228, R228, 0x1, -R2.reuse ;  /* 0x00000001e4e4c824 */ /* 0x100fe400078e0a02 */
[----:B------:R-:W-:Y:S01]  /*18420*/  @!P0 IMAD.IADD R224, R224, 0x1, -R2 ;  /* 0x00000001e0e08824 */ /* 0x000fe200078e0a02 */
[C---:B------:R-:W-:Y:S01]  /*18430*/  ISETP.GT.U32.AND P0, PT, R2.reuse, R227, PT ;  /* 0x000000e30200720c */ /* 0x040fe20003f04070 */
[----:B------:R-:W-:Y:S01]  /*18440*/  IMAD.MOV R10, RZ, RZ, -R10 ;  /* 0x000000ffff0a7224 */ /* 0x000fe200078e0a0a */
[----:B------:R-:W-:Y:S01]  /*18450*/  ISETP.GT.U32.AND P5, PT, R2, R228, PT ;  /* 0x000000e40200720c */ /* 0x000fe20003fa4070 */
[----:B------:R-:W-:-:S04]  /*18460*/  IMAD.HI.U32 R7, R9, R230, RZ ;  /* 0x000000e609077227 */ /* 0x000fc800078e00ff */
[C---:B------:R-:W-:Y:S02]  /*18470*/  IMAD R229, R2.reuse, R10, R229 ;  /* 0x0000000a02e57224 */ /* 0x040fe400078e02e5 */
[----:B------:R-:W-:Y:S02]  /*18480*/  IMAD.MOV R7, RZ, RZ, -R7 ;  /* 0x000000ffff077224 */ /* 0x000fe400078e0a07 */
[----:B------:R-:W-:Y:S01]  /*18490*/  @!P2 IMAD.MOV R224, RZ, RZ, -R224 ;  /* 0x000000ffffe0a224 */ /* 0x000fe200078e0ae0 */
[C---:B------:R-:W-:Y:S01]  /*184a0*/  ISETP.GT.U32.AND P2, PT, R2.reuse, R229, PT ;  /* 0x000000e50200720c */ /* 0x040fe20003f44070 */
[----:B------:R-:W-:Y:S02]  /*184b0*/  IMAD R230, R2, R7, R230 ;  /* 0x0000000702e67224 */ /* 0x000fe400078e02e6 */
[--C-:B------:R-:W-:Y:S01]  /*184c0*/  @!P0 IMAD.IADD R227, R227, 0x1, -R2.reuse ;  /* 0x00000001e3e38824 */ /* 0x100fe200078e0a02 */
[----:B------:R-:W-:Y:S01]  /*184d0*/  ISETP.GE.AND P0, PT, R8, RZ, PT ;  /* 0x000000ff0800720c */ /* 0x000fe20003f06270 */
[--C-:B------:R-:W-:Y:S01]  /*184e0*/  @!P5 IMAD.IADD R228, R228, 0x1, -R2.reuse ;  /* 0x00000001e4e4d824 */ /* 0x100fe200078e0a02 */
[----:B------:R-:W-:Y:S01]  /*184f0*/  ISETP.GT.U32.AND P5, PT, R2, R230, PT ;  /* 0x000000e60200720c */ /* 0x000fe20003fa4070 */
        /* <DEDUP_REMOVED lines=8> */
[----:B------:R-:W-:Y:S01]  /*18580*/  @!P2 IMAD.IADD R229, R229, 0x1, -R2 ;  /* 0x00000001e5e5a824 */ /* 0x000fe200078e0a02 */
[----:B------:R-:W-:Y:S01]  /*18590*/  ISETP.GE.AND P3, PT, R4, RZ, PT ;  /* 0x000000ff0400720c */ /* 0x000fe20003f66270 */
[----:B------:R-:W-:-:S02]  /*185a0*/  VIADD R6, R0, 0x1c ;  /* 0x0000001c00067836 */ /* 0x000fc40000000000 */
[--C-:B------:R-:W-:Y:S01]  /*185b0*/  @!P5 IMAD.IADD R230, R230, 0x1, -R2.reuse ;  /* 0x00000001e6e6d824 */ /* 0x100fe200078e0a02 */
[----:B------:R-:W-:Y:S01]  /*185c0*/  ISETP.GT.U32.AND P2, PT, R2, R229, PT ;  /* 0x000000e50200720c */ /* 0x000fe20003f44070 */
[----:B------:R-:W-:Y:S01]  /*185d0*/  @!P4 IMAD.IADD R227, R227, 0x1, -R2 ;  /* 0x00000001e3e3c824 */ /* 0x000fe200078e0a02 */
[----:B------:R-:W-:Y:S01]  /*185e0*/  IABS R232, R6 ;  /* 0x0000000600e87213 */ /* 0x000fe20000000000 */
[C---:B------:R-:W-:Y:S01]  /*185f0*/  VIADD R4, R0.reuse, 0x1b ;  /* 0x0000001b00047836 */ /* 0x040fe20000000000 */
[----:B------:R-:W-:Y:S01]  /*18600*/  ISETP.GE.AND P4, PT, R0, RZ, PT ;  /* 0x000000ff0000720c */ /* 0x000fe20003f86270 */
[C---:B------:R-:W-:Y:S01]  /*18610*/  IMAD.HI.U32 R3, R9.reuse, R231, RZ ;  /* 0x000000e709037227 */ /* 0x040fe200078e00ff */
[----:B------:R-:W-:Y:S02]  /*18620*/  ISETP.GT.U32.AND P5, PT, R2, R230, PT ;  /* 0x000000e60200720c */ /* 0x000fe40003fa4070 */
[----:B------:R-:W-:Y:S01]  /*18630*/  IABS R233, R4 ;  /* 0x0000000400e97213 */ /* 0x000fe20000000000 */
[----:B------:R-:W-:-:S04]  /*18640*/  IMAD.HI.U32 R7, R9, R232, RZ ;  /* 0x000000e809077227 */ /* 0x000fc800078e00ff */
[----:B------:R-:W-:Y:S02]  /*18650*/  IMAD.MOV R3, RZ, RZ, -R3 ;  /* 0x000000ffff037224 */ /* 0x000fe400078e0a03 */
[----:B------:R-:W-:Y:S02]  /*18660*/  IMAD.MOV R7, RZ, RZ, -R7 ;  /* 0x000000ffff077224 */ /* 0x000fe400078e0a07 */
[----:B------:R-:W-:Y:S01]  /*18670*/  @!P2 IMAD.IADD R229, R229, 0x1, -R2 ;  /* 0x00000001e5e5a824 */ /* 0x000fe200078e0a02 */
[----:B------:R-:W-:Y:S01]  /*18680*/  ISETP.GE.AND P2, PT, R4, RZ, PT ;  /* 0x000000ff0400720c */ /* 0x000fe20003f46270 */
        /* <DEDUP_REMOVED lines=9> */
[----:B------:R-:W-:-:S02]  /*18720*/  @!P3 IMAD.MOV R230, RZ, RZ, -R230 ;  /* 0x000000ffffe6b224 */ /* 0x000fc400078e0ae6 */
[----:B------:R-:W-:Y:S01]  /*18730*/  VIADD R3, R0, 0x1a ;  /* 0x0000001a00037836 */ /* 0x000fe20000000000 */
[----:B------:R-:W-:Y:S01]  /*18740*/  ISETP.GT.U32.AND P3, PT, R2, R233, PT ;  /* 0x000000e90200720c */ /* 0x000fe20003f64070 */
[----:B------:R-:W-:Y:S02]  /*18750*/  VIADD R8, R0, 0x18 ;  /* 0x0000001800087836 */ /* 0x000fe40000000000 */
[----:B------:R-:W-:Y:S01]  /*18760*/  @!P4 IMAD.IADD R231, R231, 0x1, -R2 ;  /* 0x00000001e7e7c824 */ /* 0x000fe200078e0a02 */
[----:B------:R-:W-:Y:S01]  /*18770*/  IABS R234, R3 ;  /* 0x0000000300ea7213 */ /* 0x000fe20000000000 */
[----:B------:R-:W-:Y:S01]  /*18780*/  @!P1 IMAD.MOV R228, RZ, RZ, -R228 ;  /* 0x000000ffffe49224 */ /* 0x000fe200078e0ae4 */
[----:B------:R-:W-:Y:S01]  /*18790*/  IABS R236, R8 ;  /* 0x0000000800ec7213 */ /* 0x000fe20000000000 */
[----:B------:R-:W-:Y:S01]  /*187a0*/  @!P5 IMAD.IADD R232, R232, 0x1, -R2 ;  /* 0x00000001e8e8d824 */ /* 0x000fe200078e0a02 */
[----:B------:R-:W-:Y:S01]  /*187b0*/  ISETP.GT.U32.AND P4, PT, R2, R231, PT ;  /* 0x000000e70200720c */ /* 0x000fe20003f84070 */
[----:B------:R-:W-:Y:S01]  /*187c0*/  @!P0 IMAD.MOV R229, RZ, RZ, -R229 ;  /* 0x000000ffffe58224 */ /* 0x000fe200078e0ae5 */
[----:B------:R-:W-:Y:S01]  /*187d0*/  ISETP.GE.AND P1, PT, R6, RZ, PT ;  /* 0x000000ff0600720c */ /* 0x000fe20003f26270 */
[----:B------:R-:W-:Y:S01]  /*187e0*/  IMAD.HI.U32 R6, R9, R234, RZ ;  /* 0x000000ea09067227 */ /* 0x000fe200078e00ff */
[----:B------:R-:W-:-:S02]  /*187f0*/  ISETP.GT.U32.AND P5, PT, R2, R232, PT ;  /* 0x000000e80200720c */ /* 0x000fc40003fa4070 */
[----:B------:R-:W-:Y:S01]  /*18800*/  ISETP.GE.AND P0, PT, R3, RZ, PT ;  /* 0x000000ff0300720c */ /* 0x000fe20003f06270 */
[----:B------:R-:W-:Y:S02]  /*18810*/  @!P3 IMAD.IADD R233, R233, 0x1, -R2 ;  /* 0x00000001e9e9b824 */ /* 0x000fe400078e0a02 */
[----:B------:R-:W-:-:S03]  /*18820*/  IMAD.HI.U32 R4, R9, R236, RZ ;  /* 0x000000ec09047227 */ /* 0x000fc600078e00ff */
[C---:B------:R-:W-:Y:S01]  /*18830*/  ISETP.GT.U32.AND P3, PT, R2.reuse, R233, PT ;  /* 0x000000e90200720c */ /* 0x040fe20003f64070 */
[----:B------:R-:W-:Y:S02]  /*18840*/  IMAD.MOV R6, RZ, RZ, -R6 ;  /* 0x000000ffff067224 */ /* 0x000fe400078e0a06 */
[----:B------:R-:W-:Y:S02]  /*18850*/  IMAD.MOV R4, RZ, RZ, -R4 ;  /* 0x000000ffff047224 */ /* 0x000fe400078e0a04 */
[----:B------:R-:W-:Y:S02]  /*18860*/  IMAD R234, R2, R6, R234 ;  /* 0x0000000602ea7224 */ /* 0x000fe400078e02ea */
[--C-:B------:R-:W-:Y:S01]  /*18870*/  @!P4 IMAD.IADD R231, R231, 0x1, -R2.reuse ;  /* 0x00000001e7e7c824 */ /* 0x100fe200078e0a02 */
[----:B------:R-:W-:Y:S01]  /*18880*/  ISETP.GE.AND P4, PT, R235, RZ, PT ;  /* 0x000000ffeb00720c */ /* 0x000fe20003f86270 */
[----:B------:R-:W-:Y:S01]  /*18890*/  @!P5 IMAD.IADD R232, R232, 0x1, -R2 ;  /* 0x00000001e8e8d824 */ /* 0x000fe200078e0a02 */
[----:B------:R-:W-:Y:S01]  /*188a0*/  IABS R235, R235 ;  /* 0x000000eb00eb7213 */ /* 0x000fe20000000000 */
[----:B------:R-:W-:Y:S01]  /*188b0*/  IMAD R236, R2, R4, R236 ;  /* 0x0000000402ec7224 */ /* 0x000fe200078e02ec */
[----:B------:R-:W-:Y:S01]  /*188c0*/  ISETP.GE.AND P5, PT, R8, RZ, PT ;  /* 0x000000ff0800720c */ /* 0x000fe20003fa6270 */
[----:B------:R-:W-:Y:S01]  /*188d0*/  @!P6 IMAD.MOV R231, RZ, RZ, -R231 ;  /* 0x000000ffffe7e224 */ /* 0x000fe200078e0ae7 */
[C---:B------:R-:W-:Y:S01]  /*188e0*/  ISETP.GT.U32.AND P6, PT, R2.reuse, R234, PT ;  /* 0x000000ea0200720c */ /* 0x040fe20003fc4070 */
[----:B------:R-:W-:Y:S01]  /*188f0*/  @!P1 IMAD.MOV R232, RZ, RZ, -R232 ;  /* 0x000000ffffe89224 */ /* 0x000fe200078e0ae8 */
[----:B------:R-:W-:Y:S01]  /*18900*/  ISETP.GT.U32.AND P1, PT, R2, R236, PT ;  /* 0x000000ec0200720c */ /* 0x000fe20003f24070 */
[----:B------:R-:W-:-:S02]  /*18910*/  VIADD R3, R0, 0x17 ;  /* 0x0000001700037836 */ /* 0x000fc40000000000 */
[----:B------:R-:W-:Y:S02]  /*18920*/  @!P3 IMAD.IADD R233, R233, 0x1, -R2 ;  /* 0x00000001e9e9b824 */ /* 0x000fe400078e0a02 */
[----:B------:R-:W-:Y:S01]  /*18930*/  IMAD.HI.U32 R10, R9, R235, RZ ;  /* 0x000000eb090a7227 */ /* 0x000fe200078e00ff */
[----:B------:R-:W-:-:S03]  /*18940*/  IABS R237, R3 ;  /* 0x0000000300ed7213 */ /* 0x000fc60000000000 */
[----:B------:R-:W-:Y:S01]  /*18950*/  @!P2 IMAD.MOV R233, RZ, RZ, -R233 ;  /* 0x000000ffffe9a224 */ /* 0x000fe200078e0ae9 */
[----:B------:R-:W-:Y:S01]  /*18960*/  ISETP.GE.AND P2, PT, R3, RZ, PT ;  /* 0x000000ff0300720c */ /* 0x000fe20003f46270 */
[C---:B------:R-:W-:Y:S02]  /*18970*/  VIADD R3, R0.reuse, 0x15 ;  /* 0x0000001500037836 */ /* 0x040fe40000000000 */
[----:B------:R-:W-:Y:S02]  /*18980*/  VIADD R7, R0, 0x16 ;  /* 0x0000001600077836 */ /* 0x000fe40000000000 */
[----:B------:R-:W-:Y:S01]  /*18990*/  IMAD.MOV R10, RZ, RZ, -R10 ;  /* 0x000000ffff0a7224 */ /* 0x000fe200078e0a0a */
[----:B------:R-:W-:Y:S01]  /*189a0*/  IABS R239, R3 ;  /* 0x0000000300ef7213 */ /* 0x000fe20000000000 */
[--C-:B------:R-:W-:Y:S01]  /*189b0*/  @!P6 IMAD.IADD R234, R234, 0x1, -R2.reuse ;  /* 0x00000001eaeae824 */ /* 0x100fe200078e0a02 */
[----:B------:R-:W-:Y:S01]  /*189c0*/  IABS R238, R7 ;  /* 0x0000000700ee7213 */ /* 0x000fe20000000000 */
[----:B------:R-:W-:-:S02]  /*189d0*/  @!P1 IMAD.IADD R236, R236, 0x1, -R2 ;  /* 0x00000001ecec9824 */ /* 0x000fc400078e0a02 */
[C---:B------:R-:W-:Y:S01]  /*189e0*/  IMAD R235, R2.reuse, R10, R235 ;  /* 0x0000000a02eb7224 */ /* 0x040fe200078e02eb */
[C---:B------:R-:W-:Y:S01]  /*189f0*/  ISETP.GT.U32.AND P6, PT, R2.reuse, R234, PT ;  /* 0x000000ea0200720c */ /* 0x040fe20003fc4070 */
[C---:B------:R-:W-:Y:S01]  /*18a00*/  IMAD.HI.U32 R8, R9.reuse, R239, RZ ;  /* 0x000000ef09087227 */ /* 0x040fe200078e00ff */
[C---:B------:R-:W-:Y:S02]  /*18a10*/  ISETP.GT.U32.AND P1, PT, R2.reuse, R236, PT ;  /* 0x000000ec0200720c */ /* 0x040fe40003f24070 */
[----:B------:R-:W-:Y:S01]  /*18a20*/  ISETP.GT.U32.AND P3, PT, R2, R235, PT ;  /* 0x000000eb0200720c */ /* 0x000fe20003f64070 */
[----:B------:R-:W-:-:S04]  /*18a30*/  IMAD.HI.U32 R4, R9, R238, RZ ;  /* 0x000000ee09047227 */ /* 0x000fc800078e00ff */
[----:B------:R-:W-:Y:S02]  /*18a40*/  IMAD.MOV R8, RZ, RZ, -R8 ;  /* 0x000000ffff087224 */ /* 0x000fe400078e0a08 */
[----:B------:R-:W-:Y:S02]  /*18a50*/  IMAD.MOV R4, RZ, RZ, -R4 ;  /* 0x000000ffff047224 */ /* 0x000fe400078e0a04 */
[C---:B------:R-:W-:Y:S02]  /*18a60*/  IMAD R239, R2.reuse, R8, R239 ;  /* 0x0000000802ef7224 */ /* 0x040fe400078e02ef */
[----:B------:R-:W-:Y:S02]  /*18a70*/  IMAD R238, R2, R4, R238 ;  /* 0x0000000402ee7224 */ /* 0x000fe400078e02ee */
[----:B------:R-:W-:Y:S02]  /*18a80*/  @!P6 IMAD.IADD R234, R234, 0x1, -R2 ;  /* 0x00000001eaeae824 */ /* 0x000fe400078e0a02 */
[----:B------:R-:W-:-:S04]  /*18a90*/  IMAD.HI.U32 R6, R9, R237, RZ ;  /* 0x000000ed09067227 */ /* 0x000fc800078e00ff */
[--C-:B------:R-:W-:Y:S01]  /*18aa0*/  @!P1 IMAD.IADD R236, R236, 0x1, -R2.reuse ;  /* 0x00000001ecec9824 */ /* 0x100fe200078e0a02 */
[C---:B------:R-:W-:Y:S01]  /*18ab0*/  ISETP.GT.U32.AND P1, PT, R2.reuse, R239, PT ;  /* 0x000000ef0200720c */ /* 0x040fe20003f24070 */
[----:B------:R-:W-:Y:S02]  /*18ac0*/  @!P3 IMAD.IADD R235, R235, 0x1, -R2 ;  /* 0x00000001ebebb824 */ /* 0x000fe400078e0a02 */
[----:B------:R-:W-:Y:S01]  /*18ad0*/  @!P0 IMAD.MOV R234, RZ, RZ, -R234 ;  /* 0x000000ffffea8224 */ /* 0x000fe200078e0aea */
[C---:B------:R-:W-:Y:S01]  /*18ae0*/  ISETP.GT.U32.AND P0, PT, R2.reuse, R238, PT ;  /* 0x000000ee0200720c */ /* 0x040fe20003f04070 */
[----:B------:R-:W-:Y:S01]  /*18af0*/  IMAD.MOV R6, RZ, RZ, -R6 ;  /* 0x000000ffff067224 */ /* 0x000fe200078e0a06 */
[----:B------:R-:W-:Y:S01]  /*18b00*/  ISETP.GT.U32.AND P3, PT, R2, R235, PT ;  /* 0x000000eb0200720c */ /* 0x000fe20003f64070 */
[----:B------:R-:W-:Y:S02]  /*18b10*/  VIADD R4, R0, 0x14 ;  /* 0x0000001400047836 */ /* 0x000fe40000000000 */
[----:B------:R-:W-:-:S02]  /*18b20*/  IMAD R237, R2, R6, R237 ;  /* 0x0000000602ed7224 */ /* 0x000fc400078e02ed */
[----:B------:R-:W-:Y:S01]  /*18b30*/  VIADD R6, R0, 0x13 ;  /* 0x0000001300067836 */ /* 0x000fe20000000000 */
[----:B------:R-:W-:Y:S01]  /*18b40*/  IABS R240, R4 ;  /* 0x0000000400f07213 */ /* 0x000fe20000000000 */
[----:B------:R-:W-:Y:S01]  /*18b50*/  @!P1 IMAD.IADD R239, R239, 0x1, -R2 ;  /* 0x00000001efef9824 */ /* 0x000fe200078e0a02 */
[----:B------:R-:W-:Y:S01]  /*18b60*/  ISETP.GT.U32.AND P6, PT, R2, R237, PT ;  /* 0x000000ed0200720c */ /* 0x000fe20003fc4070 */
[----:B------:R-:W-:Y:S01]  /*18b70*/  @!P5 IMAD.MOV R236, RZ, RZ, -R236 ;  /* 0x000000ffffecd224 */ /* 0x000fe200078e0aec */
[----:B------:R-:W-:Y:S01]  /*18b80*/  IABS R241, R6 ;  /* 0x0000000600f17213 */ /* 0x000fe20000000000 */
[--C-:B------:R-:W-:Y:S01]  /*18b90*/  @!P0 IMAD.IADD R238, R238, 0x1, -R2.reuse ;  /* 0x00000001eeee8824 */ /* 0x100fe200078e0a02 */
[C---:B------:R-:W-:Y:S01]  /*18ba0*/  ISETP.GT.U32.AND P1, PT, R2.reuse, R239, PT ;  /* 0x000000ef0200720c */ /* 0x040fe20003f24070 */
[----:B------:R-:W-:Y:S01]  /*18bb0*/  @!P3 IMAD.IADD R235, R235, 0x1, -R2 ;  /* 0x00000001ebebb824 */ /* 0x000fe200078e0a02 */
[----:B------:R-:W-:Y:S01]  /*18bc0*/  ISETP.GE.AND P3, PT, R7, RZ, PT ;  /* 0x000000ff0700720c */ /* 0x000fe20003f66270 */
[----:B------:R-:W-:Y:S01]  /*18bd0*/  IMAD.HI.U32 R8, R9, R241, RZ ;  /* 0x000000f109087227 */ /* 0x000fe200078e00ff */
[----:B------:R-:W-:-:S02]  /*18be0*/  ISETP.GT.U32.AND P0, PT, R2, R238, PT ;  /* 0x000000ee0200720c */ /* 0x000fc40003f04070 */
[----:B------:R-:W-:Y:S01]  /*18bf0*/  ISETP.GE.AND P5, PT, R4, RZ, PT ;  /* 0x000000ff0400720c */ /* 0x000fe20003fa6270 */
[----:B------:R-:W-:-:S04]  /*18c00*/  IMAD.HI.U32 R7, R9, R240, RZ ;  /* 0x000000f009077227 */ /* 0x000fc800078e00ff */
[----:B------:R-:W-:Y:S02]  /*18c10*/  IMAD.MOV R8, RZ, RZ, -R8 ;  /* 0x000000ffff087224 */ /* 0x000fe400078e0a08 */
[----:B------:R-:W-:Y:S02]  /*18c20*/  @!P6 IMAD.IADD R237, R237, 0x1, -R2 ;  /* 0x00000001edede824 */ /* 0x000fe400078e0a02 */
[----:B------:R-:W-:Y:S02]  /*18c30*/  IMAD.MOV R7, RZ, RZ, -R7 ;  /* 0x000000ffff077224 */ /* 0x000fe400078e0a07 */
[C---:B------:R-:W-:Y:S01]  /*18c40*/  IMAD R241, R2.reuse, R8, R241 ;  /* 0x0000000802f17224 */ /* 0x040fe200078e02f1 */
[C---:B------:R-:W-:Y:S01]  /*18c50*/  ISETP.GT.U32.AND P6, PT, R2.reuse, R237, PT ;  /* 0x000000ed0200720c */ /* 0x040fe20003fc4070 */
[C---:B------:R-:W-:Y:S02]  /*18c60*/  IMAD R240, R2.reuse, R7, R240 ;  /* 0x0000000702f07224 */ /* 0x040fe400078e02f0 */
[--C-:B------:R-:W-:Y:S01]  /*18c70*/  @!P1 IMAD.IADD R239, R239, 0x1, -R2.reuse ;  /* 0x00000001efef9824 */ /* 0x100fe200078e0a02 */
[----:B------:R-:W-:Y:S01]  /*18c80*/  ISETP.GT.U32.AND P1, PT, R2, R241, PT ;  /* 0x000000f10200720c */ /* 0x000fe20003f24070 */
[----:B------:R-:W-:Y:S01]  /*18c90*/  @!P0 IMAD.IADD R238, R238, 0x1, -R2 ;  /* 0x00000001eeee8824 */ /* 0x000fe200078e0a02 */
[----:B------:R-:W-:Y:S01]  /*18ca0*/  ISETP.GT.U32.AND P0, PT, R2, R240, PT ;  /* 0x000000f00200720c */ /* 0x000fe20003f04070 */
[----:B------:R-:W-:Y:S01]  /*18cb0*/  @!P4 IMAD.MOV R235, RZ, RZ, -R235 ;  /* 0x000000ffffebc224 */ /* 0x000fe200078e0aeb */
[----:B------:R-:W-:Y:S01]  /*18cc0*/  ISETP.GE.AND P4, PT, R3, RZ, PT ;  /* 0x000000ff0300720c */ /* 0x000fe20003f86270 */
[----:B------:R-:W-:-:S02]  /*18cd0*/  VIADD R3, R0, 0x12 ;  /* 0x0000001200037836 */ /* 0x000fc40000000000 */
[----:B------:R-:W-:Y:S01]  /*18ce0*/  @!P3 IMAD.MOV R238, RZ, RZ, -R238 ;  /* 0x000000ffffeeb224 */ /* 0x000fe200078e0aee */
[----:B------:R-:W-:Y:S01]  /*18cf0*/  ISETP.GE.AND P3, PT, R243, RZ, PT ;  /* 0x000000fff300720c */ /* 0x000fe20003f66270 */
[--C-:B------:R-:W-:Y:S01]  /*18d00*/  @!P6 IMAD.IADD R237, R237, 0x1, -R2.reuse ;  /* 0x00000001edede824 */ /* 0x100fe200078e0a02 */
[----:B------:R-:W-:Y:S01]  /*18d10*/  IABS R243, R243 ;  /* 0x000000f300f37213 */ /* 0x000fe20000000000 */
[----:B------:R-:W-:Y:S01]  /*18d20*/  VIADD R4, R0, 0x10 ;  /* 0x0000001000047836 */ /* 0x000fe20000000000 */
[----:B------:R-:W-:Y:S01]  /*18d30*/  ISETP.GE.AND P6, PT, R6, RZ, PT ;  /* 0x000000ff0600720c */ /* 0x000fe20003fc6270 */
[--C-:B------:R-:W-:Y:S02]  /*18d40*/  @!P1 IMAD.IADD R241, R241, 0x1, -R2.reuse ;  /* 0x00000001f1f19824 */ /* 0x100fe400078e0a02 */
[----:B------:R-:W-:Y:S01]  /*18d50*/  @!P2 IMAD.MOV R237, RZ, RZ, -R237 ;  /* 0x000000ffffeda224 */ /* 0x000fe200078e0aed */
[----:B------:R-:W-:Y:S01]  /*18d60*/  ISETP.GE.AND P2, PT, R3, RZ, PT ;  /* 0x000000ff0300720c */ /* 0x000fe20003f46270 */
[----:B------:R-:W-:Y:S01]  /*18d70*/  @!P0 IMAD.IADD R240, R240, 0x1, -R2 ;  /* 0x00000001f0f08824 */ /* 0x000fe200078e0a02 */
[----:B------:R-:W-:Y:S01]  /*18d80*/  IABS R3, R3 ;  /* 0x0000000300037213 */ /* 0x000fe20000000000 */
[----:B------:R-:W-:Y:S01]  /*18d90*/  IMAD.HI.U32 R7, R9, R243, RZ ;  /* 0x000000f309077227 */ /* 0x000fe200078e00ff */
[----:B------:R-:W-:-:S02]  /*18da0*/  ISETP.GT.U32.AND P1, PT, R2, R241, PT ;  /* 0x000000f10200720c */ /* 0x000fc40003f24070 */
[----:B------:R-:W-:Y:S01]  /*18db0*/  ISETP.GT.U32.AND P0, PT, R2, R240, PT ;  /* 0x000000f00200720c */ /* 0x000fe20003f04070 */
[----:B------:R-:W-:Y:S01]  /*18dc0*/  @!P4 IMAD.MOV R239, RZ, RZ, -R239 ;  /* 0x000000ffffefc224 */ /* 0x000fe200078e0aef */
[----:B------:R-:W-:Y:S01]  /*18dd0*/  IABS R244, R4 ;  /* 0x0000000400f47213 */ /* 0x000fe20000000000 */
[----:B------:R-:W-:Y:S01]  /*18de0*/  IMAD.HI.U32 R242, R9, R3, RZ ;  /* 0x0000000309f27227 */ /* 0x000fe200078e00ff */
[----:B------:R-:W-:-:S03]  /*18df0*/  ISETP.GE.AND P4, PT, R4, RZ, PT ;  /* 0x000000ff0400720c */ /* 0x000fc60003f86270 */
[----:B------:R-:W-:Y:S02]  /*18e00*/  IMAD.MOV R4, RZ, RZ, -R7 ;  /* 0x000000ffff047224 */ /* 0x000fe400078e0a07 */
[----:B------:R-:W-:Y:S02]  /*18e10*/  IMAD.MOV R242, RZ, RZ, -R242 ;  /* 0x000000fffff27224 */ /* 0x000fe400078e0af2 */
[C---:B------:R-:W-:Y:S02]  /*18e20*/  IMAD R243, R2.reuse, R4, R243 ;  /* 0x0000000402f37224 */ /* 0x040fe400078e02f3 */
[C---:B------:R-:W-:Y:S02]  /*18e30*/  IMAD R242, R2.reuse, R242, R3 ;  /* 0x000000f202f27224 */ /* 0x040fe400078e0203 */
[----:B------:R-:W-:Y:S01]  /*18e40*/  @!P1 IMAD.IADD R241, R241, 0x1, -R2 ;  /* 0x00000001f1f19824 */ /* 0x000fe200078e0a02 */
[----:B------:R-:W-:Y:S01]  /*18e50*/  ISETP.GT.U32.AND P1, PT, R2, R243, PT ;  /* 0x000000f30200720c */ /* 0x000fe20003f24070 */
        /* <DEDUP_REMOVED lines=12> */
[----:B------:R-:W-:-:S02]  /*18f20*/  @!P0 IMAD.IADD R242, R242, 0x1, -R2 ;  /* 0x00000001f2f28824 */ /* 0x000fc400078e0a02 */
[----:B------:R-:W-:Y:S01]  /*18f30*/  IMAD.HI.U32 R8, R9, R246, RZ ;  /* 0x000000f609087227 */ /* 0x000fe200078e00ff */
[C---:B------:R-:W-:Y:S02]  /*18f40*/  ISETP.GT.U32.AND P1, PT, R2.reuse, R243, PT ;  /* 0x000000f30200720c */ /* 0x040fe40003f24070 */
[----:B------:R-:W-:Y:S01]  /*18f50*/  ISETP.GT.U32.AND P0, PT, R2, R242, PT ;  /* 0x000000f20200720c */ /* 0x000fe20003f04070 */
[----:B------:R-:W-:Y:S01]  /*18f60*/  @!P6 IMAD.MOV R241, RZ, RZ, -R241 ;  /* 0x000000fffff1e224 */ /* 0x000fe200078e0af1 */
[----:B------:R-:W-:Y:S01]  /*18f70*/  ISETP.GE.AND P6, PT, R3, RZ, PT ;  /* 0x000000ff0300720c */ /* 0x000fe20003fc6270 */
[----:B------:R-:W-:-:S04]  /*18f80*/  IMAD.HI.U32 R4, R9, R245, RZ ;  /* 0x000000f509047227 */ /* 0x000fc800078e00ff */
[----:B------:R-:W-:Y:S01]  /*18f90*/  IMAD.MOV R3, RZ, RZ, -R8 ;  /* 0x000000ffff037224 */ /* 0x000fe200078e0a08 */
[----:B------:R-:W-:Y:S01]  /*18fa0*/  IABS R8, R18 ;  /* 0x0000001200087213 */ /* 0x000fe20000000000 */
[----:B------:R-:W-:Y:S02]  /*18fb0*/  VIADD R7, R0, 0xd ;  /* 0x0000000d00077836 */ /* 0x000fe40000000000 */
[----:B------:R-:W-:Y:S02]  /*18fc0*/  IMAD.MOV R4, RZ, RZ, -R4 ;  /* 0x000000ffff047224 */ /* 0x000fe400078e0a04 */
[----:B------:R-:W-:Y:S01]  /*18fd0*/  @!P5 IMAD.IADD R244, R244, 0x1, -R2 ;  /* 0x00000001f4f4d824 */ /* 0x000fe200078e0a02 */
[----:B------:R-:W-:Y:S01]  /*18fe0*/  IABS R247, R7 ;  /* 0x0000000700f77213 */ /* 0x000fe20000000000 */
[C---:B------:R-:W-:Y:S02]  /*18ff0*/  IMAD R246, R2.reuse, R3, R246 ;  /* 0x0000000302f67224 */ /* 0x040fe400078e02f6 */
[C---:B------:R-:W-:Y:S01]  /*19000*/  IMAD R245, R2.reuse, R4, R245 ;  /* 0x0000000402f57224 */ /* 0x040fe200078e02f5 */
[C---:B------:R-:W-:Y:S01]  /*19010*/  ISETP.GT.U32.AND P5, PT, R2.reuse, R244, PT ;  /* 0x000000f40200720c */ /* 0x040fe20003fa4070 */
[--C-:B------:R-:W-:Y:S01]  /*19020*/  @!P1 IMAD.IADD R243, R243, 0x1, -R2.reuse ;  /* 0x00000001f3f39824 */ /* 0x100fe200078e0a02 */
[----:B------:R-:W-:Y:S01]  /*19030*/  ISETP.GT.U32.AND P1, PT, R2, R246, PT ;  /* 0x000000f60200720c */ /* 0x000fe20003f24070 */
[----:B------:R-:W-:Y:S01]  /*19040*/  @!P0 IMAD.IADD R242, R242, 0x1, -R2 ;  /* 0x00000001f2f28824 */ /* 0x000fe200078e0a02 */
[----:B------:R-:W-:Y:S01]  /*19050*/  ISETP.GT.U32.AND P0, PT, R2, R245, PT ;  /* 0x000000f50200720c */ /* 0x000fe20003f04070 */
[----:B------:R-:W-:-:S04]  /*19060*/  IMAD.HI.U32 R4, R9, R247, RZ ;  /* 0x000000f709047227 */ /* 0x000fc800078e00ff */
[----:B------:R-:W-:Y:S02]  /*19070*/  IMAD.MOV R3, RZ, RZ, -R4 ;  /* 0x000000ffff037224 */ /* 0x000fe400078e0a04 */
[----:B------:R-:W-:Y:S02]  /*19080*/  VIADD R4, R0, 0xc ;  /* 0x0000000c00047836 */ /* 0x000fe40000000000 */
[----:B------:R-:W-:Y:S02]  /*19090*/  IMAD R247, R2, R3, R247 ;  /* 0x0000000302f77224 */ /* 0x000fe400078e02f7 */
[--C-:B------:R-:W-:Y:S01]  /*190a0*/  @!P5 IMAD.IADD R244, R244, 0x1, -R2.reuse ;  /* 0x00000001f4f4d824 */ /* 0x100fe200078e0a02 */
[----:B------:R-:W-:Y:S01]  /*190b0*/  IABS R248, R4 ;  /* 0x0000000400f87213 */ /* 0x000fe20000000000 */
[--C-:B------:R-:W-:Y:S01]  /*190c0*/  @!P1 IMAD.IADD R246, R246, 0x1, -R2.reuse ;  /* 0x00000001f6f69824 */ /* 0x100fe200078e0a02 */
[----:B------:R-:W-:Y:S01]  /*190d0*/  ISETP.GT.U32.AND P5, PT, R2, R247, PT ;  /* 0x000000f70200720c */ /* 0x000fe20003fa4070 */
[----:B------:R-:W-:Y:S01]  /*190e0*/  @!P0 IMAD.IADD R245, R245, 0x1, -R2 ;  /* 0x00000001f5f58824 */ /* 0x000fe200078e0a02 */
[----:B------:R-:W-:Y:S01]  /*190f0*/  ISETP.GE.AND P1, PT, R4, RZ, PT ;  /* 0x000000ff0400720c */ /* 0x000fe20003f26270 */
[----:B------:R-:W-:Y:S01]  /*19100*/  @!P2 IMAD.MOV R242, RZ, RZ, -R242 ;  /* 0x000000fffff2a224 */ /* 0x000fe200078e0af2 */
[----:B------:R-:W-:Y:S01]  /*19110*/  ISETP.GE.AND P2, PT, R6, RZ, PT ;  /* 0x000000ff0600720c */ /* 0x000fe20003f46270 */
[----:B------:R-:W-:Y:S01]  /*19120*/  @!P4 IMAD.MOV R244, RZ, RZ, -R244 ;  /* 0x000000fffff4c224 */ /* 0x000fe200078e0af4 */
[C---:B------:R-:W-:Y:S01]  /*19130*/  ISETP.GT.U32.AND P4, PT, R2.reuse, R246, PT ;  /* 0x000000f60200720c */ /* 0x040fe20003f84070 */
[----:B------:R-:W-:Y:S01]  /*19140*/  IMAD.HI.U32 R6, R9, R248, RZ ;  /* 0x000000f809067227 */ /* 0x000fe200078e00ff */
[----:B------:R-:W-:-:S03]  /*19150*/  ISETP.GT.U32.AND P0, PT, R2, R245, PT ;  /* 0x000000f50200720c */ /* 0x000fc60003f04070 */
        /* <DEDUP_REMOVED lines=9> */
[----:B------:R-:W-:Y:S01]  /*191f0*/  VIADD R3, R0, 0xa ;  /* 0x0000000a00037836 */ /* 0x000fe20000000000 */
[----:B------:R-:W-:Y:S01]  /*19200*/  ISETP.GT.U32.AND P5, PT, R2, R247, PT ;  /* 0x000000f70200720c */ /* 0x000fe20003fa4070 */
[----:B------:R-:W-:-:S03]  /*19210*/  IMAD.HI.U32 R6, R9, R249, RZ ;  /* 0x000000f909067227 */ /* 0x000fc600078e00ff */
[----:B------:R-:W-:Y:S01]  /*19220*/  IABS R250, R3 ;  /* 0x0000000300fa7213 */ /* 0x000fe20000000000 */
[----:B------:R-:W-:Y:S02]  /*19230*/  IMAD.MOV R4, RZ, RZ, -R6 ;  /* 0x000000ffff047224 */ /* 0x000fe400078e0a06 */
[----:B------:R-:W-:Y:S01]  /*19240*/  @!P6 IMAD.MOV R245, RZ, RZ, -R245 ;  /* 0x000000fffff5e224 */ /* 0x000fe200078e0af5 */
[----:B------:R-:W-:Y:S01]  /*19250*/  ISETP.GE.AND P6, PT, R3, RZ, PT ;  /* 0x000000ff0300720c */ /* 0x000fe20003fc6270 */
[----:B------:R-:W-:Y:S02]  /*19260*/  VIADD R12, R0, 0x7 ;  /* 0x00000007000c7836 */ /* 0x000fe40000000000 */
[----:B------:R-:W-:Y:S02]  /*19270*/  IMAD R249, R2, R4, R249 ;  /* 0x0000000402f97224 */ /* 0x000fe400078e02f9 */
[----:B------:R-:W-:Y:S01]  /*19280*/  VIADD R3, R0, 0x9 ;  /* 0x0000000900037836 */ /* 0x000fe20000000000 */
[----:B------:R-:W-:Y:S01]  /*19290*/  IABS R6, R12 ;  /* 0x0000000c00067213 */ /* 0x000fe20000000000 */
[----:B------:R-:W-:Y:S01]  /*192a0*/  @!P4 IMAD.IADD R248, R248, 0x1, -R2 ;  /* 0x00000001f8f8c824 */ /* 0x000fe200078e0a02 */
[----:B------:R-:W-:Y:S01]  /*192b0*/  ISETP.GT.U32.AND P4, PT, R2, R249, PT ;  /* 0x000000f90200720c */ /* 0x000fe20003f84070 */
[----:B------:R-:W-:Y:S01]  /*192c0*/  IMAD.HI.U32 R4, R9, R250, RZ ;  /* 0x000000fa09047227 */ /* 0x000fe200078e00ff */
[----:B------:R-:W-:-:S03]  /*192d0*/  IABS R251, R3 ;  /* 0x0000000300fb7213 */ /* 0x000fc60000000000 */
[----:B------:R-:W-:Y:S01]  /*192e0*/  @!P3 IMAD.MOV R243, RZ, RZ, -R243 ;  /* 0x000000fffff3b224 */ /* 0x000fe200078e0af3 */
[----:B------:R-:W-:Y:S01]  /*192f0*/  ISETP.GE.AND P3, PT, R7, RZ, PT ;  /* 0x000000ff0700720c */ /* 0x000fe20003f66270 */
[----:B------:R-:W-:Y:S01]  /*19300*/  @!P5 IMAD.IADD R247, R247, 0x1, -R2 ;  /* 0x00000001f7f7d824 */ /* 0x000fe200078e0a02 */
[----:B------:R-:W-:Y:S01]  /*19310*/  ISETP.GE.AND P5, PT, R3, RZ, PT ;  /* 0x000000ff0300720c */ /* 0x000fe20003fa6270 */
[----:B------:R-:W-:Y:S01]  /*19320*/  @!P2 IMAD.MOV R246, RZ, RZ, -R246 ;  /* 0x000000fffff6a224 */ /* 0x000fe200078e0af6 */
[C---:B------:R-:W-:Y:S01]  /*19330*/  ISETP.GT.U32.AND P2, PT, R2.reuse, R248, PT ;  /* 0x000000f80200720c */ /* 0x040fe20003f44070 */
[----:B------:R-:W-:Y:S01]  /*19340*/  IMAD.MOV R7, RZ, RZ, -R4 ;  /* 0x000000ffff077224 */ /* 0x000fe200078e0a04 */
[----:B------:R-:W-:Y:S01]  /*19350*/  IABS R3, R19 ;  /* 0x0000001300037213 */ /* 0x000fe20000000000 */
[----:B------:R-:W-:Y:S02]  /*19360*/  IMAD.MOV.U32 R4, RZ, RZ, R6 ;  /* 0x000000ffff047224 */ /* 0x000fe400078e0006 */
[----:B------:R-:W-:-:S02]  /*19370*/  IMAD R250, R2, R7, R250 ;  /* 0x0000000702fa7224 */ /* 0x000fc400078e02fa */
[----:B------:R-:W-:Y:S02]  /*19380*/  IMAD.MOV.U32 R6, RZ, RZ, R8 ;  /* 0x000000ffff067224 */ /* 0x000fe400078e0008 */
[----:B------:R-:W-:-:S04]  /*19390*/  IMAD.HI.U32 R7, R9, R251, RZ ;  /* 0x000000fb09077227 */ /* 0x000fc800078e00ff */
[----:B------:R-:W-:-:S04]  /*193a0*/  IMAD.HI.U32 R8, R9, R3, RZ ;  /* 0x0000000309087227 */ /* 0x000fc800078e00ff */
[----:B------:R-:W-:Y:S02]  /*193b0*/  IMAD.MOV R7, RZ, RZ, -R7 ;  /* 0x000000ffff077224 */ /* 0x000fe400078e0a07 */
[----:B------:R-:W-:Y:S02]  /*193c0*/  IMAD.MOV R8, RZ, RZ, -R8 ;  /* 0x000000ffff087224 */ /* 0x000fe400078e0a08 */
[----:B------:R-:W-:-:S04]  /*193d0*/  IMAD.HI.U32 R11, R9, R4, RZ ;  /* 0x00000004090b7227 */ /* 0x000fc800078e00ff */
[----:B------:R-:W-:Y:S01]  /*193e0*/  IMAD R251, R2, R7, R251 ;  /* 0x0000000702fb7224 */ /* 0x000fe200078e02fb */
[----:B------:R-:W-:Y:S01]  /*193f0*/  IABS R7, R17 ;  /* 0x0000001100077213 */ /* 0x000fe20000000000 */
[--C-:B------:R-:W-:Y:S01]  /*19400*/  @!P2 IMAD.IADD R248, R248, 0x1, -R2.reuse ;  /* 0x00000001f8f8a824 */ /* 0x100fe200078e0a02 */
[C---:B------:R-:W-:Y:S01]  /*19410*/  ISETP.GT.U32.AND P2, PT, R2.reuse, R250, PT ;  /* 0x000000fa0200720c */ /* 0x040fe20003f44070 */
[----:B------:R-:W-:Y:S01]  /*19420*/  IMAD R3, R2, R8, R3 ;  /* 0x0000000802037224 */ /* 0x000fe200078e0203 */
[----:B------:R-:W-:Y:S01]  /*19430*/  IABS R8, R16 ;  /* 0x0000001000087213 */ /* 0x000fe20000000000 */
[----:B------:R-:W-:Y:S02]  /*19440*/  IMAD.MOV R11, RZ, RZ, -R11 ;  /* 0x000000ffff0b7224 */ /* 0x000fe400078e0a0b */
[----:B------:R-:W-:Y:S02]  /*19450*/  VIADD R14, R0, 0x2 ;  /* 0x00000002000e7836 */ /* 0x000fe40000000000 */
[----:B------:R-:W-:-:S02]  /*19460*/  @!P4 IMAD.IADD R249, R249, 0x1, -R2 ;  /* 0x00000001f9f9c824 */ /* 0x000fc400078e0a02 */
[C---:B------:R-:W-:Y:S01]  /*19470*/  IMAD R4, R2.reuse, R11, R4 ;  /* 0x0000000b02047224 */ /* 0x040fe200078e0204 */
[----:B------:R-:W-:Y:S01]  /*19480*/  IABS R252, R14 ;  /* 0x0000000e00fc7213 */ /* 0x000fe20000000000 */
[----:B------:R-:W-:Y:S01]  /*19490*/  IMAD.HI.U32 R20, R9, R7, RZ ;  /* 0x0000000709147227 */ /* 0x000fe200078e00ff */
[----:B------:R-:W-:-:S03]  /*194a0*/  ISETP.GT.U32.AND P4, PT, R2, R249, PT ;  /* 0x000000f90200720c */ /* 0x000fc60003f84070 */
[----:B------:R-:W-:-:S04]  /*194b0*/  IMAD.HI.U32 R11, R9, R8, RZ ;  /* 0x00000008090b7227 */ /* 0x000fc800078e00ff */
[----:B------:R-:W-:Y:S02]  /*194c0*/  IMAD.MOV R21, RZ, RZ, -R20 ;  /* 0x000000ffff157224 */ /* 0x000fe400078e0a14 */
[----:B------:R-:W-:Y:S02]  /*194d0*/  IMAD.MOV R20, RZ, RZ, -R11 ;  /* 0x000000ffff147224 */ /* 0x000fe400078e0a0b */
[----:B------:R-:W-:Y:S02]  /*194e0*/  IMAD.MOV.U32 R11, RZ, RZ, R252 ;  /* 0x000000ffff0b7224 */ /* 0x000fe400078e00fc */
[----:B------:R-:W0:Y:S01]  /*194f0*/  S2R R252, SR_TID.X ;  /* 0x0000000000fc7919 */ /* 0x000e220000002100 */
[--C-:B------:R-:W-:Y:S01]  /*19500*/  @!P2 IMAD.IADD R250, R250, 0x1, -R2.reuse ;  /* 0x00000001fafaa824 */ /* 0x100fe200078e0a02 */
[C---:B------:R-:W-:Y:S01]  /*19510*/  ISETP.GT.U32.AND P2, PT, R2.reuse, R3, PT ;  /* 0x000000030200720c */ /* 0x040fe20003f44070 */
[----:B------:R-:W-:Y:S01]  /*19520*/  @!P4 IMAD.IADD R249, R249, 0x1, -R2 ;  /* 0x00000001f9f9c824 */ /* 0x000fe200078e0a02 */
[----:B------:R-:W-:Y:S01]  /*19530*/  ISETP.GT.U32.AND P4, PT, R2, R251, PT ;  /* 0x000000fb0200720c */ /* 0x000fe20003f84070 */
[----:B------:R-:W-:-:S04]  /*19540*/  IMAD.HI.U32 R10, R9, R6, RZ ;  /* 0x00000006090a7227 */ /* 0x000fc800078e00ff */
[C---:B------:R-:W-:Y:S02]  /*19550*/  VIADD R13, R0.reuse, 0x1 ;  /* 0x00000001000d7836 */ /* 0x040fe40000000000 */
[----:B------:R-:W-:Y:S02]  /*19560*/  IMAD.MOV R10, RZ, RZ, -R10 ;  /* 0x000000ffff0a7224 */ /* 0x000fe400078e0a0a */
[----:B------:R-:W-:Y:S01]  /*19570*/  VIADD R15, R0, 0x3 ;  /* 0x00000003000f7836 */ /* 0x000fe20000000000 */
[----:B------:R-:W-:Y:S01]  /*19580*/  IABS R22, R13 ;  /* 0x0000000d00167213 */ /* 0x000fe20000000000 */
[----:B------:R-:W-:Y:S01]  /*19590*/  @!P2 IMAD.IADD R3, R3, 0x1, -R2 ;  /* 0x000000010303a824 */ /* 0x000fe200078e0a02 */
[C---:B------:R-:W-:Y:S01]  /*195a0*/  ISETP.GT.U32.AND P2, PT, R2.reuse, R250, PT ;  /* 0x000000fa0200720c */ /* 0x040fe20003f44070 */
[C---:B------:R-:W-:Y:S01]  /*195b0*/  IMAD R6, R2.reuse, R10, R6 ;  /* 0x0000000a02067224 */ /* 0x040fe200078e0206 */
[----:B------:R-:W-:Y:S01]  /*195c0*/  IABS R10, R15 ;  /* 0x0000000f000a7213 */ /* 0x000fe20000000000 */
[----:B------:R-:W-:Y:S01]  /*195d0*/  @!P4 IMAD.IADD R251, R251, 0x1, -R2 ;  /* 0x00000001fbfbc824 */ /* 0x000fe200078e0a02 */
[C---:B------:R-:W-:Y:S01]  /*195e0*/  ISETP.GT.U32.AND P4, PT, R2.reuse, R4, PT ;  /* 0x000000040200720c */ /* 0x040fe20003f84070 */
[----:B------:R-:W-:-:S02]  /*195f0*/  IMAD R7, R2, R21, R7 ;  /* 0x0000001502077224 */ /* 0x000fc400078e0207 */
[----:B-1----:R-:W-:Y:S02]  /*19600*/  IMAD.MOV.U32 R0, RZ, RZ, R22 ;  /* 0x000000ffff007224 */ /* 0x002fe400078e0016 */
[----:B------:R-:W-:Y:S01]  /*19610*/  @!P3 IMAD.MOV R247, RZ, RZ, -R247 ;  /* 0x000000fffff7b224 */ /* 0x000fe200078e0af7 */
[----:B------:R-:W-:Y:S01]  /*19620*/  ISETP.GT.U32.AND P3, PT, R2, R251, PT ;  /* 0x000000fb0200720c */ /* 0x000fe20003f64070 */
[----:B------:R-:W-:-:S04]  /*19630*/  IMAD.HI.U32 R22, R9, R10, RZ ;  /* 0x0000000a09167227 */ /* 0x000fc800078e00ff */
[----:B------:R-:W-:Y:S01]  /*19640*/  @!P2 IMAD.IADD R250, R250, 0x1, -R2 ;  /* 0x00000001fafaa824 */ /* 0x000fe200078e0a02 */
[----:B------:R-:W-:Y:S01]  /*19650*/  ISETP.GT.U32.AND P2, PT, R2, R7, PT ;  /* 0x000000070200720c */ /* 0x000fe20003f44070 */
[----:B------:R-:W-:Y:S01]  /*19660*/  IMAD.HI.U32 R21, R9, R11, RZ ;  /* 0x0000000b09157227 */ /* 0x000fe200078e00ff */
[----:B0-----:R-:W-:-:S03]  /*19670*/  SHF.R.U32.HI R252, RZ, 0x6, R252 ;  /* 0x00000006fffc7819 */ /* 0x001fc600000116fc */
[----:B------:R-:W-:Y:S01]  /*19680*/  IMAD R8, R2, R20, R8 ;  /* 0x0000001402087224 */ /* 0x000fe200078e0208 */
[----:B------:R-:W-:Y:S01]  /*19690*/  SGXT.U32 R252, R252, 0x1 ;  /* 0x00000001fcfc781a */ /* 0x000fe20000000000 */
[----:B------:R-:W-:-:S03]  /*196a0*/  IMAD.HI.U32 R20, R9, R0, RZ ;  /* 0x0000000009147227 */ /* 0x000fc600078e00ff */
[----:B------:R-:W-:Y:S01]  /*196b0*/  LOP3.LUT R252, R252, 0x7c, RZ, 0xfc, !PT ;  /* 0x0000007cfcfc7812 */ /* 0x000fe200078efcff */
[----:B------:R-:W-:Y:S02]  /*196c0*/  IMAD.MOV R9, RZ, RZ, -R22 ;  /* 0x000000ffff097224 */ /* 0x000fe400078e0a16 */
[----:B------:R-:W-:Y:S02]  /*196d0*/  IMAD.MOV R21, RZ, RZ, -R21 ;  /* 0x000000ffff157224 */ /* 0x000fe400078e0a15 */
[----:B------:R-:W-:Y:S01]  /*196e0*/  @!P0 IMAD.MOV R249, RZ, RZ, -R249 ;  /* 0x000000fffff98224 */ /* 0x000fe200078e0af9 */
[C---:B------:R-:W-:Y:S01]  /*196f0*/  ISETP.GT.U32.AND P0, PT, R2.reuse, R6, PT ;  /* 0x000000060200720c */ /* 0x040fe20003f04070 */
[C---:B------:R-:W-:Y:S02]  /*19700*/  IMAD R9, R2.reuse, R9, R10 ;  /* 0x0000000902097224 */ /* 0x040fe400078e020a */
[----:B------:R-:W-:Y:S01]  /*19710*/  @!P1 IMAD.MOV R248, RZ, RZ, -R248 ;  /* 0x000000fffff89224 */ /* 0x000fe200078e0af8 */
[C---:B------:R-:W-:Y:S01]  /*19720*/  ISETP.GT.U32.AND P1, PT, R2.reuse, R3, PT ;  /* 0x000000030200720c */ /* 0x040fe20003f24070 */
[----:B------:R-:W-:-:S02]  /*19730*/  IMAD R10, R2, R21, R11 ;  /* 0x00000015020a7224 */ /* 0x000fc400078e020b */
[----:B------:R-:W-:Y:S02]  /*19740*/  IMAD.MOV R11, RZ, RZ, -R20 ;  /* 0x000000ffff0b7224 */ /* 0x000fe400078e0a14 */
[--C-:B------:R-:W-:Y:S02]  /*19750*/  @!P4 IMAD.IADD R4, R4, 0x1, -R2.reuse ;  /* 0x000000010404c824 */ /* 0x100fe400078e0a02 */
[--C-:B------:R-:W-:Y:S01]  /*19760*/  @!P3 IMAD.IADD R251, R251, 0x1, -R2.reuse ;  /* 0x00000001fbfbb824 */ /* 0x100fe200078e0a02 */
[----:B------:R-:W-:Y:S01]  /*19770*/  ISETP.GT.U32.AND P3, PT, R2, R8, PT ;  /* 0x000000080200720c */ /* 0x000fe20003f64070 */
[----:B------:R-:W-:Y:S01]  /*19780*/  @!P2 IMAD.IADD R7, R7, 0x1, -R2 ;  /* 0x000000010707a824 */ /* 0x000fe200078e0a02 */
[----:B------:R-:W-:Y:S01]  /*19790*/  ISETP.GE.AND P2, PT, R12, RZ, PT ;  /* 0x000000ff0c00720c */ /* 0x000fe20003f46270 */
[C---:B------:R-:W-:Y:S01]  /*197a0*/  IMAD R11, R2.reuse, R11, R0 ;  /* 0x0000000b020b7224 */ /* 0x040fe200078e0200 */
[----:B------:R-:W-:Y:S01]  /*197b0*/  ISETP.GT.U32.AND P4, PT, R2, R4, PT ;  /* 0x000000040200720c */ /* 0x000fe20003f84070 */
[----:B------:R-:W-:-:S02]  /*197c0*/  IMAD R12, R252, UR41, RZ ;  /* 0x00000029fc0c7c24 */ /* 0x000fc4000f8e02ff */
[----:B------:R-:W-:Y:S02]  /*197d0*/  IMAD R0, RZ, RZ, -UR41 ;  /* 0x80000029ff007e24 */ /* 0x000fe4000f8e02ff */
[----:B------:R-:W-:Y:S01]  /*197e0*/  @!P0 IMAD.IADD R6, R6, 0x1, -R2 ;  /* 0x0000000106068824 */ /* 0x000fe200078e0a02 */
[----:B------:R-:W-:Y:S01]  /*197f0*/  ISETP.GT.U32.AND P0, PT, R2, R10, PT ;  /* 0x0000000a0200720c */ /* 0x000fe20003f04070 */
[----:B------:R-:W-:Y:S02]  /*19800*/  IMAD R12, R0, 0x2, R12 ;  /* 0x00000002000c7824 */ /* 0x000fe400078e020c */
[--C-:B------:R-:W-:Y:S01]  /*19810*/  @!P1 IMAD.IADD R3, R3, 0x1, -R2.reuse ;  /* 0x0000000103039824 */ /* 0x100fe200078e0a02 */
[----:B------:R-:W-:Y:S01]  /*19820*/  ISETP.GT.U32.AND P1, PT, R2, R9, PT ;  /* 0x000000090200720c */ /* 0x000fe20003f24070 */
[--C-:B------:R-:W-:Y:S01]  /*19830*/  @!P3 IMAD.IADD R8, R8, 0x1, -R2.reuse ;  /* 0x000000010808b824 */ /* 0x100fe200078e0a02 */
[----:B------:R0:W-:Y:S01]  /*19840*/  STL [R1+0xa4c], R12 ;  /* 0x000a4c0c01007387 */ /* 0x0001e20000100800 */
[----:B------:R-:W-:Y:S01]  /*19850*/  ISETP.GT.U32.AND P3, PT, R2, R11, PT ;  /* 0x0000000b0200720c */ /* 0x000fe20003f64070 */
[----:B------:R-:W-:Y:S01]  /*19860*/  @!P4 IMAD.IADD R4, R4, 0x1, -R2 ;  /* 0x000000010404c824 */ /* 0x000fe200078e0a02 */
[----:B------:R-:W-:Y:S01]  /*19870*/  ISETP.GE.AND P4, PT, R19, RZ, PT ;  /* 0x000000ff1300720c */ /* 0x000fe20003f86270 */
[----:B------:R-:W-:Y:S01]  /*19880*/  @!P5 IMAD.MOV R251, RZ, RZ, -R251 ;  /* 0x000000fffffbd224 */ /* 0x000fe200078e0afb */
[C---:B------:R-:W-:Y:S01]  /*19890*/  ISETP.GT.U32.AND P5, PT, R2.reuse, R7, PT ;  /* 0x000000070200720c */ /* 0x040fe20003fa4070 */
[----:B------:R-:W-:Y:S01]  /*198a0*/  @!P6 IMAD.MOV R250, RZ, RZ, -R250 ;  /* 0x000000fffffae224 */ /* 0x000fe200078e0afa */
[----:B------:R-:W-:Y:S01]  /*198b0*/  ISETP.GT.U32.AND P6, PT, R2, R8, PT ;  /* 0x000000080200720c */ /* 0x000fe20003fc4070 */
[----:B------:R-:W-:Y:S01]  /*198c0*/  @!P0 IMAD.IADD R10, R10, 0x1, -R2 ;  /* 0x000000010a0a8824 */ /* 0x000fe200078e0a02 */
[----:B------:R-:W-:Y:S01]  /*198d0*/  ISETP.GT.U32.AND P0, PT, R2, R6, PT ;  /* 0x000000060200720c */ /* 0x000fe20003f04070 */
[----:B0-----:R-:W-:-:S02]  /*198e0*/  IMAD R12, R0, 0x2, R12 ;  /* 0x00000002000c7824 */ /* 0x001fc400078e020c */
[--C-:B------:R-:W-:Y:S01]  /*198f0*/  @!P1 IMAD.IADD R9, R9, 0x1, -R2.reuse ;  /* 0x0000000109099824 */ /* 0x100fe200078e0a02 */
[----:B------:R-:W-:Y:S01]  /*19900*/  ISETP.GE.AND P1, PT, R18, RZ, PT ;  /* 0x000000ff1200720c */ /* 0x000fe20003f26270 */
[--C-:B------:R-:W-:Y:S01]  /*19910*/  @!P3 IMAD.IADD R11, R11, 0x1, -R2.reuse ;  /* 0x000000010b0bb824 */ /* 0x100fe200078e0a02 */
[----:B------:R0:W-:Y:S01]  /*19920*/  STL [R1+0xa54], R12 ;  /* 0x000a540c01007387 */ /* 0x0001e20000100800 */
[----:B------:R-:W-:Y:S01]  /*19930*/  @!P4 IMAD.MOV R3, RZ, RZ, -R3 ;  /* 0x000000ffff03c224 */ /* 0x000fe200078e0a03 */
[C---:B------:R-:W-:Y:S01]  /*19940*/  ISETP.GT.U32.AND P3, PT, R2.reuse, R9, PT ;  /* 0x000000090200720c */ /* 0x040fe20003f64070 */
[--C-:B------:R-:W-:Y:S01]  /*19950*/  @!P5 IMAD.IADD R7, R7, 0x1, -R2.reuse ;  /* 0x000000010707d824 */ /* 0x100fe200078e0a02 */
[----:B------:R-:W-:Y:S01]  /*19960*/  ISETP.GT.U32.AND P4, PT, R2, R10, PT ;  /* 0x0000000a0200720c */ /* 0x000fe20003f84070 */
[--C-:B------:R-:W-:Y:S01]  /*19970*/  @!P6 IMAD.IADD R8, R8, 0x1, -R2.reuse ;  /* 0x000000010808e824 */ /* 0x100fe200078e0a02 */
[----:B------:R-:W-:Y:S01]  /*19980*/  ISETP.GE.AND P5, PT, R16, RZ, PT ;  /* 0x000000ff1000720c */ /* 0x000fe20003fa6270 */
[----:B------:R-:W-:Y:S01]  /*19990*/  @!P0 IMAD.IADD R6, R6, 0x1, -R2 ;  /* 0x0000000106068824 */ /* 0x000fe200078e0a02 */
[----:B------:R-:W-:Y:S01]  /*199a0*/  ISETP.GE.AND P0, PT, R17, RZ, PT ;  /* 0x000000ff1100720c */ /* 0x000fe20003f06270 */
[----:B------:R-:W-:Y:S01]  /*199b0*/  @!P2 IMAD.MOV R4, RZ, RZ, -R4 ;  /* 0x000000ffff04a224 */ /* 0x000fe200078e0a04 */
[----:B------:R-:W-:Y:S01]  /*199c0*/  ISETP.GE.AND P6, PT, R15, RZ, PT ;  /* 0x000000ff0f00720c */ /* 0x000fe20003fc6270 */
[----:B0-----:R-:W-:Y:S01]  /*199d0*/  IMAD R12, R0, 0x2, R12 ;  /* 0x00000002000c7824 */ /* 0x001fe200078e020c */
[----:B------:R-:W-:-:S03]  /*199e0*/  ISETP.GT.U32.AND P2, PT, R2, R11, PT ;  /* 0x0000000b0200720c */ /* 0x000fc60003f44070 */
[--C-:B------:R-:W-:Y:S01]  /*199f0*/  @!P3 IMAD.IADD R9, R9, 0x1, -R2.reuse ;  /* 0x000000010909b824 */ /* 0x100fe200078e0a02 */
[----:B------:R0:W-:Y:S01]  /*19a00*/  STL [R1+0xa20], R12 ;  /* 0x000a200c01007387 */ /* 0x0001e20000100800 */
[----:B------:R-:W-:Y:S01]  /*19a10*/  ISETP.GE.AND P3, PT, R14, RZ, PT ;  /* 0x000000ff0e00720c */ /* 0x000fe20003f66270 */
[----:B------:R-:W-:Y:S01]  /*19a20*/  @!P4 IMAD.IADD R10, R10, 0x1, -R2 ;  /* 0x000000010a0ac824 */ /* 0x000fe200078e0a02 */
[----:B------:R-:W-:Y:S01]  /*19a30*/  ISETP.GE.AND P4, PT, R13, RZ, PT ;  /* 0x000000ff0d00720c */ /* 0x000fe20003f86270 */
[----:B0-----:R-:W-:-:S04]  /*19a40*/  IMAD R12, R0, 0x2, R12 ;  /* 0x00000002000c7824 */ /* 0x001fc800078e020c */
[C---:B------:R-:W-:Y:S01]  /*19a50*/  IMAD R22, R0.reuse, 0x2, R12 ;  /* 0x0000000200167824 */ /* 0x040fe200078e020c */
[----:B------:R0:W-:Y:S04]  /*19a60*/  STL [R1+0xa1c], R12 ;  /* 0x000a1c0c01007387 */ /* 0x0001e80000100800 */
[----:B------:R-:W2:Y:S04]  /*19a70*/  LDL.LU R21, [R1+0x28] ;  /* 0x0000280001157983 */ /* 0x000ea80000300800 */
[----:B------:R-:W3:Y:S04]  /*19a80*/  LDL.LU R20, [R1+0x24] ;  /* 0x0000240001147983 */ /* 0x000ee80000300800 */
[----:B------:R-:W4:Y:S04]  /*19a90*/  LDL.LU R19, [R1+0x20] ;  /* 0x0000200001137983 */ /* 0x000f280000300800 */
[----:B------:R1:W-:Y:S04]  /*19aa0*/  STL [R1+0xa24], R22 ;  /* 0x000a241601007387 */ /* 0x0003e80000100800 */
[----:B------:R-:W4:Y:S04]  /*19ab0*/  LDL.LU R18, [R1+0x1c] ;  /* 0x00001c0001127983 */ /* 0x000f280000300800 */
[----:B------:R-:W4:Y:S04]  /*19ac0*/  LDL.LU R17, [R1+0x18] ;  /* 0x0000180001117983 */ /* 0x000f280000300800 */
[----:B------:R-:W4:Y:S04]  /*19ad0*/  LDL.LU R16, [R1+0x14] ;  /* 0x0000140001107983 */ /* 0x000f280000300800 */
[----:B------:R-:W4:Y:S04]  /*19ae0*/  LDL.LU R15, [R1+0x10] ;  /* 0x00001000010f7983 */ /* 0x000f280000300800 */
[----:B------:R-:W4:Y:S04]  /*19af0*/  LDL.LU R14, [R1+0xc] ;  /* 0x00000c00010e7983 */ /* 0x000f280000300800 */
[----:B------:R-:W4:Y:S04]  /*19b00*/  LDL.LU R13, [R1+0x8] ;  /* 0x00000800010d7983 */ /* 0x000f280000300800 */
[----:B0-----:R-:W4:Y:S04]  /*19b10*/  LDL.LU R12, [R1+0x4] ;  /* 0x00000400010c7983 */ /* 0x001f280000300800 */
[----:B------:R-:W4:Y:S01]  /*19b20*/  LDL.LU R252, [R1] ;  /* 0x0000000001fc7983 */ /* 0x000f220000300800 */
[----:B-1----:R-:W-:-:S02]  /*19b30*/  IMAD R22, R0, 0x2, R22 ;  /* 0x0000000200167824 */ /* 0x002fc400078e0216 */
[----:B------:R-:W-:Y:S01]  /*19b40*/  @!P2 IMAD.IADD R11, R11, 0x1, -R2 ;  /* 0x000000010b0ba824 */ /* 0x000fe200078e0a02 */
[----:B------:R-:W-:Y:S01]  /*19b50*/  ISETP.NE.AND P2, PT, R5, RZ, PT ;  /* 0x000000ff0500720c */ /* 0x000fe20003f45270 */
[----:B------:R-:W0:Y:S01]  /*19b60*/  S2R R2, SR_TID.X ;  /* 0x0000000000027919 */ /* 0x000e220000002100 */
[----:B------:R-:W-:Y:S01]  /*19b70*/  LOP3.LUT R5, RZ, R5, RZ, 0x33, !PT ;  /* 0x00000005ff057212 */ /* 0x000fe200078e33ff */
[----:B------:R1:W-:Y:S02]  /*19b80*/  STL [R1+0xa28], R22 ;  /* 0x000a281601007387 */ /* 0x0003e40000100800 */
[----:B-1----:R-:W-:-:S05]  /*19b90*/  IMAD R22, R0, 0x4, R22 ;  /* 0x0000000400167824 */ /* 0x002fca00078e0216 */
[----:B------:R1:W-:Y:S04]  /*19ba0*/  STL [R1+0xa84], R22 ;  /* 0x000a841601007387 */ /* 0x0003e80000100800 */
[----:B-1----:R-:W4:Y:S01]  /*19bb0*/  LDL.LU R22, [R1+0x19d0] ;  /* 0x0019d00001167983 */ /* 0x002f220000300800 */
[----:B0-----:R-:W-:Y:S01]  /*19bc0*/  LOP3.LUT R2, R2, 0x7f, RZ, 0xc0, !PT ;  /* 0x0000007f02027812 */ /* 0x001fe200078ec0ff */
[----:B------:R-:W-:-:S04]  /*19bd0*/  @!P0 IMAD.MOV R7, RZ, RZ, -R7 ;  /* 0x000000ffff078224 */ /* 0x000fc800078e0a07 */
[----:B------:R-:W-:Y:S01]  /*19be0*/  IMAD R2, R2, UR42, RZ ;  /* 0x0000002a02027c24 */ /* 0x000fe2000f8e02ff */
[C---:B--2---:R-:W-:Y:S02]  /*19bf0*/  SEL R21, R5.reuse, R21, !P2 ;  /* 0x0000001505157207 */ /* 0x044fe40005000000 */
[----:B---3--:R-:W-:-:S03]  /*19c00*/  SEL R20, R5, R20, !P2 ;  /* 0x0000001405147207 */ /* 0x008fc60005000000 */
[----:B------:R0:W-:Y:S01]  /*19c10*/  STL [R1+0x670], R21 ;  /* 0x0006701501007387 */ /* 0x0001e20000100800 */
[----:B----4-:R-:W-:-:S03]  /*19c20*/  SEL R19, R5, R19, !P2 ;  /* 0x0000001305137207 */ /* 0x010fc60005000000 */
[----:B0-----:R-:W2:Y:S01]  /*19c30*/  LDL.LU R21, [R1+0x19cc] ;  /* 0x0019cc0001157983 */ /* 0x001ea20000300800 */
[----:B------:R-:W-:-:S03]  /*19c40*/  SEL R18, R5, R18, !P2 ;  /* 0x0000001205127207 */ /* 0x000fc60005000000 */
[----:B------:R0:W-:Y:S01]  /*19c50*/  STL [R1+0x66c], R20 ;  /* 0x00066c1401007387 */ /* 0x0001e20000100800 */
[C---:B------:R-:W-:Y:S02]  /*19c60*/  SEL R17, R5.reuse, R17, !P2 ;  /* 0x0000001105117207 */ /* 0x040fe40005000000 */
[C---:B------:R-:W-:Y:S01]  /*19c70*/  SEL R16, R5.reuse, R16, !P2 ;  /* 0x0000001005107207 */ /* 0x040fe20005000000 */
[----:B0-----:R-:W3:Y:S01]  /*19c80*/  LDL.LU R20, [R1+0x19c8] ;  /* 0x0019c80001147983 */ /* 0x001ee20000300800 */
[----:B------:R-:W-:-:S03]  /*19c90*/  SEL R15, R5, R15, !P2 ;  /* 0x0000000f050f7207 */ /* 0x000fc60005000000 */
[----:B------:R0:W-:Y:S01]  /*19ca0*/  STL [R1+0x668], R19 ;  /* 0x0006681301007387 */ /* 0x0001e20000100800 */
[C---:B------:R-:W-:Y:S02]  /*19cb0*/  SEL R14, R5.reuse, R14, !P2 ;  /* 0x0000000e050e7207 */ /* 0x040fe40005000000 */
[C---:B------:R-:W-:Y:S01]  /*19cc0*/  SEL R13, R5.reuse, R13, !P2 ;  /* 0x0000000d050d7207 */ /* 0x040fe20005000000 */
[----:B0-----:R-:W4:Y:S04]  /*19cd0*/  LDL.LU R19, [R1+0x19c4] ;  /* 0x0019c40001137983 */ /* 0x001f280000300800 */
[----:B------:R0:W-:Y:S01]  /*19ce0*/  STL [R1+0x664], R18 ;  /* 0x0006641201007387 */ /* 0x0001e20000100800 */
[----:B------:R-:W-:-:S03]  /*19cf0*/  SEL R12, R5, R12, !P2 ;  /* 0x0000000c050c7207 */ /* 0x000fc60005000000 */
[----:B0-----:R-:W2:Y:S04]  /*19d00*/  LDL.LU R18, [R1+0x19c0] ;  /* 0x0019c00001127983 */ /* 0x001ea80000300800 */
[----:B------:R0:W-:Y:S01]  /*19d10*/  STL [R1+0x64c], R17 ;  /* 0x00064c1101007387 */ /* 0x0001e20000100800 */
[----:B------:R-:W-:-:S03]  /*19d20*/  SEL R252, R5, R252, !P2 ;  /* 0x000000fc05fc7207 */ /* 0x000fc60005000000 */
[----:B0-----:R-:W3:Y:S04]  /*19d30*/  LDL.LU R17, [R1+0x19bc] ;  /* 0x0019bc0001117983 */ /* 0x001ee80000300800 */
[----:B------:R0:W-:Y:S04]  /*19d40*/  STL [R1+0x648], R16 ;  /* 0x0006481001007387 */ /* 0x0001e80000100800 */
[----:B0-----:R-:W4:Y:S04]  /*19d50*/  LDL.LU R16, [R1+0x19b8] ;  /* 0x0019b80001107983 */ /* 0x001f280000300800 */
[----:B------:R0:W-:Y:S04]  /*19d60*/  STL [R1+0x644], R15 ;  /* 0x0006440f01007387 */ /* 0x0001e80000100800 */
[----:B0-----:R-:W2:Y:S04]  /*19d70*/  LDL.LU R15, [R1+0x19b4] ;  /* 0x0019b400010f7983 */ /* 0x001ea80000300800 */
[----:B------:R0:W-:Y:S04]  /*19d80*/  STL [R1+0x640], R14 ;  /* 0x0006400e01007387 */ /* 0x0001e80000100800 */
[----:B0-----:R-:W3:Y:S04]  /*19d90*/  LDL.LU R14, [R1+0x19b0] ;  /* 0x0019b000010e7983 */ /* 0x001ee80000300800 */
[----:B------:R0:W-:Y:S04]  /*19da0*/  STL [R1+0x63c], R13 ;  /* 0x00063c0d01007387 */ /* 0x0001e80000100800 */
[----:B0-----:R-:W4:Y:S04]  /*19db0*/  LDL.LU R13, [R1+0x19ac] ;  /* 0x0019ac00010d7983 */ /* 0x001f280000300800 */
[----:B------:R0:W-:Y:S04]  /*19dc0*/  STL [R1+0x638], R12 ;  /* 0x0006380c01007387 */ /* 0x0001e80000100800 */
[----:B0-----:R-:W2:Y:S04]  /*19dd0*/  LDL.LU R12, [R1+0x19a8] ;  /* 0x0019a800010c7983 */ /* 0x001ea80000300800 */
[----:B------:R0:W-:Y:S04]  /*19de0*/  STL [R1+0x634], R252 ;  /* 0x000634fc01007387 */ /* 0x0001e80000100800 */
[----:B0-----:R-:W3:Y:S01]  /*19df0*/  LDL.LU R252, [R1+0x19a4] ;  /* 0x0019a40001fc7983 */ /* 0x001ee20000300800 */
[----:B--2---:R-:W-:-:S02]  /*19e00*/  SEL R12, R5, R12, !P2 ;  /* 0x0000000c050c7207 */ /* 0x004fc40005000000 */
[----:B---3--:R-:W-:-:S05]  /*19e10*/  SEL R252, R5, R252, !P2 ;  /* 0x000000fc05fc7207 */ /* 0x008fca0005000000 */
[----:B------:R4:W-:Y:S04]  /*19e20*/  STL [R1+0x630], R252 ;  /* 0x000630fc01007387 */ /* 0x0009e80000100800 */
[----:B------:R0:W-:Y:S01]  /*19e30*/  STL [R1+0x62c], R12 ;  /* 0x00062c0c01007387 */ /* 0x0001e20000100800 */
[C---:B----4-:R-:W-:Y:S02]  /*19e40*/  SEL R252, R5.reuse, R13, !P2 ;  /* 0x0000000d05fc7207 */ /* 0x050fe40005000000 */
[C---:B------:R-:W-:Y:S02]  /*19e50*/  SEL R13, R5.reuse, R15, !P2 ;  /* 0x0000000f050d7207 */ /* 0x040fe40005000000 */
[C---:B0-----:R-:W-:Y:S02]  /*19e60*/  SEL R12, R5.reuse, R14, !P2 ;  /* 0x0000000e050c7207 */ /* 0x041fe40005000000 */
[C---:B------:R-:W-:Y:S01]  /*19e70*/  SEL R14, R5.reuse, R16, !P2 ;  /* 0x00000010050e7207 */ /* 0x040fe20005000000 */
[----:B------:R-:W-:Y:S04]  /*19e80*/  STL [R1+0x624], R252 ;  /* 0x000624fc01007387 */ /* 0x000fe80000100800 */
[----:B------:R0:W-:Y:S04]  /*19e90*/  STL [R1+0x61c], R12 ;  /* 0x00061c0c01007387 */ /* 0x0001e80000100800 */
[----:B------:R1:W-:Y:S04]  /*19ea0*/  STL [R1+0x618], R13 ;  /* 0x0006180d01007387 */ /* 0x0003e80000100800 */
[----:B------:R2:W-:Y:S01]  /*19eb0*/  STL [R1+0x614], R14 ;  /* 0x0006140e01007387 */ /* 0x0005e20000100800 */
[----:B0-----:R-:W-:-:S02]  /*19ec0*/  SEL R12, R5, R17, !P2 ;  /* 0x00000011050c7207 */ /* 0x001fc40005000000 */
[----:B-1----:R-:W-:-:S03]  /*19ed0*/  SEL R13, R5, R18, !P2 ;  /* 0x00000012050d7207 */ /* 0x002fc60005000000 */
[----:B------:R0:W-:Y:S01]  /*19ee0*/  STL [R1+0x610], R12 ;  /* 0x0006100c01007387 */ /* 0x0001e20000100800 */
[----:B--2---:R-:W-:-:S03]  /*19ef0*/  SEL R14, R5, R19, !P2 ;  /* 0x00000013050e7207 */ /* 0x004fc60005000000 */
[----:B------:R1:W-:Y:S04]  /*19f00*/  STL [R1+0x608], R13 ;  /* 0x0006080d01007387 */ /* 0x0003e80000100800 */
[----:B------:R2:W-:Y:S01]  /*19f10*/  STL [R1+0x604], R14 ;  /* 0x0006040e01007387 */ /* 0x0005e20000100800 */
[C---:B0-----:R-:W-:Y:S02]  /*19f20*/  SEL R12, R5.reuse, R20, !P2 ;  /* 0x00000014050c7207 */ /* 0x041fe40005000000 */
        /* <DEDUP_REMOVED lines=286> */
[----:B------:R-:W-:Y:S01]  /*1b110*/  STL [R1+0x250], R14 ;  /* 0x0002500e01007387 */ /* 0x000fe20000100800 */
[----:B0-----:R-:W-:-:S03]  /*1b120*/  SEL R12, R5, R164, !P2 ;  /* 0x000000a4050c7207 */ /* 0x001fc60005000000 */
[----:B------:R-:W2:Y:S01]  /*1b130*/  LDL.LU R252, [R1+0x150] ;  /* 0x0001500001fc7983 */ /* 0x000ea20000300800 */
[----:B-1----:R-:W-:-:S03]  /*1b140*/  SEL R13, R5, R165, !P2 ;  /* 0x000000a5050d7207 */ /* 0x002fc60005000000 */
[----:B------:R0:W-:Y:S04]  /*1b150*/  STL [R1+0x238], R12 ;  /* 0x0002380c01007387 */ /* 0x0001e80000100800 */
[----:B------:R1:W-:Y:S04]  /*1b160*/  STL [R1+0x230], R13 ;  /* 0x0002300d01007387 */ /* 0x0003e80000100800 */
[----:B------:R-:W3:Y:S01]  /*1b170*/  LDL.LU R18, [R1+0x154] ;  /* 0x0001540001127983 */ /* 0x000ee20000300800 */
[C---:B0-----:R-:W-:Y:S02]  /*1b180*/  SEL R12, R5.reuse, R166, !P2 ;  /* 0x000000a6050c7207 */ /* 0x041fe40005000000 */
[----:B-1----:R-:W-:-:S03]  /*1b190*/  SEL R13, R5, R167, !P2 ;  /* 0x000000a7050d7207 */ /* 0x002fc60005000000 */
[----:B------:R0:W-:Y:S04]  /*1b1a0*/  STL [R1+0x228], R12 ;  /* 0x0002280c01007387 */ /* 0x0001e80000100800 */
[----:B------:R-:W4:Y:S01]  /*1b1b0*/  LDL.LU R14, [R1+0x158] ;  /* 0x00015800010e7983 */ /* 0x000f220000300800 */
[----:B0-----:R-:W-:-:S03]  /*1b1c0*/  SEL R12, R5, R168, !P2 ;  /* 0x000000a8050c7207 */ /* 0x001fc60005000000 */
[----:B------:R-:W-:Y:S01]  /*1b1d0*/  STL [R1+0x220], R13 ;  /* 0x0002200d01007387 */ /* 0x000fe20000100800 */
[----:B------:R-:W-:-:S03]  /*1b1e0*/  SEL R15, R5, R169, !P2 ;  /* 0x000000a9050f7207 */ /* 0x000fc60005000000 */
[----:B------:R0:W-:Y:S04]  /*1b1f0*/  STL [R1+0x218], R12 ;  /* 0x0002180c01007387 */ /* 0x0001e80000100800 */
[----:B0-----:R-:W4:Y:S01]  /*1b200*/  LDL.LU R12, [R1+0x168] ;  /* 0x00016800010c7983 */ /* 0x001f220000300800 */
[----:B------:R-:W-:-:S03]  /*1b210*/  SEL R13, R5, R170, !P2 ;  /* 0x000000aa050d7207 */ /* 0x000fc60005000000 */
[----:B------:R-:W-:Y:S04]  /*1b220*/  STL [R1+0x20c], R15 ;  /* 0x00020c0f01007387 */ /* 0x000fe80000100800 */
[----:B------:R-:W4:Y:S04]  /*1b230*/  LDL.LU R33, [R1+0x188] ;  /* 0x0001880001217983 */ /* 0x000f280000300800 */
[----:B------:R-:W4:Y:S04]  /*1b240*/  LDL.LU R32, [R1+0x1b4] ;  /* 0x0001b40001207983 */ /* 0x000f280000300800 */
[----:B------:R0:W-:Y:S04]  /*1b250*/  STL [R1+0x208], R13 ;  /* 0x0002080d01007387 */ /* 0x0001e80000100800 */
[----:B------:R-:W4:Y:S04]  /*1b260*/  LDL.LU R17, [R1+0x194] ;  /* 0x0001940001117983 */ /* 0x000f280000300800 */
[----:B------:R-:W4:Y:S01]  /*1b270*/  LDL.LU R31, [R1+0x198] ;  /* 0x00019800011f7983 */ /* 0x000f220000300800 */
[----:B0-----:R-:W-:-:S03]  /*1b280*/  SEL R13, R5, R171, !P2 ;  /* 0x000000ab050d7207 */ /* 0x001fc60005000000 */
[----:B------:R-:W4:Y:S04]  /*1b290*/  LDL.LU R30, [R1+0x1b0] ;  /* 0x0001b000011e7983 */ /* 0x000f280000300800 */
[----:B------:R0:W-:Y:S04]  /*1b2a0*/  STL [R1+0x204], R13 ;  /* 0x0002040d01007387 */ /* 0x0001e80000100800 */
[----:B------:R-:W4:Y:S04]  /*1b2b0*/  LDL.LU R16, [R1+0x1ac] ;  /* 0x0001ac0001107983 */ /* 0x000f280000300800 */
[----:B------:R-:W4:Y:S04]  /*1b2c0*/  LDL.LU R29, [R1+0x1a8] ;  /* 0x0001a800011d7983 */ /* 0x000f280000300800 */
[----:B------:R-:W4:Y:S01]  /*1b2d0*/  LDL.LU R15, [R1+0x1a0] ;  /* 0x0001a000010f7983 */ /* 0x000f220000300800 */
[----:B0-----:R-:W-:-:S05]  /*1b2e0*/  SEL R13, R5, R172, !P2 ;  /* 0x000000ac050d7207 */ /* 0x001fca0005000000 */
[----:B------:R0:W-:Y:S04]  /*1b2f0*/  STL [R1+0x1f4], R13 ;  /* 0x0001f40d01007387 */ /* 0x0001e80000100800 */
[----:B------:R-:W4:Y:S04]  /*1b300*/  LDL.LU R28, [R1+0x1a4] ;  /* 0x0001a400011c7983 */ /* 0x000f280000300800 */
[----:B0-----:R-:W4:Y:S01]  /*1b310*/  LDL.LU R13, [R1+0x19c] ;  /* 0x00019c00010d7983 */ /* 0x001f220000300800 */
[----:B------:R-:W-:-:S05]  /*1b320*/  SEL R19, R5, R173, !P2 ;  /* 0x000000ad05137207 */ /* 0x000fca0005000000 */
[----:B------:R0:W-:Y:S04]  /*1b330*/  STL [R1+0x1f0], R19 ;  /* 0x0001f01301007387 */ /* 0x0001e80000100800 */
[----:B------:R-:W4:Y:S04]  /*1b340*/  LDL.LU R27, [R1+0x190] ;  /* 0x00019000011b7983 */ /* 0x000f280000300800 */
[----:B------:R-:W4:Y:S01]  /*1b350*/  LDL.LU R26, [R1+0x18c] ;  /* 0x00018c00011a7983 */ /* 0x000f220000300800 */
[----:B0-----:R-:W-:-:S05]  /*1b360*/  SEL R19, R5, R174, !P2 ;  /* 0x000000ae05137207 */ /* 0x001fca0005000000 */
[----:B------:R0:W-:Y:S04]  /*1b370*/  STL [R1+0x1ec], R19 ;  /* 0x0001ec1301007387 */ /* 0x0001e80000100800 */
[----:B------:R-:W4:Y:S04]  /*1b380*/  LDL.LU R25, [R1+0x16c] ;  /* 0x00016c0001197983 */ /* 0x000f280000300800 */
[----:B------:R-:W4:Y:S04]  /*1b390*/  LDL.LU R24, [R1+0x170] ;  /* 0x0001700001187983 */ /* 0x000f280000300800 */
[----:B------:R-:W4:Y:S04]  /*1b3a0*/  LDL.LU R23, [R1+0x17c] ;  /* 0x00017c0001177983 */ /* 0x000f280000300800 */
[----:B------:R-:W4:Y:S04]  /*1b3b0*/  LDL.LU R22, [R1+0x180] ;  /* 0x0001800001167983 */ /* 0x000f280000300800 */
[----:B------:R-:W4:Y:S04]  /*1b3c0*/  LDL.LU R21, [R1+0x184] ;  /* 0x0001840001157983 */ /* 0x000f280000300800 */
[----:B0-----:R-:W4:Y:S01]  /*1b3d0*/  LDL.LU R19, [R1+0x174] ;  /* 0x0001740001137983 */ /* 0x001f220000300800 */
[----:B--2---:R-:W-:-:S03]  /*1b3e0*/  SEL R20, R5, R252, !P2 ;  /* 0x000000fc05147207 */ /* 0x004fc60005000000 */
[----:B------:R-:W2:Y:S04]  /*1b3f0*/  LDL.LU R252, [R1+0x178] ;  /* 0x0001780001fc7983 */ /* 0x000ea80000300800 */
[----:B------:R0:W-:Y:S01]  /*1b400*/  STL [R1+0x1e8], R20 ;  /* 0x0001e81401007387 */ /* 0x0001e20000100800 */
[----:B---3--:R-:W-:-:S03]  /*1b410*/  SEL R34, R5, R18, !P2 ;  /* 0x0000001205227207 */ /* 0x008fc60005000000 */
[----:B0-----:R-:W3:Y:S04]  /*1b420*/  LDL.LU R20, [R1+0x164] ;  /* 0x0001640001147983 */ /* 0x001ee80000300800 */
[----:B------:R-:W3:Y:S04]  /*1b430*/  LDL.LU R18, [R1+0x160] ;  /* 0x0001600001127983 */ /* 0x000ee80000300800 */
[----:B------:R4:W-:Y:S02]  /*1b440*/  STL [R1+0x1d8], R34 ;  /* 0x0001d82201007387 */ /* 0x0009e40000100800 */
[----:B----4-:R-:W-:-:S02]  /*1b450*/  SEL R34, R5, R14, !P2 ;  /* 0x0000000e05227207 */ /* 0x010fc40005000000 */
[----:B------:R-:W4:Y:S04]  /*1b460*/  LDL.LU R14, [R1+0x15c] ;  /* 0x00015c00010e7983 */ /* 0x000f280000300800 */
[----:B------:R0:W-:Y:S01]  /*1b470*/  STL [R1+0x1d0], R34 ;  /* 0x0001d02201007387 */ /* 0x0001e20000100800 */
[----:B------:R-:W-:-:S03]  /*1b480*/  SEL R35, R5, R12, !P2 ;  /* 0x0000000c05237207 */ /* 0x000fc60005000000 */
[----:B------:R-:W4:Y:S01]  /*1b490*/  LDL.LU R12, [R1+0x14c] ;  /* 0x00014c00010c7983 */ /* 0x000f220000300800 */
[----:B0-----:R-:W-:-:S03]  /*1b4a0*/  SEL R34, R5, R33, !P2 ;  /* 0x0000002105227207 */ /* 0x001fc60005000000 */
[----:B------:R-:W-:Y:S01]  /*1b4b0*/  STL [R1+0x1cc], R35 ;  /* 0x0001cc2301007387 */ /* 0x000fe20000100800 */
[----:B------:R-:W-:-:S03]  /*1b4c0*/  SEL R32, R5, R32, !P2 ;  /* 0x0000002005207207 */ /* 0x000fc60005000000 */
[----:B------:R-:W-:Y:S01]  /*1b4d0*/  STL [R1+0x1c8], R34 ;  /* 0x0001c82201007387 */ /* 0x000fe20000100800 */
[----:B------:R-:W-:-:S03]  /*1b4e0*/  SEL R33, R5, R17, !P2 ;  /* 0x0000001105217207 */ /* 0x000fc60005000000 */
[----:B------:R-:W4:Y:S04]  /*1b4f0*/  LDL.LU R17, [R1+0x148] ;  /* 0x0001480001117983 */ /* 0x000f280000300800 */
[----:B------:R0:W-:Y:S01]  /*1b500*/  STL [R1+0x1c4], R32 ;  /* 0x0001c42001007387 */ /* 0x0001e20000100800 */
[----:B------:R-:W-:-:S03]  /*1b510*/  SEL R30, R5, R30, !P2 ;  /* 0x0000001e051e7207 */ /* 0x000fc60005000000 */
[----:B------:R-:W-:Y:S01]  /*1b520*/  STL [R1+0x1c0], R33 ;  /* 0x0001c02101007387 */ /* 0x000fe20000100800 */
[C---:B0-----:R-:W-:Y:S02]  /*1b530*/  SEL R32, R5.reuse, R31, !P2 ;  /* 0x0000001f05207207 */ /* 0x041fe40005000000 */
[----:B------:R-:W-:-:S03]  /*1b540*/  SEL R31, R5, R16, !P2 ;  /* 0x00000010051f7207 */ /* 0x000fc60005000000 */
[----:B------:R-:W-:Y:S04]  /*1b550*/  STL [R1+0x1bc], R32 ;  /* 0x0001bc2001007387 */ /* 0x000fe80000100800 */
[----:B------:R-:W4:Y:S04]  /*1b560*/  LDL.LU R16, [R1+0x144] ;  /* 0x0001440001107983 */ /* 0x000f280000300800 */
[----:B------:R0:W-:Y:S04]  /*1b570*/  STL [R1+0x1b8], R30 ;  /* 0x0001b81e01007387 */ /* 0x0001e80000100800 */
[----:B------:R-:W-:Y:S01]  /*1b580*/  STL [R1+0x1b4], R31 ;  /* 0x0001b41f01007387 */ /* 0x000fe20000100800 */
[----:B0-----:R-:W-:-:S02]  /*1b590*/  SEL R30, R5, R29, !P2 ;  /* 0x0000001d051e7207 */ /* 0x001fc40005000000 */
[C---:B------:R-:W-:Y:S02]  /*1b5a0*/  SEL R29, R5.reuse, R15, !P2 ;  /* 0x0000000f051d7207 */ /* 0x040fe40005000000 */
[----:B------:R-:W4:Y:S04]  /*1b5b0*/  LDL.LU R15, [R1+0x140] ;  /* 0x00014000010f7983 */ /* 0x000f280000300800 */
[----:B------:R-:W-:Y:S04]  /*1b5c0*/  STL [R1+0x1b0], R30 ;  /* 0x0001b01e01007387 */ /* 0x000fe80000100800 */
[----:B------:R0:W-:Y:S02]  /*1b5d0*/  STL [R1+0x1ac], R29 ;  /* 0x0001ac1d01007387 */ /* 0x0001e40000100800 */
[----:B0-----:R-:W-:-:S02]  /*1b5e0*/  SEL R29, R5, R13, !P2 ;  /* 0x0000000d051d7207 */ /* 0x001fc40005000000 */
[----:B------:R-:W4:Y:S01]  /*1b5f0*/  LDL.LU R13, [R1+0xec] ;  /* 0x0000ec00010d7983 */ /* 0x000f220000300800 */
[----:B------:R-:W-:-:S05]  /*1b600*/  SEL R28, R5, R28, !P2 ;  /* 0x0000001c051c7207 */ /* 0x000fca0005000000 */
[----:B------:R0:W-:Y:S04]  /*1b610*/  STL [R1+0x1a8], R28 ;  /* 0x0001a81c01007387 */ /* 0x0001e80000100800 */
[----:B------:R-:W-:Y:S01]  /*1b620*/  STL [R1+0x1a4], R29 ;  /* 0x0001a41d01007387 */ /* 0x000fe20000100800 */
[C---:B0-----:R-:W-:Y:S02]  /*1b630*/  SEL R28, R5.reuse, R27, !P2 ;  /* 0x0000001b051c7207 */ /* 0x041fe40005000000 */
[C---:B------:R-:W-:Y:S02]  /*1b640*/  SEL R27, R5.reuse, R26, !P2 ;  /* 0x0000001a051b7207 */ /* 0x040fe40005000000 */
[C---:B------:R-:W-:Y:S02]  /*1b650*/  SEL R26, R5.reuse, R25, !P2 ;  /* 0x00000019051a7207 */ /* 0x040fe40005000000 */
[C---:B------:R-:W-:Y:S01]  /*1b660*/  SEL R25, R5.reuse, R24, !P2 ;  /* 0x0000001805197207 */ /* 0x040fe20005000000 */
[----:B------:R-:W-:Y:S01]  /*1b670*/  STL [R1+0x1a0], R28 ;  /* 0x0001a01c01007387 */ /* 0x000fe20000100800 */
[----:B------:R-:W-:-:S02]  /*1b680*/  SEL R24, R5, R23, !P2 ;  /* 0x0000001705187207 */ /* 0x000fc40005000000 */
[C---:B------:R-:W-:Y:S01]  /*1b690*/  SEL R23, R5.reuse, R22, !P2 ;  /* 0x0000001605177207 */ /* 0x040fe20005000000 */
[----:B------:R-:W-:Y:S01]  /*1b6a0*/  STL [R1+0x19c], R27 ;  /* 0x00019c1b01007387 */ /* 0x000fe20000100800 */
[----:B------:R-:W-:-:S03]  /*1b6b0*/  SEL R21, R5, R21, !P2 ;  /* 0x0000001505157207 */ /* 0x000fc60005000000 */
[----:B------:R-:W-:Y:S01]  /*1b6c0*/  STL [R1+0x198], R26 ;  /* 0x0001981a01007387 */ /* 0x000fe20000100800 */
[----:B------:R-:W-:-:S03]  /*1b6d0*/  SEL R22, R5, R19, !P2 ;  /* 0x0000001305167207 */ /* 0x000fc60005000000 */
[----:B------:R-:W-:Y:S04]  /*1b6e0*/  STL [R1+0x194], R25 ;  /* 0x0001941901007387 */ /* 0x000fe80000100800 */
[----:B------:R-:W-:Y:S04]  /*1b6f0*/  STL [R1+0x190], R24 ;  /* 0x0001901801007387 */ /* 0x000fe80000100800 */
[----:B------:R-:W-:Y:S04]  /*1b700*/  STL [R1+0x18c], R23 ;  /* 0x00018c1701007387 */ /* 0x000fe80000100800 */
[----:B------:R-:W4:Y:S04]  /*1b710*/  LDL.LU R19, [R1+0x100] ;  /* 0x0001000001137983 */ /* 0x000f280000300800 */
[----:B------:R2:W-:Y:S04]  /*1b720*/  STL [R1+0x188], R21 ;  /* 0x0001881501007387 */ /* 0x0005e80000100800 */
[----:B------:R-:W-:Y:S01]  /*1b730*/  STL [R1+0x184], R22 ;  /* 0x0001841601007387 */ /* 0x000fe20000100800 */
[----:B--2---:R-:W-:-:S03]  /*1b740*/  SEL R21, R5, R252, !P2 ;  /* 0x000000fc05157207 */ /* 0x004fc60005000000 */
[----:B------:R-:W2:Y:S04]  /*1b750*/  LDL.LU R252, [R1+0x13c] ;  /* 0x00013c0001fc7983 */ /* 0x000ea80000300800 */
[----:B------:R0:W-:Y:S01]  /*1b760*/  STL [R1+0x180], R21 ;  /* 0x0001801501007387 */ /* 0x0001e20000100800 */
[C---:B---3--:R-:W-:Y:S02]  /*1b770*/  SEL R20, R5.reuse, R20, !P2 ;  /* 0x0000001405147207 */ /* 0x048fe40005000000 */
[C---:B0-----:R-:W-:Y:S02]  /*1b780*/  SEL R21, R5.reuse, R18, !P2 ;  /* 0x0000001205157207 */ /* 0x041fe40005000000 */
[----:B------:R-:W3:Y:S04]  /*1b790*/  LDL.LU R18, [R1+0x138] ;  /* 0x0001380001127983 */ /* 0x000ee80000300800 */
[----:B------:R4:W-:Y:S04]  /*1b7a0*/  STL [R1+0x17c], R20 ;  /* 0x00017c1401007387 */ /* 0x0009e80000100800 */
[----:B------:R-:W-:Y:S01]  /*1b7b0*/  STL [R1+0x178], R21 ;  /* 0x0001781501007387 */ /* 0x000fe20000100800 */
[----:B----4-:R-:W-:-:S03]  /*1b7c0*/  SEL R20, R5, R14, !P2 ;  /* 0x0000000e05147207 */ /* 0x010fc60005000000 */
[----:B------:R-:W4:Y:S04]  /*1b7d0*/  LDL.LU R14, [R1+0x134] ;  /* 0x00013400010e7983 */ /* 0x000f280000300800 */
[----:B------:R-:W-:Y:S01]  /*1b7e0*/  STL [R1+0x174], R20 ;  /* 0x0001741401007387 */ /* 0x000fe20000100800 */
[----:B------:R-:W-:-:S03]  /*1b7f0*/  SEL R12, R5, R12, !P2 ;  /* 0x0000000c050c7207 */ /* 0x000fc60005000000 */
[----:B------:R-:W4:Y:S04]  /*1b800*/  LDL.LU R31, [R1+0x120] ;  /* 0x00012000011f7983 */ /* 0x000f280000300800 */
[----:B------:R-:W4:Y:S04]  /*1b810*/  LDL.LU R30, [R1+0x128] ;  /* 0x00012800011e7983 */ /* 0x000f280000300800 */
[----:B------:R0:W-:Y:S04]  /*1b820*/  STL [R1+0x170], R12 ;  /* 0x0001700c01007387 */ /* 0x0001e80000100800 */
[----:B0-----:R-:W4:Y:S01]  /*1b830*/  LDL.LU R12, [R1+0x12c] ;  /* 0x00012c00010c7983 */ /* 0x001f220000300800 */
        /* <DEDUP_REMOVED lines=9> */
[----:B------:R-:W4:Y:S01]  /*1b8d0*/  LDL.LU R26, [R1+0x110] ;  /* 0x00011000011a7983 */ /* 0x000f220000300800 */
[----:B0-----:R-:W-:-:S03]  /*1b8e0*/  SEL R20, R5, R15, !P2 ;  /* 0x0000000f05147207 */ /* 0x001fc60005000000 */
[----:B------:R-:W4:Y:S04]  /*1b8f0*/  LDL.LU R15, [R1+0x10c] ;  /* 0x00010c00010f7983 */ /* 0x000f280000300800 */
[----:B------:R-:W-:Y:S04]  /*1b900*/  STL [R1+0x164], R20 ;  /* 0x0001641401007387 */ /* 0x000fe80000100800 */
[----:B------:R-:W4:Y:S04]  /*1b910*/  LDL.LU R25, [R1+0x108] ;  /* 0x0001080001197983 */ /* 0x000f280000300800 */
[----:B------:R-:W4:Y:S01]  /*1b920*/  LDL.LU R21, [R1+0x104] ;  /* 0x0001040001157983 */ /* 0x000f220000300800 */
[----:B------:R-:W-:-:S05]  /*1b930*/  SEL R13, R5, R13, !P2 ;  /* 0x0000000d050d7207 */ /* 0x000fca0005000000 */
[----:B------:R0:W-:Y:S04]  /*1b940*/  STL [R1+0x160], R13 ;  /* 0x0001600d01007387 */ /* 0x0001e80000100800 */
[----:B------:R-:W4:Y:S04]  /*1b950*/  LDL.LU R24, [R1+0xfc] ;  /* 0x0000fc0001187983 */ /* 0x000f280000300800 */
[----:B0-----:R-:W4:Y:S01]  /*1b960*/  LDL.LU R13, [R1+0xf8] ;  /* 0x0000f800010d7983 */ /* 0x001f220000300800 */
[C---:B------:R-:W-:Y:S02]  /*1b970*/  SEL R20, R5.reuse, R175, !P2 ;  /* 0x000000af05147207 */ /* 0x040fe40005000000 */
[----:B------:R-:W-:-:S03]  /*1b980*/  SEL R22, R5, R176, !P2 ;  /* 0x000000b005167207 */ /* 0x000fc60005000000 */
[----:B------:R0:W-:Y:S04]  /*1b990*/  STL [R1+0x15c], R20 ;  /* 0x00015c1401007387 */ /* 0x0001e80000100800 */
[----:B------:R-:W4:Y:S04]  /*1b9a0*/  LDL.LU R23, [R1+0xf0] ;  /* 0x0000f00001177983 */ /* 0x000f280000300800 */
[----:B0-----:R-:W4:Y:S04]  /*1b9b0*/  LDL.LU R20, [R1+0xf4] ;  /* 0x0000f40001147983 */ /* 0x001f280000300800 */
[----:B------:R0:W-:Y:S02]  /*1b9c0*/  STL [R1+0x158], R22 ;  /* 0x0001581601007387 */ /* 0x0001e40000100800 */
[----:B0-----:R-:W-:-:S02]  /*1b9d0*/  SEL R22, R5, R19, !P2 ;  /* 0x0000001305167207 */ /* 0x001fc40005000000 */
[----:B------:R-:W4:Y:S04]  /*1b9e0*/  LDL.LU R19, [R1+0xbc] ;  /* 0x0000bc0001137983 */ /* 0x000f280000300800 */
[----:B------:R0:W-:Y:S04]  /*1b9f0*/  STL [R1+0x154], R22 ;  /* 0x0001541601007387 */ /* 0x0001e80000100800 */
[----:B0-----:R-:W4:Y:S01]  /*1ba00*/  LDL.LU R22, [R1+0xcc] ;  /* 0x0000cc0001167983 */ /* 0x001f220000300800 */
[----:B--2---:R-:W-:-:S03]  /*1ba10*/  SEL R32, R5, R252, !P2 ;  /* 0x000000fc05207207 */ /* 0x004fc60005000000 */
[----:B------:R-:W2:Y:S04]  /*1ba20*/  LDL.LU R252, [R1+0xe8] ;  /* 0x0000e80001fc7983 */ /* 0x000ea80000300800 */
[----:B------:R3:W-:Y:S02]  /*1ba30*/  STL [R1+0x150], R32 ;  /* 0x0001502001007387 */ /* 0x0007e40000100800 */
[C---:B---3--:R-:W-:Y:S02]  /*1ba40*/  SEL R32, R5.reuse, R18, !P2 ;  /* 0x0000001205207207 */ /* 0x048fe40005000000 */
[----:B------:R-:W3:Y:S04]  /*1ba50*/  LDL.LU R18, [R1+0xd4] ;  /* 0x0000d40001127983 */ /* 0x000ee80000300800 */
[----:B------:R0:W-:Y:S01]  /*1ba60*/  STL [R1+0x14c], R32 ;  /* 0x00014c2001007387 */ /* 0x0001e20000100800 */
[----:B----4-:R-:W-:-:S03]  /*1ba70*/  SEL R33, R5, R14, !P2 ;  /* 0x0000000e05217207 */ /* 0x010fc60005000000 */
[----:B------:R-:W4:Y:S01]  /*1ba80*/  LDL.LU R14, [R1+0xd8] ;  /* 0x0000d800010e7983 */ /* 0x000f220000300800 */
[----:B0-----:R-:W-:-:S03]  /*1ba90*/  SEL R32, R5, R31, !P2 ;  /* 0x0000001f05207207 */ /* 0x001fc60005000000 */
[----:B------:R-:W-:Y:S01]  /*1baa0*/  STL [R1+0x148], R33 ;  /* 0x0001482101007387 */ /* 0x000fe20000100800 */
[----:B------:R-:W-:-:S03]  /*1bab0*/  SEL R30, R5, R30, !P2 ;  /* 0x0000001e051e7207 */ /* 0x000fc60005000000 */
[----:B------:R-:W-:Y:S01]  /*1bac0*/  STL [R1+0x144], R32 ;  /* 0x0001442001007387 */ /* 0x000fe20000100800 */
[----:B------:R-:W-:-:S03]  /*1bad0*/  SEL R31, R5, R12, !P2 ;  /* 0x0000000c051f7207 */ /* 0x000fc60005000000 */
[----:B------:R-:W4:Y:S04]  /*1bae0*/  LDL.LU R12, [R1+0xdc] ;  /* 0x0000dc00010c7983 */ /* 0x000f280000300800 */
[----:B------:R0:W-:Y:S04]  /*1baf0*/  STL [R1+0x140], R30 ;  /* 0x0001401e01007387 */ /* 0x0001e80000100800 */
[----:B------:R-:W-:Y:S01]  /*1bb00*/  STL [R1+0x13c], R31 ;  /* 0x00013c1f01007387 */ /* 0x000fe20000100800 */
[C---:B0-----:R-:W-:Y:S02]  /*1bb10*/  SEL R30, R5.reuse, R29, !P2 ;  /* 0x0000001d051e7207 */ /* 0x041fe40005000000 */
[----:B------:R-:W-:-:S03]  /*1bb20*/  SEL R29, R5, R28, !P2 ;  /* 0x0000001c051d7207 */ /* 0x000fc60005000000 */
[----:B------:R-:W-:Y:S01]  /*1bb30*/  STL [R1+0x138], R30 ;  /* 0x0001381e01007387 */ /* 0x000fe20000100800 */
[----:B------:R-:W-:-:S03]  /*1bb40*/  SEL R28, R5, R17, !P2 ;  /* 0x00000011051c7207 */ /* 0x000fc60005000000 */
[----:B------:R-:W4:Y:S01]  /*1bb50*/  LDL.LU R17, [R1+0xe0] ;  /* 0x0000e00001117983 */ /* 0x000f220000300800 */
[----:B------:R-:W-:-:S03]  /*1bb60*/  SEL R27, R5, R27, !P2 ;  /* 0x0000001b051b7207 */ /* 0x000fc60005000000 */
[----:B------:R-:W-:Y:S04]  /*1bb70*/  STL [R1+0x134], R29 ;  /* 0x0001341d01007387 */ /* 0x000fe80000100800 */
[----:B------:R0:W-:Y:S02]  /*1bb80*/  STL [R1+0x130], R28 ;  /* 0x0001301c01007387 */ /* 0x0001e40000100800 */
[C---:B0-----:R-:W-:Y:S02]  /*1bb90*/  SEL R28, R5.reuse, R16, !P2 ;  /* 0x00000010051c7207 */ /* 0x041fe40005000000 */
[----:B------:R-:W4:Y:S04]  /*1bba0*/  LDL.LU R16, [R1+0xe4] ;  /* 0x0000e40001107983 */ /* 0x000f280000300800 */
[----:B------:R0:W-:Y:S04]  /*1bbb0*/  STL [R1+0x12c], R27 ;  /* 0x00012c1b01007387 */ /* 0x0001e80000100800 */
[----:B------:R-:W-:Y:S01]  /*1bbc0*/  STL [R1+0x128], R28 ;  /* 0x0001281c01007387 */ /* 0x000fe20000100800 */
[----:B0-----:R-:W-:-:S02]  /*1bbd0*/  SEL R27, R5, R26, !P2 ;  /* 0x0000001a051b7207 */ /* 0x001fc40005000000 */
[C---:B------:R-:W-:Y:S02]  /*1bbe0*/  SEL R26, R5.reuse, R15, !P2 ;  /* 0x0000000f051a7207 */ /* 0x040fe40005000000 */
        /* <DEDUP_REMOVED lines=16> */
[----:B------:R0:W-:Y:S01]  /*1bcf0*/  STL [R1+0x10c], R23 ;  /* 0x00010c1701007387 */ /* 0x0001e20000100800 */
[----:B------:R-:W-:-:S03]  /*1bd00*/  SEL R22, R5, R22, !P2 ;  /* 0x0000001605167207 */ /* 0x000fc60005000000 */
[----:B------:R-:W-:Y:S01]  /*1bd10*/  STL [R1+0x108], R24 ;  /* 0x0001081801007387 */ /* 0x000fe20000100800 */
[----:B0-----:R-:W-:-:S03]  /*1bd20*/  SEL R23, R5, R19, !P2 ;  /* 0x0000001305177207 */ /* 0x001fc60005000000 */
[----:B------:R-:W4:Y:S04]  /*1bd30*/  LDL.LU R19, [R1+0xc8] ;  /* 0x0000c80001137983 */ /* 0x000f280000300800 */
[----:B------:R2:W-:Y:S02]  /*1bd40*/  STL [R1+0x104], R23 ;  /* 0x0001041701007387 */ /* 0x0005e40000100800 */
[C---:B--2---:R-:W-:Y:S02]  /*1bd50*/  SEL R23, R5.reuse, R252, !P2 ;  /* 0x000000fc05177207 */ /* 0x044fe40005000000 */
[----:B------:R-:W2:Y:S04]  /*1bd60*/  LDL.LU R252, [R1+0xc4] ;  /* 0x0000c40001fc7983 */ /* 0x000ea80000300800 */
[----:B------:R3:W-:Y:S04]  /*1bd70*/  STL [R1+0x100], R22 ;  /* 0x0001001601007387 */ /* 0x0007e80000100800 */
[----:B------:R-:W-:Y:S01]  /*1bd80*/  STL [R1+0xfc], R23 ;  /* 0x0000fc1701007387 */ /* 0x000fe20000100800 */
[----:B---3--:R-:W-:-:S03]  /*1bd90*/  SEL R22, R5, R18, !P2 ;  /* 0x0000001205167207 */ /* 0x008fc60005000000 */
[----:B------:R-:W3:Y:S04]  /*1bda0*/  LDL.LU R18, [R1+0xc0] ;  /* 0x0000c00001127983 */ /* 0x000ee80000300800 */
[----:B------:R-:W-:Y:S04]  /*1bdb0*/  STL [R1+0xf8], R22 ;  /* 0x0000f81601007387 */ /* 0x000fe80000100800 */
[----:B------:R-:W3:Y:S04]  /*1bdc0*/  LDL.LU R31, [R1+0x9c] ;  /* 0x00009c00011f7983 */ /* 0x000ee80000300800 */
[----:B------:R-:W3:Y:S01]  /*1bdd0*/  LDL.LU R30, [R1+0xa0] ;  /* 0x0000a000011e7983 */ /* 0x000ee20000300800 */
[----:B----4-:R-:W-:-:S05]  /*1bde0*/  SEL R14, R5, R14, !P2 ;  /* 0x0000000e050e7207 */ /* 0x010fca0005000000 */
[----:B------:R0:W-:Y:S04]  /*1bdf0*/  STL [R1+0xf4], R14 ;  /* 0x0000f40e01007387 */ /* 0x0001e80000100800 */
[----:B0-----:R-:W4:Y:S04]  /*1be00*/  LDL.LU R14, [R1+0xb8] ;  /* 0x0000b800010e7983 */ /* 0x001f280000300800 */
[----:B------:R-:W4:Y:S04]  /*1be10*/  LDL.LU R29, [R1+0xa8] ;  /* 0x0000a800011d7983 */ /* 0x000f280000300800 */
[----:B------:R-:W4:Y:S01]  /*1be20*/  LDL.LU R28, [R1+0xb4] ;  /* 0x0000b400011c7983 */ /* 0x000f220000300800 */
[----:B------:R-:W-:-:S05]  /*1be30*/  SEL R12, R5, R12, !P2 ;  /* 0x0000000c050c7207 */ /* 0x000fca0005000000 */
[----:B------:R0:W-:Y:S04]  /*1be40*/  STL [R1+0xf0], R12 ;  /* 0x0000f00c01007387 */ /* 0x0001e80000100800 */
[----:B0-----:R-:W4:Y:S04]  /*1be50*/  LDL.LU R12, [R1+0xac] ;  /* 0x0000ac00010c7983 */ /* 0x001f280000300800 */
[----:B------:R-:W4:Y:S01]  /*1be60*/  LDL.LU R27, [R1+0xb0] ;  /* 0x0000b000011b7983 */ /* 0x000f220000300800 */
[----:B------:R-:W-:-:S03]  /*1be70*/  SEL R22, R5, R17, !P2 ;  /* 0x0000001105167207 */ /* 0x000fc60005000000 */
[----:B------:R-:W4:Y:S04]  /*1be80*/  LDL.LU R17, [R1+0x724] ;  /* 0x0007240001117983 */ /* 0x000f280000300800 */
[----:B------:R0:W-:Y:S04]  /*1be90*/  STL [R1+0xec], R22 ;  /* 0x0000ec1601007387 */ /* 0x0001e80000100800 */
[----:B------:R-:W4:Y:S01]  /*1bea0*/  LDL.LU R26, [R1+0xa4] ;  /* 0x0000a400011a7983 */ /* 0x000f220000300800 */
[----:B0-----:R-:W-:-:S03]  /*1beb0*/  SEL R22, R5, R16, !P2 ;  /* 0x0000001005167207 */ /* 0x001fc60005000000 */
        /* <DEDUP_REMOVED lines=13> */
[----:B------:R0:W-:Y:S02]  /*1bf90*/  STL [R1+0xdc], R22 ;  /* 0x0000dc1601007387 */ /* 0x0001e40000100800 */
[C---:B0-----:R-:W-:Y:S02]  /*1bfa0*/  SEL R22, R5.reuse, R20, !P2 ;  /* 0x0000001405167207 */ /* 0x041fe40005000000 */
[----:B------:R-:W4:Y:S04]  /*1bfb0*/  LDL.LU R20, [R1+0x7c] ;  /* 0x00007c0001147983 */ /* 0x000f280000300800 */
[----:B------:R0:W-:Y:S01]  /*1bfc0*/  STL [R1+0xd8], R22 ;  /* 0x0000d81601007387 */ /* 0x0001e20000100800 */
[----:B------:R-:W-:-:S03]  /*1bfd0*/  SEL R32, R5, R19, !P2 ;  /* 0x0000001305207207 */ /* 0x000fc60005000000 */
[----:B0-----:R-:W4:Y:S04]  /*1bfe0*/  LDL.LU R22, [R1+0x78] ;  /* 0x0000780001167983 */ /* 0x001f280000300800 */
[----:B------:R-:W4:Y:S04]  /*1bff0*/  LDL.LU R19, [R1+0x74] ;  /* 0x0000740001137983 */ /* 0x000f280000300800 */
[----:B------:R2:W-:Y:S02]  /*1c000*/  STL [R1+0xd4], R32 ;  /* 0x0000d42001007387 */ /* 0x0005e40000100800 */
[----:B--2---:R-:W-:-:S02]  /*1c010*/  SEL R32, R5, R252, !P2 ;  /* 0x000000fc05207207 */ /* 0x004fc40005000000 */
[----:B------:R-:W2:Y:S04]  /*1c020*/  LDL.LU R252, [R1+0x70] ;  /* 0x0000700001fc7983 */ /* 0x000ea80000300800 */
[----:B------:R0:W-:Y:S01]  /*1c030*/  STL [R1+0xd0], R32 ;  /* 0x0000d02001007387 */ /* 0x0001e20000100800 */
[----:B---3--:R-:W-:-:S03]  /*1c040*/  SEL R33, R5, R18, !P2 ;  /* 0x0000001205217207 */ /* 0x008fc60005000000 */
[----:B------:R-:W3:Y:S01]  /*1c050*/  LDL.LU R18, [R1+0x60] ;  /* 0x0000600001127983 */ /* 0x000ee20000300800 */
[----:B0-----:R-:W-:-:S03]  /*1c060*/  SEL R32, R5, R31, !P2 ;  /* 0x0000001f05207207 */ /* 0x001fc60005000000 */
[----:B------:R-:W-:Y:S01]  /*1c070*/  STL [R1+0xcc], R33 ;  /* 0x0000cc2101007387 */ /* 0x000fe20000100800 */
[----:B------:R-:W-:-:S03]  /*1c080*/  SEL R30, R5, R30, !P2 ;  /* 0x0000001e051e7207 */ /* 0x000fc60005000000 */
[----:B------:R-:W-:Y:S01]  /*1c090*/  STL [R1+0xc8], R32 ;  /* 0x0000c82001007387 */ /* 0x000fe20000100800 */
[----:B----4-:R-:W-:-:S03]  /*1c0a0*/  SEL R31, R5, R14, !P2 ;  /* 0x0000000e051f7207 */ /* 0x010fc60005000000 */
        /* <DEDUP_REMOVED lines=17> */
[----:B------:R-:W4:Y:S04]  /*1c1c0*/  LDL.LU R16, [R1+0x71c] ;  /* 0x00071c0001107983 */ /* 0x000f280000300800 */
[----:B------:R-:W-:Y:S04]  /*1c1d0*/  STL [R1+0xa8], R27 ;  /* 0x0000a81b01007387 */ /* 0x000fe80000100800 */
[----:B------:R0:W-:Y:S01]  /*1c1e0*/  STL [R1+0xa4], R26 ;  /* 0x0000a41a01007387 */ /* 0x0001e20000100800 */
[----:B------:R-:W-:-:S02]  /*1c1f0*/  SEL R25, R5, R25, !P2 ;  /* 0x0000001905197207 */ /* 0x000fc40005000000 */
        /* <DEDUP_REMOVED lines=14> */
[----:B0-----:R-:W-:-:S03]  /*1c2e0*/  SEL R23, R5, R20, !P2 ;  /* 0x0000001405177207 */ /* 0x001fc60005000000 */
[----:B------:R-:W4:Y:S01]  /*1c2f0*/  LDL.LU R20, [R1+0x710] ;  /* 0x0007100001147983 */ /* 0x000f220000300800 */
[----:B------:R-:W-:-:S03]  /*1c300*/  SEL R22, R5, R22, !P2 ;  /* 0x0000001605167207 */ /* 0x000fc60005000000 */
[----:B------:R0:W-:Y:S02]  /*1c310*/  STL [R1+0x88], R23 ;  /* 0x0000881701007387 */ /* 0x0001e40000100800 */
[C---:B0-----:R-:W-:Y:S02]  /*1c320*/  SEL R23, R5.reuse, R19, !P2 ;  /* 0x0000001305177207 */ /* 0x041fe40005000000 */
[----:B------:R-:W4:Y:S04]  /*1c330*/  LDL.LU R19, [R1+0x70c] ;  /* 0x00070c0001137983 */ /* 0x000f280000300800 */
[----:B------:R2:W-:Y:S04]  /*1c340*/  STL [R1+0x84], R22 ;  /* 0x0000841601007387 */ /* 0x0005e80000100800 */
[----:B------:R-:W-:Y:S01]  /*1c350*/  STL [R1+0x80], R23 ;  /* 0x0000801701007387 */ /* 0x000fe20000100800 */
[----:B--2---:R-:W-:-:S03]  /*1c360*/  SEL R22, R5, R252, !P2 ;  /* 0x000000fc05167207 */ /* 0x004fc60005000000 */
[----:B------:R-:W2:Y:S04]  /*1c370*/  LDL.LU R252, [R1+0x708] ;  /* 0x0007080001fc7983 */ /* 0x000ea80000300800 */
[----:B------:R-:W-:Y:S04]  /*1c380*/  STL [R1+0x7c], R22 ;  /* 0x00007c1601007387 */ /* 0x000fe80000100800 */
[----:B------:R-:W2:Y:S04]  /*1c390*/  LDL.LU R31, [R1+0x704] ;  /* 0x00070400011f7983 */ /* 0x000ea80000300800 */
[----:B------:R-:W2:Y:S01]  /*1c3a0*/  LDL.LU R30, [R1+0x700] ;  /* 0x00070000011e7983 */ /* 0x000ea20000300800 */
[----:B---3--:R-:W-:-:S05]  /*1c3b0*/  SEL R18, R5, R18, !P2 ;  /* 0x0000001205127207 */ /* 0x008fca0005000000 */
[----:B------:R0:W-:Y:S04]  /*1c3c0*/  STL [R1+0x78], R18 ;  /* 0x0000781201007387 */ /* 0x0001e80000100800 */
[----:B0-----:R-:W3:Y:S04]  /*1c3d0*/  LDL.LU R18, [R1+0x6fc] ;  /* 0x0006fc0001127983 */ /* 0x001ee80000300800 */
[----:B------:R-:W3:Y:S04]  /*1c3e0*/  LDL.LU R29, [R1+0x6f8] ;  /* 0x0006f800011d7983 */ /* 0x000ee80000300800 */
[----:B------:R-:W3:Y:S01]  /*1c3f0*/  LDL.LU R28, [R1+0x6dc] ;  /* 0x0006dc00011c7983 */ /* 0x000ee20000300800 */
[----:B----4-:R-:W-:-:S05]  /*1c400*/  SEL R14, R5, R14, !P2 ;  /* 0x0000000e050e7207 */ /* 0x010fca0005000000 */
        /* <DEDUP_REMOVED lines=18> */
[----:B------:R-:W4:Y:S04]  /*1c530*/  LDL.LU R23, [R1+0x6d4] ;  /* 0x0006d40001177983 */ /* 0x000f280000300800 */
[----:B0-----:R-:W4:Y:S01]  /*1c540*/  LDL.LU R22, [R1+0x6d8] ;  /* 0x0006d80001167983 */ /* 0x001f220000300800 */
[----:B------:R-:W-:-:S05]  /*1c550*/  SEL R21, R5, R21, !P2 ;  /* 0x0000001505157207 */ /* 0x000fca0005000000 */
[----:B------:R0:W-:Y:S02]  /*1c560*/  STL [R1+0x60], R21 ;  /* 0x0000601501007387 */ /* 0x0001e40000100800 */
[C---:B0-----:R-:W-:Y:S02]  /*1c570*/  SEL R21, R5.reuse, R13, !P2 ;  /* 0x0000000d05157207 */ /* 0x041fe40005000000 */
[----:B------:R-:W4:Y:S04]  /*1c580*/  LDL.LU R13, [R1+0x650] ;  /* 0x00065000010d7983 */ /* 0x000f280000300800 */
[----:B------:R0:W-:Y:S04]  /*1c590*/  STL [R1+0x5c], R21 ;  /* 0x00005c1501007387 */ /* 0x0001e80000100800 */
[----:B0-----:R-:W4:Y:S01]  /*1c5a0*/  LDL.LU R21, [R1+0x654] ;  /* 0x0006540001157983 */ /* 0x001f220000300800 */
[----:B------:R-:W-:-:S03]  /*1c5b0*/  SEL R32, R5, R20, !P2 ;  /* 0x0000001405207207 */ /* 0x000fc60005000000 */
[----:B------:R-:W4:Y:S04]  /*1c5c0*/  LDL.LU R20, [R1+0x674] ;  /* 0x0006740001147983 */ /* 0x000f280000300800 */
[----:B------:R0:W-:Y:S02]  /*1c5d0*/  STL [R1+0x58], R32 ;  /* 0x0000582001007387 */ /* 0x0001e40000100800 */
[C---:B0-----:R-:W-:Y:S02]  /*1c5e0*/  SEL R32, R5.reuse, R19, !P2 ;  /* 0x0000001305207207 */ /* 0x041fe40005000000 */
[----:B------:R-:W4:Y:S04]  /*1c5f0*/  LDL.LU R19, [R1+0x6b8] ;  /* 0x0006b80001137983 */ /* 0x000f280000300800 */
[----:B------:R0:W-:Y:S01]  /*1c600*/  STL [R1+0x54], R32 ;  /* 0x0000542001007387 */ /* 0x0001e20000100800 */
[----:B--2---:R-:W-:-:S03]  /*1c610*/  SEL R33, R5, R252, !P2 ;  /* 0x000000fc05217207 */ /* 0x004fc60005000000 */
[----:B------:R-:W2:Y:S01]  /*1c620*/  LDL.LU R252, [R1+0x6bc] ;  /* 0x0006bc0001fc7983 */ /* 0x000ea20000300800 */
[----:B0-----:R-:W-:-:S03]  /*1c630*/  SEL R32, R5, R31, !P2 ;  /* 0x0000001f05207207 */ /* 0x001fc60005000000 */
[----:B------:R-:W-:Y:S01]  /*1c640*/  STL [R1+0x50], R33 ;  /* 0x0000502101007387 */ /* 0x000fe20000100800 */
[----:B------:R-:W-:-:S03]  /*1c650*/  SEL R30, R5, R30, !P2 ;  /* 0x0000001e051e7207 */ /* 0x000fc60005000000 */
[----:B------:R-:W-:Y:S01]  /*1c660*/  STL [R1+0x4c], R32 ;  /* 0x00004c2001007387 */ /* 0x000fe20000100800 */
[----:B---3--:R-:W-:-:S03]  /*1c670*/  SEL R31, R5, R18, !P2 ;  /* 0x00000012051f7207 */ /* 0x008fc60005000000 */
[----:B------:R-:W3:Y:S04]  /*1c680*/  LDL.LU R18, [R1+0x6c4] ;  /* 0x0006c40001127983 */ /* 0x000ee80000300800 */
[----:B------:R0:W-:Y:S04]  /*1c690*/  STL [R1+0x48], R30 ;  /* 0x0000481e01007387 */ /* 0x0001e80000100800 */
[----:B------:R-:W-:Y:S01]  /*1c6a0*/  STL [R1+0x44], R31 ;  /* 0x0000441f01007387 */ /* 0x000fe20000100800 */
[C---:B0-----:R-:W-:Y:S02]  /*1c6b0*/  SEL R30, R5.reuse, R29, !P2 ;  /* 0x0000001d051e7207 */ /* 0x041fe40005000000 */
[----:B------:R-:W-:-:S03]  /*1c6c0*/  SEL R29, R5, R28, !P2 ;  /* 0x0000001c051d7207 */ /* 0x000fc60005000000 */
[----:B------:R-:W-:Y:S01]  /*1c6d0*/  STL [R1+0x40], R30 ;  /* 0x0000401e01007387 */ /* 0x000fe20000100800 */
[----:B----4-:R-:W-:-:S03]  /*1c6e0*/  SEL R28, R5, R14, !P2 ;  /* 0x0000000e051c7207 */ /* 0x010fc60005000000 */
        /* <DEDUP_REMOVED lines=21> */
[----:B------:R0:W-:Y:S04]  /*1c840*/  STL [R1+0x1c], R25 ;  /* 0x00001c1901007387 */ /* 0x0001e80000100800 */
[----:B------:R1:W-:Y:S01]  /*1c850*/  STL [R1+0x18], R24 ;  /* 0x0000181801007387 */ /* 0x0003e20000100800 */
[----:B0-----:R-:W-:-:S02]  /*1c860*/  SEL R25, R5, R23, !P2 ;  /* 0x0000001705197207 */ /* 0x001fc40005000000 */
[C---:B------:R-:W-:Y:S01]  /*1c870*/  SEL R23, R5.reuse, R22, !P2 ;  /* 0x0000001605177207 */ /* 0x040fe20005000000 */
[----:B-1----:R-:W4:Y:S04]  /*1c880*/  LDL.LU R24, [R1+0x6a8] ;  /* 0x0006a80001187983 */ /* 0x002f280000300800 */
[----:B------:R-:W-:Y:S04]  /*1c890*/  STL [R1+0x14], R25 ;  /* 0x0000141901007387 */ /* 0x000fe80000100800 */
[----:B------:R0:W-:Y:S01]  /*1c8a0*/  STL [R1+0x10], R23 ;  /* 0x0000101701007387 */ /* 0x0001e20000100800 */
[----:B------:R-:W-:-:S03]  /*1c8b0*/  SEL R22, R5, R13, !P2 ;  /* 0x0000000d05167207 */ /* 0x000fc60005000000 */
[----:B------:R-:W4:Y:S04]  /*1c8c0*/  LDL.LU R13, [R1+0x6ac] ;  /* 0x0006ac00010d7983 */ /* 0x000f280000300800 */
[----:B------:R1:W-:Y:S04]  /*1c8d0*/  STL [R1+0xc], R22 ;  /* 0x00000c1601007387 */ /* 0x0003e80000100800 */
[----:B0-----:R-:W4:Y:S01]  /*1c8e0*/  LDL.LU R23, [R1+0x6a4] ;  /* 0x0006a40001177983 */ /* 0x001f220000300800 */
[C---:B------:R-:W-:Y:S02]  /*1c8f0*/  SEL R21, R5.reuse, R21, !P2 ;  /* 0x0000001505157207 */ /* 0x040fe40005000000 */
[----:B------:R-:W-:-:S03]  /*1c900*/  SEL R20, R5, R20, !P2 ;  /* 0x0000001405147207 */ /* 0x000fc60005000000 */
[----:B------:R0:W-:Y:S04]  /*1c910*/  STL [R1+0x8], R21 ;  /* 0x0000081501007387 */ /* 0x0001e80000100800 */
[----:B------:R0:W-:Y:S04]  /*1c920*/  STL [R1+0x4], R20 ;  /* 0x0000041401007387 */ /* 0x0001e80000100800 */
[----:B-1----:R-:W4:Y:S01]  /*1c930*/  LDL.LU R22, [R1+0x698] ;  /* 0x0006980001167983 */ /* 0x002f220000300800 */
[----:B------:R-:W-:-:S05]  /*1c940*/  SEL R19, R5, R19, !P2 ;  /* 0x0000001305137207 */ /* 0x000fca0005000000 */
[----:B------:R1:W-:Y:S04]  /*1c950*/  STL [R1], R19 ;  /* 0x0000001301007387 */ /* 0x0003e80000100800 */
[----:B0-----:R-:W4:Y:S04]  /*1c960*/  LDL.LU R21, [R1+0x694] ;  /* 0x0006940001157983 */ /* 0x001f280000300800 */
[----:B------:R-:W4:Y:S01]  /*1c970*/  LDL.LU R20, [R1+0x690] ;  /* 0x0006900001147983 */ /* 0x000f220000300800 */
[----:B--2---:R-:W-:-:S05]  /*1c980*/  SEL R252, R5, R252, !P2 ;  /* 0x000000fc05fc7207 */ /* 0x004fca0005000000 */
[----:B------:R-:W-:Y:S04]  /*1c990*/  STL [R1+0x1930], R252 ;  /* 0x001930fc01007387 */ /* 0x000fe80000100800 */
[----:B-1----:R-:W2:Y:S01]  /*1c9a0*/  LDL.LU R19, [R1+0x68c] ;  /* 0x00068c0001137983 */ /* 0x002ea20000300800 */
[----:B---3--:R-:W-:-:S03]  /*1c9b0*/  SEL R175, R5, R18, !P2 ;  /* 0x0000001205af7207 */ /* 0x008fc60005000000 */
[----:B------:R-:W3:Y:S04]  /*1c9c0*/  LDL.LU R18, [R1+0x678] ;  /* 0x0006780001127983 */ /* 0x000ee80000300800 */
[----:B------:R-:W-:Y:S01]  /*1c9d0*/  STL [R1+0x1934], R175 ;  /* 0x001934af01007387 */ /* 0x000fe20000100800 */
[----:B----4-:R-:W-:-:S03]  /*1c9e0*/  SEL R100, R5, R14, !P2 ;  /* 0x0000000e05647207 */ /* 0x010fc60005000000 */
[----:B------:R-:W4:Y:S04]  /*1c9f0*/  LDL.LU R14, [R1+0x684] ;  /* 0x00068400010e7983 */ /* 0x000f280000300800 */
[----:B------:R-:W-:Y:S01]  /*1ca00*/  STL [R1+0x1938], R100 ;  /* 0x0019386401007387 */ /* 0x000fe20000100800 */
[----:B------:R-:W-:-:S03]  /*1ca10*/  SEL R102, R5, R12, !P2 ;  /* 0x0000000c05667207 */ /* 0x000fc60005000000 */
        /* <DEDUP_REMOVED lines=11> */
[----:B------:R-:W-:-:S05]  /*1cad0*/  SEL R110, R5, R24, !P2 ;  /* 0x00000018056e7207 */ /* 0x000fca0005000000 */
[----:B------:R-:W-:Y:S01]  /*1cae0*/  STL [R1+0x194c], R110 ;  /* 0x00194c6e01007387 */ /* 0x000fe20000100800 */
[----:B------:R-:W-:-:S03]  /*1caf0*/  SEL R112, R5, R13, !P2 ;  /* 0x0000000d05707207 */ /* 0x000fc60005000000 */
[----:B------:R-:W4:Y:S01]  /*1cb00*/  LDL.LU R13, [R1+0x65c] ;  /* 0x00065c00010d7983 */ /* 0x000f220000300800 */
[----:B------:R-:W-:-:S03]  /*1cb10*/  SEL R114, R5, R23, !P2 ;  /* 0x0000001705727207 */ /* 0x000fc60005000000 */
[----:B------:R-:W-:Y:S04]  /*1cb20*/  STL [R1+0x1950], R112 ;  /* 0x0019507001007387 */ /* 0x000fe80000100800 */
[----:B------:R-:W-:Y:S01]  /*1cb30*/  STL [R1+0x1954], R114 ;  /* 0x0019547201007387 */ /* 0x000fe20000100800 */
[----:B------:R-:W-:-:S05]  /*1cb40*/  SEL R116, R5, R22, !P2 ;  /* 0x0000001605747207 */ /* 0x000fca0005000000 */
[----:B------:R-:W-:Y:S01]  /*1cb50*/  STL [R1+0x1958], R116 ;  /* 0x0019587401007387 */ /* 0x000fe20000100800 */
[C---:B------:R-:W-:Y:S02]  /*1cb60*/  SEL R118, R5.reuse, R21, !P2 ;  /* 0x0000001505767207 */ /* 0x040fe40005000000 */
[----:B------:R-:W-:-:S03]  /*1cb70*/  SEL R120, R5, R20, !P2 ;  /* 0x0000001405787207 */ /* 0x000fc60005000000 */
[----:B------:R-:W-:Y:S04]  /*1cb80*/  STL [R1+0x195c], R118 ;  /* 0x00195c7601007387 */ /* 0x000fe80000100800 */
[----:B------:R-:W-:Y:S01]  /*1cb90*/  STL [R1+0x1960], R120 ;  /* 0x0019607801007387 */ /* 0x000fe20000100800 */
[----:B--2---:R-:W-:-:S05]  /*1cba0*/  SEL R66, R5, R19, !P2 ;  /* 0x0000001305427207 */ /* 0x004fca0005000000 */
[----:B------:R0:W-:Y:S01]  /*1cbb0*/  STL [R1+0x1964], R66 ;  /* 0x0019644201007387 */ /* 0x0001e20000100800 */
[----:B---3--:R-:W-:-:S05]  /*1cbc0*/  SEL R68, R5, R18, !P2 ;  /* 0x0000001205447207 */ /* 0x008fca0005000000 */
[----:B------:R-:W-:Y:S04]  /*1cbd0*/  STL [R1+0x1968], R68 ;  /* 0x0019684401007387 */ /* 0x000fe80000100800 */
[----:B------:R-:W2:Y:S01]  /*1cbe0*/  LDL.LU R32, [R1+0x658] ;  /* 0x0006580001207983 */ /* 0x000ea20000300800 */
[----:B----4-:R-:W-:-:S05]  /*1cbf0*/  SEL R70, R5, R14, !P2 ;  /* 0x0000000e05467207 */ /* 0x010fca0005000000 */
[----:B------:R-:W-:Y:S04]  /*1cc00*/  STL [R1+0x196c], R70 ;  /* 0x00196c4601007387 */ /* 0x000fe80000100800 */
[----:B------:R-:W3:Y:S01]  /*1cc10*/  LDL.LU R14, [R1+0x628] ;  /* 0x00062800010e7983 */ /* 0x000ee20000300800 */
[----:B------:R-:W-:-:S03]  /*1cc20*/  SEL R72, R5, R12, !P2 ;  /* 0x0000000c05487207 */ /* 0x000fc60005000000 */
[----:B------:R-:W4:Y:S04]  /*1cc30*/  LDL.LU R12, [R1+0x60c] ;  /* 0x00060c00010c7983 */ /* 0x000f280000300800 */
[----:B------:R-:W-:Y:S01]  /*1cc40*/  STL [R1+0x1970], R72 ;  /* 0x0019704801007387 */ /* 0x000fe20000100800 */
[----:B------:R-:W-:-:S05]  /*1cc50*/  SEL R74, R5, R17, !P2 ;  /* 0x00000011054a7207 */ /* 0x000fca0005000000 */
[----:B------:R-:W-:Y:S04]  /*1cc60*/  STL [R1+0x1974], R74 ;  /* 0x0019744a01007387 */ /* 0x000fe80000100800 */
[----:B------:R-:W4:Y:S04]  /*1cc70*/  LDL.LU R31, [R1+0x5f4] ;  /* 0x0005f400011f7983 */ /* 0x000f280000300800 */
[----:B------:R-:W4:Y:S01]  /*1cc80*/  LDL.LU R30, [R1+0x5ec] ;  /* 0x0005ec00011e7983 */ /* 0x000f220000300800 */
[----:B------:R-:W-:-:S05]  /*1cc90*/  SEL R76, R5, R16, !P2 ;  /* 0x00000010054c7207 */ /* 0x000fca0005000000 */
[----:B------:R-:W-:Y:S04]  /*1cca0*/  STL [R1+0x1978], R76 ;  /* 0x0019784c01007387 */ /* 0x000fe80000100800 */
[----:B------:R-:W4:Y:S04]  /*1ccb0*/  LDL.LU R29, [R1+0x5bc] ;  /* 0x0005bc00011d7983 */ /* 0x000f280000300800 */
[----:B------:R-:W4:Y:S01]  /*1ccc0*/  LDL.LU R28, [R1+0x5b8] ;  /* 0x0005b800011c7983 */ /* 0x000f220000300800 */
[----:B------:R-:W-:-:S05]  /*1ccd0*/  SEL R78, R5, R15, !P2 ;  /* 0x0000000f054e7207 */ /* 0x000fca0005000000 */
[----:B------:R-:W-:Y:S04]  /*1cce0*/  STL [R1+0x197c], R78 ;  /* 0x00197c4e01007387 */ /* 0x000fe80000100800 */
[----:B------:R-:W4:Y:S04]  /*1ccf0*/  LDL.LU R27, [R1+0x5b4] ;  /* 0x0005b400011b7983 */ /* 0x000f280000300800 */
[----:B------:R-:W4:Y:S04]  /*1cd00*/  LDL.LU R26, [R1+0x454] ;  /* 0x00045400011a7983 */ /* 0x000f280000300800 */
[----:B------:R-:W4:Y:S04]  /*1cd10*/  LDL.LU R25, [R1+0x5b0] ;  /* 0x0005b00001197983 */ /* 0x000f280000300800 */
[----:B------:R-:W4:Y:S04]  /*1cd20*/  LDL.LU R24, [R1+0x4b4] ;  /* 0x0004b40001187983 */ /* 0x000f280000300800 */
[----:B------:R-:W4:Y:S04]  /*1cd30*/  LDL.LU R23, [R1+0x59c] ;  /* 0x00059c0001177983 */ /* 0x000f280000300800 */
[----:B------:R-:W4:Y:S04]  /*1cd40*/  LDL.LU R22, [R1+0x52c] ;  /* 0x00052c0001167983 */ /* 0x000f280000300800 */
[----:B------:R-:W4:Y:S04]  /*1cd50*/  LDL.LU R21, [R1+0x544] ;  /* 0x0005440001157983 */ /* 0x000f280000300800 */
[----:B------:R-:W4:Y:S04]  /*1cd60*/  LDL.LU R19, [R1+0x54c] ;  /* 0x00054c0001137983 */ /* 0x000f280000300800 */
[----:B------:R-:W4:Y:S01]  /*1cd70*/  LDL.LU R20, [R1+0x554] ;  /* 0x0005540001147983 */ /* 0x000f220000300800 */
[----:B------:R-:W-:-:S03]  /*1cd80*/  SEL R80, R5, R13, !P2 ;  /* 0x0000000d05507207 */ /* 0x000fc60005000000 */
[----:B------:R-:W4:Y:S04]  /*1cd90*/  LDL.LU R18, [R1+0x534] ;  /* 0x0005340001127983 */ /* 0x000f280000300800 */
[----:B------:R-:W4:Y:S04]  /*1cda0*/  LDL.LU R17, [R1+0x4e8] ;  /* 0x0004e80001117983 */ /* 0x000f280000300800 */
[----:B------:R-:W4:Y:S04]  /*1cdb0*/  LDL.LU R16, [R1+0x4ec] ;  /* 0x0004ec0001107983 */ /* 0x000f280000300800 */
[----:B------:R-:W4:Y:S04]  /*1cdc0*/  LDL.LU R15, [R1+0x4fc] ;  /* 0x0004fc00010f7983 */ /* 0x000f280000300800 */
[----:B------:R-:W4:Y:S04]  /*1cdd0*/  LDL.LU R13, [R1+0x4cc] ;  /* 0x0004cc00010d7983 */ /* 0x000f280000300800 */
[----:B------:R-:W-:Y:S01]  /*1cde0*/  STL [R1+0x1980], R80 ;  /* 0x0019805001007387 */ /* 0x000fe20000100800 */
[----:B--2---:R-:W-:-:S05]  /*1cdf0*/  SEL R82, R5, R32, !P2 ;  /* 0x0000002005527207 */ /* 0x004fca0005000000 */
[----:B------:R-:W-:Y:S01]  /*1ce00*/  STL [R1+0x1984], R82 ;  /* 0x0019845201007387 */ /* 0x000fe20000100800 */
[----:B---3--:R-:W-:-:S05]  /*1ce10*/  SEL R84, R5, R14, !P2 ;  /* 0x0000000e05547207 */ /* 0x008fca0005000000 */
[----:B------:R1:W-:Y:S04]  /*1ce20*/  STL [R1+0x1988], R84 ;  /* 0x0019885401007387 */ /* 0x0003e80000100800 */
[----:B------:R-:W2:Y:S01]  /*1ce30*/  LDL.LU R14, [R1+0x4c4] ;  /* 0x0004c400010e7983 */ /* 0x000ea20000300800 */
[----:B----4-:R-:W-:-:S03]  /*1ce40*/  SEL R86, R5, R12, !P2 ;  /* 0x0000000c05567207 */ /* 0x010fc60005000000 */
[----:B------:R-:W3:Y:S04]  /*1ce50*/  LDL.LU R12, [R1+0x4c0] ;  /* 0x0004c000010c7983 */ /* 0x000ee80000300800 */
[----:B------:R-:W-:Y:S01]  /*1ce60*/  STL [R1+0x198c], R86 ;  /* 0x00198c5601007387 */ /* 0x000fe20000100800 */
[C---:B------:R-:W-:Y:S02]  /*1ce70*/  SEL R88, R5.reuse, R31, !P2 ;  /* 0x0000001f05587207 */ /* 0x040fe40005000000 */
[----:B------:R-:W-:-:S03]  /*1ce80*/  SEL R90, R5, R30, !P2 ;  /* 0x0000001e055a7207 */ /* 0x000fc60005000000 */
[----:B------:R-:W-:Y:S04]  /*1ce90*/  STL [R1+0x1990], R88 ;  /* 0x0019905801007387 */ /* 0x000fe80000100800 */
[----:B------:R-:W-:Y:S01]  /*1cea0*/  STL [R1+0x1994], R90 ;  /* 0x0019945a01007387 */ /* 0x000fe20000100800 */
[C---:B------:R-:W-:Y:S02]  /*1ceb0*/  SEL R92, R5.reuse, R29, !P2 ;  /* 0x0000001d055c7207 */ /* 0x040fe40005000000 */
[----:B------:R-:W-:-:S03]  /*1cec0*/  SEL R94, R5, R28, !P2 ;  /* 0x0000001c055e7207 */ /* 0x000fc60005000000 */
[----:B------:R-:W-:Y:S04]  /*1ced0*/  STL [R1+0x1998], R92 ;  /* 0x0019985c01007387 */ /* 0x000fe80000100800 */
[----:B------:R-:W-:Y:S01]  /*1cee0*/  STL [R1+0x199c], R94 ;  /* 0x00199c5e01007387 */ /* 0x000fe20000100800 */
[----:B------:R-:W-:-:S05]  /*1cef0*/  SEL R96, R5, R27, !P2 ;  /* 0x0000001b05607207 */ /* 0x000fca0005000000 */
[----:B------:R-:W-:Y:S04]  /*1cf00*/  STL [R1+0x19a0], R96 ;  /* 0x0019a06001007387 */ /* 0x000fe80000100800 */
[----:B------:R-:W4:Y:S04]  /*1cf10*/  LDL.LU R41, [R1+0x4bc] ;  /* 0x0004bc0001297983 */ /* 0x000f280000300800 */
[----:B------:R-:W4:Y:S04]  /*1cf20*/  LDL.LU R40, [R1+0x48c] ;  /* 0x00048c0001287983 */ /* 0x000f280000300800 */
[----:B------:R-:W4:Y:S01]  /*1cf30*/  LDL.LU R39, [R1+0x46c] ;  /* 0x00046c0001277983 */ /* 0x000f220000300800 */
[----:B------:R-:W-:-:S03]  /*1cf40*/  SEL R85, R5, R15, !P2 ;  /* 0x0000000f05557207 */ /* 0x000fc60005000000 */
[----:B------:R-:W4:Y:S01]  /*1cf50*/  LDL.LU R15, [R1+0x464] ;  /* 0x00046400010f7983 */ /* 0x000f220000300800 */
[----:B------:R-:W-:-:S03]  /*1cf60*/  SEL R89, R5, R13, !P2 ;  /* 0x0000000d05597207 */ /* 0x000fc60005000000 */
        /* <DEDUP_REMOVED lines=11> */
[----:B------:R-:W4:Y:S01]  /*1d020*/  LDL.LU R29, [R1+0x414] ;  /* 0x00041400011d7983 */ /* 0x000f220000300800 */
[----:B------:R-:W-:-:S03]  /*1d030*/  SEL R117, R5, R21, !P2 ;  /* 0x0000001505757207 */ /* 0x000fc60005000000 */
[----:B------:R-:W4:Y:S01]  /*1d040*/  LDL.LU R28, [R1+0x418] ;  /* 0x00041800011c7983 */ /* 0x000f220000300800 */
[----:B------:R-:W-:-:S03]  /*1d050*/  SEL R101, R5, R25, !P2 ;  /* 0x0000001905657207 */ /* 0x000fc60005000000 */
[----:B------:R-:W4:Y:S01]  /*1d060*/  LDL.LU R27, [R1+0x3fc] ;  /* 0x0003fc00011b7983 */ /* 0x000f220000300800 */
[----:B------:R-:W-:-:S03]  /*1d070*/  SEL R105, R5, R24, !P2 ;  /* 0x0000001805697207 */ /* 0x000fc60005000000 */
[----:B------:R-:W4:Y:S01]  /*1d080*/  LDL.LU R26, [R1+0x3f4] ;  /* 0x0003f400011a7983 */ /* 0x000f220000300800 */
[C---:B------:R-:W-:Y:S02]  /*1d090*/  SEL R109, R5.reuse, R23, !P2 ;  /* 0x00000017056d7207 */ /* 0x040fe40005000000 */
[C---:B------:R-:W-:Y:S02]  /*1d0a0*/  SEL R73, R5.reuse, R18, !P2 ;  /* 0x0000001205497207 */ /* 0x040fe40005000000 */
[C---:B------:R-:W-:Y:S02]  /*1d0b0*/  SEL R113, R5.reuse, R22, !P2 ;  /* 0x0000001605717207 */ /* 0x040fe40005000000 */
[C---:B------:R-:W-:Y:S02]  /*1d0c0*/  SEL R69, R5.reuse, R20, !P2 ;  /* 0x0000001405457207 */ /* 0x040fe40005000000 */
[C---:B------:R-:W-:Y:S02]  /*1d0d0*/  SEL R77, R5.reuse, R17, !P2 ;  /* 0x00000011054d7207 */ /* 0x040fe40005000000 */
[----:B------:R-:W-:-:S02]  /*1d0e0*/  SEL R81, R5, R16, !P2 ;  /* 0x0000001005517207 */ /* 0x000fc40005000000 */
[C---:B--2---:R-:W-:Y:S02]  /*1d0f0*/  SEL R93, R5.reuse, R14, !P2 ;  /* 0x0000000e055d7207 */ /* 0x044fe40005000000 */
[----:B------:R-:W2:Y:S04]  /*1d100*/  LDL.LU R14, [R1+0x3ec] ;  /* 0x0003ec00010e7983 */ /* 0x000ea80000300800 */
[----:B------:R-:W2:Y:S04]  /*1d110*/  LDL.LU R21, [R1+0x3e8] ;  /* 0x0003e80001157983 */ /* 0x000ea80000300800 */
[----:B------:R-:W2:Y:S04]  /*1d120*/  LDL.LU R25, [R1+0x39c] ;  /* 0x00039c0001197983 */ /* 0x000ea80000300800 */
[----:B------:R-:W2:Y:S04]  /*1d130*/  LDL.LU R24, [R1+0x3a0] ;  /* 0x0003a00001187983 */ /* 0x000ea80000300800 */
[----:B------:R-:W2:Y:S04]  /*1d140*/  LDL.LU R23, [R1+0x3d0] ;  /* 0x0003d00001177983 */ /* 0x000ea80000300800 */
[----:B------:R-:W2:Y:S01]  /*1d150*/  LDL.LU R18, [R1+0x3ac] ;  /* 0x0003ac0001127983 */ /* 0x000ea20000300800 */
[----:B---3--:R-:W-:-:S03]  /*1d160*/  SEL R97, R5, R12, !P2 ;  /* 0x0000000c05617207 */ /* 0x008fc60005000000 */
[----:B------:R-:W3:Y:S04]  /*1d170*/  LDL.LU R22, [R1+0x3cc] ;  /* 0x0003cc0001167983 */ /* 0x000ee80000300800 */
[----:B------:R-:W3:Y:S04]  /*1d180*/  LDL.LU R20, [R1+0x3b0] ;  /* 0x0003b00001147983 */ /* 0x000ee80000300800 */
[----:B------:R-:W3:Y:S04]  /*1d190*/  LDL.LU R17, [R1+0x3c0] ;  /* 0x0003c00001117983 */ /* 0x000ee80000300800 */
[----:B------:R-:W3:Y:S04]  /*1d1a0*/  LDL.LU R16, [R1+0x3b4] ;  /* 0x0003b40001107983 */ /* 0x000ee80000300800 */
[----:B------:R-:W3:Y:S01]  /*1d1b0*/  LDL.LU R12, [R1+0x3a8] ;  /* 0x0003a800010c7983 */ /* 0x000ee20000300800 */
[----:B----4-:R-:W-:-:S03]  /*1d1c0*/  SEL R71, R5, R15, !P2 ;  /* 0x0000000f05477207 */ /* 0x010fc60005000000 */
        /* <DEDUP_REMOVED lines=9> */
[C---:B------:R-:W-:Y:S02]  /*1d260*/  SEL R103, R5.reuse, R41, !P2 ;  /* 0x0000002905677207 */ /* 0x040fe40005000000 */
[C---:B------:R-:W-:Y:S02]  /*1d270*/  SEL R111, R5.reuse, R40, !P2 ;  /* 0x00000028056f7207 */ /* 0x040fe40005000000 */
[C---:B------:R-:W-:Y:S02]  /*1d280*/  SEL R95, R5.reuse, R37, !P2 ;  /* 0x00000025055f7207 */ /* 0x040fe40005000000 */
[C---:B------:R-:W-:Y:S02]  /*1d290*/  SEL R87, R5.reuse, R38, !P2 ;  /* 0x0000002605577207 */ /* 0x040fe40005000000 */
[C---:B------:R-:W-:Y:S02]  /*1d2a0*/  SEL R67, R5.reuse, R35, !P2 ;  /* 0x0000002305437207 */ /* 0x040fe40005000000 */
[----:B--2---:R-:W-:-:S02]  /*1d2b0*/  SEL R63, R5, R23, !P2 ;  /* 0x00000017053f7207 */ /* 0x004fc40005000000 */
[C---:B---3--:R-:W-:Y:S02]  /*1d2c0*/  SEL R46, R5.reuse, R16, !P2 ;  /* 0x00000010052e7207 */ /* 0x048fe40005000000 */
[C---:B------:R-:W-:Y:S02]  /*1d2d0*/  SEL R51, R5.reuse, R12, !P2 ;  /* 0x0000000c05337207 */ /* 0x040fe40005000000 */
[----:B------:R-:W2:Y:S04]  /*1d2e0*/  LDL.LU R12, [R1+0x390] ;  /* 0x00039000010c7983 */ /* 0x000ea80000300800 */
[----:B------:R-:W3:Y:S04]  /*1d2f0*/  LDL.LU R16, [R1+0x38c] ;  /* 0x00038c0001107983 */ /* 0x000ee80000300800 */
[----:B------:R-:W2:Y:S04]  /*1d300*/  LDL.LU R33, [R1+0x378] ;  /* 0x0003780001217983 */ /* 0x000ea80000300800 */
[----:B------:R-:W3:Y:S04]  /*1d310*/  LDL.LU R30, [R1+0x374] ;  /* 0x00037400011e7983 */ /* 0x000ee80000300800 */
        /* <DEDUP_REMOVED lines=11> */
[----:B------:R-:W3:Y:S01]  /*1d3d0*/  LDL.LU R42, [R1+0x32c] ;  /* 0x00032c00012a7983 */ /* 0x000ee20000300800 */
[----:B------:R-:W-:-:S03]  /*1d3e0*/  SEL R37, R5, R17, !P2 ;  /* 0x0000001105257207 */ /* 0x000fc60005000000 */
[----:B------:R-:W3:Y:S04]  /*1d3f0*/  LDL.LU R41, [R1+0x318] ;  /* 0x0003180001297983 */ /* 0x000ee80000300800 */
[----:B------:R-:W3:Y:S01]  /*1d400*/  LDL.LU R40, [R1+0x314] ;  /* 0x0003140001287983 */ /* 0x000ee20000300800 */
[C---:B----4-:R-:W-:Y:S02]  /*1d410*/  SEL R59, R5.reuse, R15, !P2 ;  /* 0x0000000f053b7207 */ /* 0x050fe40005000000 */
[C---:B------:R-:W-:Y:S02]  /*1d420*/  SEL R60, R5.reuse, R13, !P2 ;  /* 0x0000000d053c7207 */ /* 0x040fe40005000000 */
[----:B------:R-:W4:Y:S04]  /*1d430*/  LDL.LU R13, [R1+0x304] ;  /* 0x00030400010d7983 */ /* 0x000f280000300800 */
[----:B------:R-:W4:Y:S04]  /*1d440*/  LDL.LU R15, [R1+0x300] ;  /* 0x00030000010f7983 */ /* 0x000f280000300800 */
[----:B------:R-:W4:Y:S04]  /*1d450*/  LDL.LU R17, [R1+0x2f0] ;  /* 0x0002f00001117983 */ /* 0x000f280000300800 */
[----:B------:R-:W4:Y:S04]  /*1d460*/  LDL.LU R38, [R1+0x2e8] ;  /* 0x0002e80001267983 */ /* 0x000f280000300800 */
[----:B------:R-:W4:Y:S01]  /*1d470*/  LDL.LU R35, [R1+0x2e4] ;  /* 0x0002e40001237983 */ /* 0x000f220000300800 */
[----:B------:R-:W-:-:S02]  /*1d480*/  SEL R62, R5, R27, !P2 ;  /* 0x0000001b053e7207 */ /* 0x000fc40005000000 */
[C---:B------:R-:W-:Y:S02]  /*1d490*/  SEL R27, R5.reuse, R20, !P2 ;  /* 0x00000014051b7207 */ /* 0x040fe40005000000 */
[C---:B------:R-:W-:Y:S01]  /*1d4a0*/  SEL R83, R5.reuse, R34, !P2 ;  /* 0x0000002205537207 */ /* 0x040fe20005000000 */
[----:B------:R-:W4:Y:S01]  /*1d4b0*/  LDL.LU R20, [R1+0x2e0] ;  /* 0x0002e00001147983 */ /* 0x000f220000300800 */
[C---:B------:R-:W-:Y:S02]  /*1d4c0*/  SEL R53, R5.reuse, R24, !P2 ;  /* 0x0000001805357207 */ /* 0x040fe40005000000 */
[C---:B------:R-:W-:Y:S01]  /*1d4d0*/  SEL R34, R5.reuse, R28, !P2 ;  /* 0x0000001c05227207 */ /* 0x040fe20005000000 */
[----:B------:R-:W4:Y:S01]  /*1d4e0*/  LDL.LU R24, [R1+0x2b0] ;  /* 0x0002b00001187983 */ /* 0x000f220000300800 */
[C---:B------:R-:W-:Y:S02]  /*1d4f0*/  SEL R75, R5.reuse, R32, !P2 ;  /* 0x00000020054b7207 */ /* 0x040fe40005000000 */
[C---:B------:R-:W-:Y:S01]  /*1d500*/  SEL R48, R5.reuse, R26, !P2 ;  /* 0x0000001a05307207 */ /* 0x040fe20005000000 */
[----:B------:R-:W4:Y:S01]  /*1d510*/  LDL.LU R28, [R1+0x2b8] ;  /* 0x0002b800011c7983 */ /* 0x000f220000300800 */
[----:B------:R-:W-:-:S02]  /*1d520*/  SEL R26, R5, R22, !P2 ;  /* 0x00000016051a7207 */ /* 0x000fc40005000000 */
[C---:B------:R-:W-:Y:S01]  /*1d530*/  SEL R50, R5.reuse, R25, !P2 ;  /* 0x0000001905327207 */ /* 0x040fe20005000000 */
[----:B------:R-:W4:Y:S04]  /*1d540*/  LDL.LU R32, [R1+0x2bc] ;  /* 0x0002bc0001207983 */ /* 0x000f280000300800 */
[----:B------:R-:W4:Y:S04]  /*1d550*/  LDL.LU R22, [R1+0x2c0] ;  /* 0x0002c00001167983 */ /* 0x000f280000300800 */
[----:B------:R-:W4:Y:S01]  /*1d560*/  LDL.LU R25, [R1+0x2d4] ;  /* 0x0002d40001197983 */ /* 0x000f220000300800 */
[----:B--2---:R-:W-:-:S02]  /*1d570*/  SEL R65, R5, R33, !P2 ;  /* 0x0000002105417207 */ /* 0x004fc40005000000 */
[C---:B---3--:R-:W-:Y:S02]  /*1d580*/  SEL R45, R5.reuse, R30, !P2 ;  /* 0x0000001e052d7207 */ /* 0x048fe40005000000 */
[----:B------:R-:W2:Y:S04]  /*1d590*/  LDL.LU R30, [R1+0x2c8] ;  /* 0x0002c800011e7983 */ /* 0x000ea80000300800 */
[----:B------:R-:W3:Y:S01]  /*1d5a0*/  LDL.LU R33, [R1+0x2c4] ;  /* 0x0002c40001217983 */ /* 0x000ee20000300800 */
[C---:B------:R-:W-:Y:S02]  /*1d5b0*/  SEL R55, R5.reuse, R54, !P2 ;  /* 0x0000003605377207 */ /* 0x040fe40005000000 */
[C---:B------:R-:W-:Y:S02]  /*1d5c0*/  SEL R54, R5.reuse, R49, !P2 ;  /* 0x0000003105367207 */ /* 0x040fe40005000000 */
[----:B------:R-:W-:-:S02]  /*1d5d0*/  SEL R56, R5, R43, !P2 ;  /* 0x0000002b05387207 */ /* 0x000fc40005000000 */
[C---:B------:R-:W-:Y:S02]  /*1d5e0*/  SEL R58, R5.reuse, R42, !P2 ;  /* 0x0000002a053a7207 */ /* 0x040fe40005000000 */
[C---:B------:R-:W-:Y:S02]  /*1d5f0*/  SEL R61, R5.reuse, R41, !P2 ;  /* 0x00000029053d7207 */ /* 0x040fe40005000000 */
[C---:B------:R-:W-:Y:S02]  /*1d600*/  SEL R64, R5.reuse, R40, !P2 ;  /* 0x0000002805407207 */ /* 0x040fe40005000000 */
[C---:B----4-:R-:W-:Y:S02]  /*1d610*/  SEL R41, R5.reuse, R38, !P2 ;  /* 0x0000002605297207 */ /* 0x050fe40005000000 */
[C---:B------:R-:W-:Y:S02]  /*1d620*/  SEL R43, R5.reuse, R35, !P2 ;  /* 0x00000023052b7207 */ /* 0x040fe40005000000 */
        /* <DEDUP_REMOVED lines=29> */
[----:B------:R-:W0:Y:S04]  /*1d800*/  LDL R160, [R1+0xa84] ;  /* 0x000a840001a07983 */ /* 0x000e280000100800 */
[----:B------:R-:W2:Y:S04]  /*1d810*/  LDL.LU R159, [R1+0x670] ;  /* 0x00067000019f7983 */ /* 0x000ea80000300800 */
[----:B------:R-:W3:Y:S04]  /*1d820*/  LDL.LU R158, [R1+0x66c] ;  /* 0x00066c00019e7983 */ /* 0x000ee80000300800 */
        /* <DEDUP_REMOVED lines=13> */
[----:B------:R-:W-:-:S02]  /*1d900*/  SEL R167, R5, R3, !P2 ;  /* 0x0000000305a77207 */ /* 0x000fc40005000000 */
[----:B------:R-:W-:Y:S01]  /*1d910*/  IADD3 R3, P0, R2, UR4, RZ ;  /* 0x0000000402037c10 */ /* 0x000fe2000ff1e0ff */
[----:B------:R-:W-:-:S03]  /*1d920*/  ULDC UR4, c[0x0][0x240] ;  /* 0x0000900000047ab9 */ /* 0x000fc60000000800 */
[----:B------:R-:W-:-:S05]  /*1d930*/  LEA.HI.X.SX32 R2, R2, UR5, 0x1, P0 ;  /* 0x0000000502027c11 */ /* 0x000fca00080f0eff */
[----:B------:R-:W-:Y:S01]  /*1d940*/  STL [R1+0x192c], R2 ;  /* 0x00192c0201007387 */ /* 0x000fe20000100800 */
[----:B0-----:R-:W-:-:S04]  /*1d950*/  IMAD R66, R0, 0x2, R160 ;  /* 0x0000000200427824 */ /* 0x001fc800078e02a0 */
[----:B------:R-:W-:Y:S01]  /*1d960*/  IMAD R0, R0, 0x2, R66 ;  /* 0x0000000200007824 */ /* 0x000fe200078e0242 */
[----:B------:R0:W-:Y:S01]  /*1d970*/  STL [R1+0x424], R66 ;  /* 0x0004244201007387 */ /* 0x0001e20000100800 */
[----:B--2---:R-:W-:Y:S02]  /*1d980*/  IMAD R169, R159, UR4, RZ ;  /* 0x000000049fa97c24 */ /* 0x004fe4000f8e02ff */
[----:B---3--:R-:W-:Y:S01]  /*1d990*/  IMAD R166, R158, UR4, RZ ;  /* 0x000000049ea67c24 */ /* 0x008fe2000f8e02ff */
[----:B------:R2:W-:Y:S01]  /*1d9a0*/  STL [R1+0x1928], R0 ;  /* 0x0019280001007387 */ /* 0x0005e20000100800 */
[----:B----4-:R-:W-:Y:S02]  /*1d9b0*/  IMAD R165, R157, UR4, RZ ;  /* 0x000000049da57c24 */ /* 0x010fe4000f8e02ff */
[----:B------:R-:W-:Y:S02]  /*1d9c0*/  IMAD R164, R156, UR4, RZ ;  /* 0x000000049ca47c24 */ /* 0x000fe4000f8e02ff */
[----:B------:R-:W-:-:S02]  /*1d9d0*/  IMAD R163, R155, UR4, RZ ;  /* 0x000000049ba37c24 */ /* 0x000fc4000f8e02ff */
[----:B------:R-:W-:Y:S02]  /*1d9e0*/  IMAD R162, R154, UR4, RZ ;  /* 0x000000049aa27c24 */ /* 0x000fe4000f8e02ff */
[----:B------:R-:W-:Y:S02]  /*1d9f0*/  IMAD R160, R152, UR4, RZ ;  /* 0x0000000498a07c24 */ /* 0x000fe4000f8e02ff */
[----:B------:R-:W3:Y:S01]  /*1da00*/  LDL.LU R152, [R1+0x618] ;  /* 0x0006180001987983 */ /* 0x000ee20000300800 */
[----:B------:R-:W-:-:S03]  /*1da10*/  IMAD R159, R151, UR4, RZ ;  /* 0x00000004979f7c24 */ /* 0x000fc6000f8e02ff */
[----:B------:R-:W4:Y:S01]  /*1da20*/  LDL.LU R151, [R1+0x614] ;  /* 0x0006140001977983 */ /* 0x000f220000300800 */
[----:B------:R-:W-:-:S03]  /*1da30*/  IMAD R158, R150, UR4, RZ ;  /* 0x00000004969e7c24 */ /* 0x000fc6000f8e02ff */
[----:B------:R-:W4:Y:S01]  /*1da40*/  LDL.LU R150, [R1+0x610] ;  /* 0x0006100001967983 */ /* 0x000f220000300800 */
[----:B------:R-:W-:-:S03]  /*1da50*/  IMAD R157, R149, UR4, RZ ;  /* 0x00000004959d7c24 */ /* 0x000fc6000f8e02ff */
[----:B------:R-:W4:Y:S01]  /*1da60*/  LDL.LU R149, [R1+0x608] ;  /* 0x0006080001957983 */ /* 0x000f220000300800 */
[----:B------:R-:W-:-:S03]  /*1da70*/  IMAD R156, R148, UR4, RZ ;  /* 0x00000004949c7c24 */ /* 0x000fc6000f8e02ff */
[----:B------:R-:W4:Y:S01]  /*1da80*/  LDL.LU R148, [R1+0x604] ;  /* 0x0006040001947983 */ /* 0x000f220000300800 */
[----:B------:R-:W-:Y:S02]  /*1da90*/  IMAD R161, R153, UR4, RZ ;  /* 0x0000000499a17c24 */ /* 0x000fe4000f8e02ff */
[----:B------:R-:W-:Y:S02]  /*1daa0*/  IMAD R155, R147, UR4, RZ ;  /* 0x00000004939b7c24 */ /* 0x000fe4000f8e02ff */
[----:B------:R-:W4:Y:S01]  /*1dab0*/  LDL.LU R147, [R1+0x600] ;  /* 0x0006000001937983 */ /* 0x000f220000300800 */
[----:B------:R-:W-:-:S03]  /*1dac0*/  IMAD R154, R146, UR4, RZ ;  /* 0x00000004929a7c24 */ /* 0x000fc6000f8e02ff */
[----:B------:R-:W4:Y:S01]  /*1dad0*/  LDL.LU R146, [R1+0x5fc] ;  /* 0x0005fc0001927983 */ /* 0x000f220000300800 */
[----:B------:R-:W-:-:S03]  /*1dae0*/  IMAD R153, R145, UR4, RZ ;  /* 0x0000000491997c24 */ /* 0x000fc6000f8e02ff */
[----:B------:R-:W4:Y:S04]  /*1daf0*/  LDL.LU R145, [R1+0x5f8] ;  /* 0x0005f80001917983 */ /* 0x000f280000300800 */
[----:B-1----:R-:W3:Y:S04]  /*1db00*/  LDL.LU R84, [R1+0x5f0] ;  /* 0x0005f00001547983 */ /* 0x002ee80000300800 */
[----:B------:R-:W4:Y:S04]  /*1db10*/  LDL.LU R82, [R1+0x5e8] ;  /* 0x0005e80001527983 */ /* 0x000f280000300800 */
[----:B------:R-:W4:Y:S04]  /*1db20*/  LDL.LU R80, [R1+0x5e4] ;  /* 0x0005e40001507983 */ /* 0x000f280000300800 */
[----:B------:R-:W4:Y:S04]  /*1db30*/  LDL.LU R78, [R1+0x5e0] ;  /* 0x0005e000014e7983 */ /* 0x000f280000300800 */
[----:B------:R-:W4:Y:S04]  /*1db40*/  LDL.LU R76, [R1+0x5dc] ;  /* 0x0005dc00014c7983 */ /* 0x000f280000300800 */
[----:B------:R-:W4:Y:S04]  /*1db50*/  LDL.LU R74, [R1+0x5d8] ;  /* 0x0005d800014a7983 */ /* 0x000f280000300800 */
[----:B------:R-:W4:Y:S04]  /*1db60*/  LDL.LU R72, [R1+0x5d4] ;  /* 0x0005d40001487983 */ /* 0x000f280000300800 */
[----:B------:R-:W4:Y:S04]  /*1db70*/  LDL.LU R70, [R1+0x5d0] ;  /* 0x0005d00001467983 */ /* 0x000f280000300800 */
[----:B------:R-:W2:Y:S04]  /*1db80*/  LDL.LU R68, [R1+0x5cc] ;  /* 0x0005cc0001447983 */ /* 0x000ea80000300800 */
[----:B0-----:R-:W3:Y:S04]  /*1db90*/  LDL.LU R66, [R1+0x5c8] ;  /* 0x0005c80001427983 */ /* 0x001ee80000300800 */
        /* <DEDUP_REMOVED lines=13> */
[----:B------:R-:W-:-:S02]  /*1dc70*/  @!P4 IMAD.MOV R11, RZ, RZ, -R11 ;  /* 0x000000ffff0bc224 */ /* 0x000fc400078e0a0b */
[----:B------:R-:W-:Y:S02]  /*1dc80*/  @!P3 IMAD.MOV R10, RZ, RZ, -R10 ;  /* 0x000000ffff0ab224 */ /* 0x000fe400078e0a0a */
[----:B------:R-:W-:Y:S01]  /*1dc90*/  @!P6 IMAD.MOV R9, RZ, RZ, -R9 ;  /* 0x000000ffff09e224 */ /* 0x000fe200078e0a09 */
[C---:B------:R-:W-:Y:S01]  /*1dca0*/  SEL R176, R5.reuse, R11, !P2 ;  /* 0x0000000b05b07207 */ /* 0x040fe20005000000 */
[----:B------:R-:W-:Y:S01]  /*1dcb0*/  @!P5 IMAD.MOV R8, RZ, RZ, -R8 ;  /* 0x000000ffff08d224 */ /* 0x000fe200078e0a08 */
[C---:B------:R-:W-:Y:S01]  /*1dcc0*/  SEL R174, R5.reuse, R10, !P2 ;  /* 0x0000000a05ae7207 */ /* 0x040fe20005000000 */
[----:B------:R-:W-:Y:S01]  /*1dcd0*/  @!P1 IMAD.MOV R6, RZ, RZ, -R6 ;  /* 0x000000ffff069224 */ /* 0x000fe200078e0a06 */
        /* <DEDUP_REMOVED lines=86> */
[----:B------:R-:W-:Y:S01]  /*1e240*/  SEL R205, R5, R205, !P2 ;  /* 0x000000cd05cd7207 */ /* 0x000fe20005000000 */
[----:B--2---:R-:W-:-:S02]  /*1e250*/  IMAD R0, R68, UR4, RZ ;  /* 0x0000000444007c24 */ /* 0x004fc4000f8e02ff */
[----:B---3--:R-:W-:-:S03]  /*1e260*/  IMAD R2, R66, UR4, RZ ;  /* 0x0000000442027c24 */ /* 0x008fc6000f8e02ff */
[----:B------:R0:W-:Y:S01]  /*1e270*/  STL [R1+0x1d4], R0 ;  /* 0x0001d40001007387 */ /* 0x0001e20000100800 */
[----:B----4-:R-:W-:-:S03]  /*1e280*/  IMAD R66, R120, UR4, RZ ;  /* 0x0000000478427c24 */ /* 0x010fc6000f8e02ff */
[----:B------:R1:W-:Y:S01]  /*1e290*/  STL [R1+0x1dc], R2 ;  /* 0x0001dc0201007387 */ /* 0x0003e20000100800 */
[----:B0-----:R-:W-:-:S03]  /*1e2a0*/  IMAD R0, R118, UR4, RZ ;  /* 0x0000000476007c24 */ /* 0x001fc6000f8e02ff */
[----:B------:R0:W-:Y:S01]  /*1e2b0*/  STL [R1+0x1e0], R66 ;  /* 0x0001e04201007387 */ /* 0x0001e20000100800 */
[----:B-1----:R-:W-:-:S03]  /*1e2c0*/  IMAD R2, R116, UR4, RZ ;  /* 0x0000000474027c24 */ /* 0x002fc6000f8e02ff */
[----:B------:R1:W-:Y:S01]  /*1e2d0*/  STL [R1+0x1e4], R0 ;  /* 0x0001e40001007387 */ /* 0x0003e20000100800 */
[----:B0-----:R-:W-:-:S03]  /*1e2e0*/  IMAD R66, R114, UR4, RZ ;  /* 0x0000000472427c24 */ /* 0x001fc6000f8e02ff */
[----:B------:R0:W-:Y:S01]  /*1e2f0*/  STL [R1+0x1f8], R2 ;  /* 0x0001f80201007387 */ /* 0x0001e20000100800 */
[----:B-1----:R-:W-:-:S03]  /*1e300*/  IMAD R0, R112, UR4, RZ ;  /* 0x0000000470007c24 */ /* 0x002fc6000f8e02ff */
[----:B------:R1:W-:Y:S04]  /*1e310*/  STL [R1+0x1fc], R66 ;  /* 0x0001fc4201007387 */ /* 0x0003e80000100800 */
[----:B------:R2:W-:Y:S01]  /*1e320*/  STL [R1+0x200], R0 ;  /* 0x0002000001007387 */ /* 0x0005e20000100800 */
[----:B0-----:R-:W-:Y:S02]  /*1e330*/  IMAD R2, R110, UR4, RZ ;  /* 0x000000046e027c24 */ /* 0x001fe4000f8e02ff */
[----:B-1----:R-:W-:-:S03]  /*1e340*/  IMAD R66, R108, UR4, RZ ;  /* 0x000000046c427c24 */ /* 0x002fc6000f8e02ff */
[----:B------:R0:W-:Y:S01]  /*1e350*/  STL [R1+0x210], R2 ;  /* 0x0002100201007387 */ /* 0x0001e20000100800 */
[----:B--2---:R-:W-:-:S03]  /*1e360*/  IMAD R0, R106, UR4, RZ ;  /* 0x000000046a007c24 */ /* 0x004fc6000f8e02ff */
        /* <DEDUP_REMOVED lines=9> */
[----:B-1----:R-:W-:Y:S01]  /*1e400*/  IMAD R66, R252, UR4, RZ ;  /* 0x00000004fc427c24 */ /* 0x002fe2000f8e02ff */
[----:B--2---:R-:W2:Y:S04]  /*1e410*/  LDL.LU R0, [R1+0x57c] ;  /* 0x00057c0001007983 */ /* 0x004ea80000300800 */
[----:B------:R0:W-:Y:S04]  /*1e420*/  STL [R1+0x23c], R2 ;  /* 0x00023c0201007387 */ /* 0x0001e80000100800 */
[----:B0-----:R-:W3:Y:S04]  /*1e430*/  LDL.LU R2, [R1+0x578] ;  /* 0x0005780001027983 */ /* 0x001ee80000300800 */
[----:B------:R0:W-:Y:S04]  /*1e440*/  STL [R1+0x240], R66 ;  /* 0x0002404201007387 */ /* 0x0001e80000100800 */
[----:B------:R-:W4:Y:S04]  /*1e450*/  LDL.LU R96, [R1+0x574] ;  /* 0x0005740001607983 */ /* 0x000f280000300800 */
[----:B------:R-:W4:Y:S04]  /*1e460*/  LDL.LU R94, [R1+0x570] ;  /* 0x00057000015e7983 */ /* 0x000f280000300800 */
[----:B------:R-:W4:Y:S04]  /*1e470*/  LDL.LU R92, [R1+0x56c] ;  /* 0x00056c00015c7983 */ /* 0x000f280000300800 */
[----:B------:R-:W4:Y:S04]  /*1e480*/  LDL.LU R90, [R1+0x568] ;  /* 0x00056800015a7983 */ /* 0x000f280000300800 */
[----:B------:R-:W4:Y:S01]  /*1e490*/  LDL.LU R88, [R1+0x564] ;  /* 0x0005640001587983 */ /* 0x000f220000300800 */
[----:B------:R-:W-:-:S03]  /*1e4a0*/  IMAD R11, R84, UR4, RZ ;  /* 0x00000004540b7c24 */ /* 0x000fc6000f8e02ff */
[----:B------:R-:W4:Y:S01]  /*1e4b0*/  LDL.LU R86, [R1+0x560] ;  /* 0x0005600001567983 */ /* 0x000f220000300800 */
[----:B------:R-:W-:Y:S02]  /*1e4c0*/  IMAD R10, R82, UR4, RZ ;  /* 0x00000004520a7c24 */ /* 0x000fe4000f8e02ff */
[----:B------:R-:W-:Y:S01]  /*1e4d0*/  IMAD R9, R80, UR4, RZ ;  /* 0x0000000450097c24 */ /* 0x000fe2000f8e02ff */
[----:B------:R-:W4:Y:S04]  /*1e4e0*/  LDL.LU R84, [R1+0x55c] ;  /* 0x00055c0001547983 */ /* 0x000f280000300800 */
[----:B------:R-:W4:Y:S01]  /*1e4f0*/  LDL.LU R82, [R1+0x558] ;  /* 0x0005580001527983 */ /* 0x000f220000300800 */
[----:B------:R-:W-:-:S03]  /*1e500*/  IMAD R8, R78, UR4, RZ ;  /* 0x000000044e087c24 */ /* 0x000fc6000f8e02ff */
[----:B------:R-:W4:Y:S01]  /*1e510*/  LDL.LU R80, [R1+0x550] ;  /* 0x0005500001507983 */ /* 0x000f220000300800 */
[----:B------:R-:W-:Y:S02]  /*1e520*/  IMAD R7, R76, UR4, RZ ;  /* 0x000000044c077c24 */ /* 0x000fe4000f8e02ff */
[----:B------:R-:W-:Y:S01]  /*1e530*/  IMAD R6, R74, UR4, RZ ;  /* 0x000000044a067c24 */ /* 0x000fe2000f8e02ff */
        /* <DEDUP_REMOVED lines=49> */
[----:B------:R-:W-:Y:S01]  /*1e850*/  SEL R168, R5, R4, !P2 ;  /* 0x0000000405a87207 */ /* 0x000fe20005000000 */
[----:B------:R-:W-:Y:S02]  /*1e860*/  IMAD R5, R72, UR4, RZ ;  /* 0x0000000448057c24 */ /* 0x000fe4000f8e02ff */
[----:B------:R-:W-:Y:S01]  /*1e870*/  IMAD R4, R70, UR4, RZ ;  /* 0x0000000446047c24 */ /* 0x000fe2000f8e02ff */
[----:B------:R-:W4:Y:S04]  /*1e880*/  LDL.LU R72, [R1+0x538] ;  /* 0x0005380001487983 */ /* 0x000f280000300800 */
[----:B------:R-:W4:Y:S04]  /*1e890*/  LDL.LU R70, [R1+0x530] ;  /* 0x0005300001467983 */ /* 0x000f280000300800 */
[----:B------:R-:W4:Y:S04]  /*1e8a0*/  LDL.LU R68, [R1+0x528] ;  /* 0x0005280001447983 */ /* 0x000f280000300800 */
[----:B0-----:R-:W4:Y:S04]  /*1e8b0*/  LDL.LU R66, [R1+0x524] ;  /* 0x0005240001427983 */ /* 0x001f280000300800 */
        /* <DEDUP_REMOVED lines=13> */
[----:B--2---:R-:W-:-:S05]  /*1e990*/  IMAD R0, R0, UR4, RZ ;  /* 0x0000000400007c24 */ /* 0x004fca000f8e02ff */
[----:B------:R3:W-:Y:S02]  /*1e9a0*/  STL [R1+0x244], R0 ;  /* 0x0002440001007387 */ /* 0x0007e40000100800 */
[----:B---3--:R-:W-:-:S05]  /*1e9b0*/  IMAD R0, R2, UR4, RZ ;  /* 0x0000000402007c24 */ /* 0x008fca000f8e02ff */
[----:B------:R0:W-:Y:S01]  /*1e9c0*/  STL [R1+0x248], R0 ;  /* 0x0002480001007387 */ /* 0x0001e20000100800 */
[----:B----4-:R-:W-:Y:S02]  /*1e9d0*/  IMAD R2, R96, UR4, RZ ;  /* 0x0000000460027c24 */ /* 0x010fe4000f8e02ff */
[----:B------:R-:W-:-:S03]  /*1e9e0*/  IMAD R94, R94, UR4, RZ ;  /* 0x000000045e5e7c24 */ /* 0x000fc6000f8e02ff */
[----:B------:R1:W-:Y:S01]  /*1e9f0*/  STL [R1+0x24c], R2 ;  /* 0x00024c0201007387 */ /* 0x0003e20000100800 */
[----:B0-----:R-:W-:-:S03]  /*1ea00*/  IMAD R0, R92, UR4, RZ ;  /* 0x000000045c007c24 */ /* 0x001fc6000f8e02ff */
[----:B------:R-:W-:Y:S04]  /*1ea10*/  STL [R1+0x25c], R94 ;  /* 0x00025c5e01007387 */ /* 0x000fe80000100800 */
[----:B------:R0:W-:Y:S01]  /*1ea20*/  STL [R1+0x260], R0 ;  /* 0x0002600001007387 */ /* 0x0001e20000100800 */
[----:B-1----:R-:W-:Y:S02]  /*1ea30*/  IMAD R2, R90, UR4, RZ ;  /* 0x000000045a027c24 */ /* 0x002fe4000f8e02ff */
[----:B------:R-:W-:-:S03]  /*1ea40*/  IMAD R88, R88, UR4, RZ ;  /* 0x0000000458587c24 */ /* 0x000fc6000f8e02ff */
[----:B------:R1:W-:Y:S01]  /*1ea50*/  STL [R1+0x26c], R2 ;  /* 0x00026c0201007387 */ /* 0x0003e20000100800 */
[----:B0-----:R-:W-:-:S03]  /*1ea60*/  IMAD R0, R86, UR4, RZ ;  /* 0x0000000456007c24 */ /* 0x001fc6000f8e02ff */
[----:B------:R-:W-:Y:S01]  /*1ea70*/  STL [R1+0x270], R88 ;  /* 0x0002705801007387 */ /* 0x000fe20000100800 */
[----:B------:R-:W-:-:S03]  /*1ea80*/  IMAD R82, R82, UR4, RZ ;  /* 0x0000000452527c24 */ /* 0x000fc6000f8e02ff */
[----:B------:R0:W-:Y:S01]  /*1ea90*/  STL [R1+0x274], R0 ;  /* 0x0002740001007387 */ /* 0x0001e20000100800 */
[----:B-1----:R-:W-:-:S05]  /*1eaa0*/  IMAD R2, R84, UR4, RZ ;  /* 0x0000000454027c24 */ /* 0x002fca000f8e02ff */
        /* <DEDUP_REMOVED lines=20> */
[----:B------:R0:W-:Y:S04]  /*1ebf0*/  STL [R1+0x2c4], R66 ;  /* 0x0002c44201007387 */ /* 0x0001e80000100800 */
[----:B------:R2:W-:Y:S01]  /*1ec00*/  STL [R1+0x2c8], R0 ;  /* 0x0002c80001007387 */ /* 0x0005e20000100800 */
[----:B-1----:R-:W-:Y:S02]  /*1ec10*/  IMAD R2, R116, UR4, RZ ;  /* 0x0000000474027c24 */ /* 0x002fe4000f8e02ff */
[----:B0-----:R-:W-:-:S03]  /*1ec20*/  IMAD R66, R114, UR4, RZ ;  /* 0x0000000472427c24 */ /* 0x001fc6000f8e02ff */
        /* <DEDUP_REMOVED lines=520> */
[----:B----4-:R-:W-:-:S05]  /*20cb0*/  IMAD R2, R96, UR4, RZ ;  /* 0x0000000460027c24 */ /* 0x010fca000f8e02ff */
[----:B------:R1:W-:Y:S01]  /*20cc0*/  STL [R1+0xec], R2 ;  /* 0x0000ec0201007387 */ /* 0x0003e20000100800 */
[----:B0-----:R-:W-:Y:S02]  /*20cd0*/  IMAD R0, R94, UR4, RZ ;  /* 0x000000045e007c24 */ /* 0x001fe4000f8e02ff */
[----:B------:R-:W-:-:S03]  /*20ce0*/  IMAD R92, R92, UR4, RZ ;  /* 0x000000045c5c7c24 */ /* 0x000fc6000f8e02ff */
[----:B------:R0:W-:Y:S01]  /*20cf0*/  STL [R1+0xe8], R0 ;  /* 0x0000e80001007387 */ /* 0x0001e20000100800 */
[----:B-1----:R-:W-:-:S03]  /*20d00*/  IMAD R2, R90, UR4, RZ ;  /* 0x000000045a027c24 */ /* 0x002fc6000f8e02ff */
[----:B------:R-:W-:Y:S01]  /*20d10*/  STL [R1+0xe4], R92 ;  /* 0x0000e45c01007387 */ /* 0x000fe20000100800 */
[----:B------:R-:W-:Y:S02]  /*20d20*/  IMAD R86, R86, UR4, RZ ;  /* 0x0000000456567c24 */ /* 0x000fe4000f8e02ff */
[----:B0-----:R-:W-:Y:S01]  /*20d30*/  IMAD R0, R88, UR4, RZ ;  /* 0x0000000458007c24 */ /* 0x001fe2000f8e02ff */
[----:B------:R0:W-:Y:S04]  /*20d40*/  STL [R1+0xe0], R2 ;  /* 0x0000e00201007387 */ /* 0x0001e80000100800 */
[----:B------:R1:W-:Y:S01]  /*20d50*/  STL [R1+0xdc], R0 ;  /* 0x0000dc0001007387 */ /* 0x0003e20000100800 */
[----:B0-----:R-:W-:-:S03]  /*20d60*/  IMAD R2, R84, UR4, RZ ;  /* 0x0000000454027c24 */ /* 0x001fc6000f8e02ff */
[----:B------:R-:W-:Y:S01]  /*20d70*/  STL [R1+0xd8], R86 ;  /* 0x0000d85601007387 */ /* 0x000fe20000100800 */
[----:B-1----:R-:W-:-:S03]  /*20d80*/  IMAD R0, R82, UR4, RZ ;  /* 0x0000000452007c24 */ /* 0x002fc6000f8e02ff */
[----:B------:R0:W-:Y:S01]  /*20d90*/  STL [R1+0xd4], R2 ;  /* 0x0000d40201007387 */ /* 0x0001e20000100800 */
[----:B------:R-:W-:-:S03]  /*20da0*/  IMAD R80, R80, UR4, RZ ;  /* 0x0000000450507c24 */ /* 0x000fc6000f8e02ff */
[----:B------:R1:W-:Y:S01]  /*20db0*/  STL [R1+0xd0], R0 ;  /* 0x0000d00001007387 */ /* 0x0003e20000100800 */
[----:B------:R-:W-:Y:S02]  /*20dc0*/  IMAD R74, R74, UR4, RZ ;  /* 0x000000044a4a7c24 */ /* 0x000fe4000f8e02ff */
[----:B0-----:R-:W-:Y:S01]  /*20dd0*/  IMAD R2, R78, UR4, RZ ;  /* 0x000000044e027c24 */ /* 0x001fe2000f8e02ff */
[----:B------:R-:W-:Y:S01]  /*20de0*/  STL [R1+0xcc], R80 ;  /* 0x0000cc5001007387 */ /* 0x000fe20000100800 */
[----:B-1----:R-:W-:-:S03]  /*20df0*/  IMAD R0, R76, UR4, RZ ;  /* 0x000000044c007c24 */ /* 0x002fc6000f8e02ff */
[----:B------:R0:W-:Y:S04]  /*20e00*/  STL [R1+0xc8], R2 ;  /* 0x0000c80201007387 */ /* 0x0001e80000100800 */
[----:B------:R1:W-:Y:S01]  /*20e10*/  STL [R1+0xc4], R0 ;  /* 0x0000c40001007387 */ /* 0x0003e20000100800 */
[----:B------:R-:W-:Y:S02]  /*20e20*/  IMAD R68, R68, UR4, RZ ;  /* 0x0000000444447c24 */ /* 0x000fe4000f8e02ff */
[----:B0-----:R-:W-:Y:S01]  /*20e30*/  IMAD R2, R72, UR4, RZ ;  /* 0x0000000448027c24 */ /* 0x001fe2000f8e02ff */
[----:B------:R-:W-:Y:S01]  /*20e40*/  STL [R1+0xc0], R74 ;  /* 0x0000c04a01007387 */ /* 0x000fe20000100800 */
[----:B-1----:R-:W-:-:S03]  /*20e50*/  IMAD R0, R70, UR4, RZ ;  /* 0x0000000446007c24 */ /* 0x002fc6000f8e02ff */
[----:B------:R0:W-:Y:S04]  /*20e60*/  STL [R1+0xbc], R2 ;  /* 0x0000bc0201007387 */ /* 0x0001e80000100800 */
[----:B------:R1:W-:Y:S01]  /*20e70*/  STL [R1+0xb8], R0 ;  /* 0x0000b80001007387 */ /* 0x0003e20000100800 */
[----:B0-----:R-:W-:-:S03]  /*20e80*/  IMAD R2, R66, UR4, RZ ;  /* 0x0000000442027c24 */ /* 0x001fc6000f8e02ff */
[----:B------:R-:W-:Y:S01]  /*20e90*/  STL [R1+0xb4], R68 ;  /* 0x0000b44401007387 */ /* 0x000fe20000100800 */
[----:B------:R-:W-:Y:S02]  /*20ea0*/  IMAD R66, R118, UR4, RZ ;  /* 0x0000000476427c24 */ /* 0x000fe4000f8e02ff */
[----:B-1----:R-:W-:Y:S01]  /*20eb0*/  IMAD R0, R120, UR4, RZ ;  /* 0x0000000478007c24 */ /* 0x002fe2000f8e02ff */
[----:B------:R0:W-:Y:S04]  /*20ec0*/  STL [R1+0xb0], R2 ;  /* 0x0000b00201007387 */ /* 0x0001e80000100800 */
        /* <DEDUP_REMOVED lines=21> */
[----:B------:R-:W2:Y:S01]  /*21020*/  LDL.LU R96, [R1+0x78] ;  /* 0x0000780001607983 */ /* 0x000ea20000300800 */
[----:B0-----:R-:W-:-:S03]  /*21030*/  IMAD R0, R252, UR4, RZ ;  /* 0x00000004fc007c24 */ /* 0x001fc6000f8e02ff */
[----:B------:R-:W-:Y:S04]  /*21040*/  STL [R1+0x80], R2 ;  /* 0x0000800201007387 */ /* 0x000fe80000100800 */
[----:B------:R-:W3:Y:S04]  /*21050*/  LDL.LU R94, [R1+0x74] ;  /* 0x00007400015e7983 */ /* 0x000ee80000300800 */
        /* <DEDUP_REMOVED lines=14> */
[----:B-1----:R-:W4:Y:S04]  /*21140*/  LDL.LU R66, [R1+0x3c] ;  /* 0x00003c0001427983 */ /* 0x002f280000300800 */
        /* <DEDUP_REMOVED lines=15> */
[----:B--2---:R-:W-:-:S05]  /*21240*/  IMAD R96, R96, UR4, RZ ;  /* 0x0000000460607c24 */ /* 0x004fca000f8e02ff */
[----:B------:R0:W-:Y:S01]  /*21250*/  STL [R1+0x78], R96 ;  /* 0x0000786001007387 */ /* 0x0001e20000100800 */
[----:B---3--:R-:W-:-:S03]  /*21260*/  IMAD R94, R94, UR4, RZ ;  /* 0x000000045e5e7c24 */ /* 0x008fc6000f8e02ff */
[----:B0-----:R-:W2:Y:S01]  /*21270*/  LDL.LU R96, [R1+0x19a0] ;  /* 0x0019a00001607983 */ /* 0x001ea20000300800 */
[----:B----4-:R-:W-:-:S03]  /*21280*/  IMAD R92, R92, UR4, RZ ;  /* 0x000000045c5c7c24 */ /* 0x010fc6000f8e02ff */
[----:B------:R0:W-:Y:S01]  /*21290*/  STL [R1+0x74], R94 ;  /* 0x0000745e01007387 */ /* 0x0001e20000100800 */
[----:B------:R-:W-:Y:S02]  /*212a0*/  IMAD R90, R90, UR4, RZ ;  /* 0x000000045a5a7c24 */ /* 0x000fe4000f8e02ff */
[----:B------:R-:W-:Y:S01]  /*212b0*/  IMAD R88, R88, UR4, RZ ;  /* 0x0000000458587c24 */ /* 0x000fe2000f8e02ff */
[----:B0-----:R-:W3:Y:S01]  /*212c0*/  LDL.LU R94, [R1+0x199c] ;  /* 0x00199c00015e7983 */ /* 0x001ee20000300800 */
[----:B------:R-:W-:-:S03]  /*212d0*/  IMAD R86, R86, UR4, RZ ;  /* 0x0000000456567c24 */ /* 0x000fc6000f8e02ff */
[----:B------:R0:W-:Y:S01]  /*212e0*/  STL [R1+0x70], R92 ;  /* 0x0000705c01007387 */ /* 0x0001e20000100800 */
[----:B------:R-:W-:Y:S02]  /*212f0*/  IMAD R84, R84, UR4, RZ ;  /* 0x0000000454547c24 */ /* 0x000fe4000f8e02ff */
[----:B------:R-:W-:Y:S01]  /*21300*/  IMAD R82, R82, UR4, RZ ;  /* 0x0000000452527c24 */ /* 0x000fe2000f8e02ff */
[----:B0-----:R-:W4:Y:S04]  /*21310*/  LDL.LU R92, [R1+0x1998] ;  /* 0x00199800015c7983 */ /* 0x001f280000300800 */
[----:B------:R0:W-:Y:S01]  /*21320*/  STL [R1+0x6c], R90 ;  /* 0x00006c5a01007387 */ /* 0x0001e20000100800 */
[----:B------:R-:W-:Y:S02]  /*21330*/  IMAD R80, R80, UR4, RZ ;  /* 0x0000000450507c24 */ /* 0x000fe4000f8e02ff */
[----:B------:R-:W-:Y:S01]  /*21340*/  IMAD R78, R78, UR4, RZ ;  /* 0x000000044e4e7c24 */ /* 0x000fe2000f8e02ff */
[----:B0-----:R-:W2:Y:S04]  /*21350*/  LDL.LU R90, [R1+0x1994] ;  /* 0x00199400015a7983 */ /* 0x001ea80000300800 */
[----:B------:R0:W-:Y:S01]  /*21360*/  STL [R1+0x68], R88 ;  /* 0x0000685801007387 */ /* 0x0001e20000100800 */
[----:B------:R-:W-:-:S03]  /*21370*/  IMAD R76, R76, UR4, RZ ;  /* 0x000000044c4c7c24 */ /* 0x000fc6000f8e02ff */
[----:B0-----:R-:W3:Y:S04]  /*21380*/  LDL.LU R88, [R1+0x1990] ;  /* 0x0019900001587983 */ /* 0x001ee80000300800 */
[----:B------:R0:W-:Y:S01]  /*21390*/  STL [R1+0x64], R86 ;  /* 0x0000645601007387 */ /* 0x0001e20000100800 */
[----:B------:R-:W-:-:S03]  /*213a0*/  IMAD R74, R74, UR4, RZ ;  /* 0x000000044a4a7c24 */ /* 0x000fc6000f8e02ff */
[----:B0-----:R-:W4:Y:S04]  /*213b0*/  LDL.LU R86, [R1+0x198c] ;  /* 0x00198c0001567983 */ /* 0x001f280000300800 */
[----:B------:R0:W-:Y:S01]  /*213c0*/  STL [R1+0x60], R84 ;  /* 0x0000605401007387 */ /* 0x0001e20000100800 */
[----:B------:R-:W-:-:S03]  /*213d0*/  IMAD R72, R72, UR4, RZ ;  /* 0x0000000448487c24 */ /* 0x000fc6000f8e02ff */
        /* <DEDUP_REMOVED lines=61> */
[----:B0-----:R-:W3:Y:S04]  /*217b0*/  LDL.LU R252, [R1+0x1930] ;  /* 0x0019300001fc7983 */ /* 0x001ee80000300800 */
[----:B------:R0:W-:Y:S02]  /*217c0*/  STL [R1+0x4], R0 ;  /* 0x0000040001007387 */ /* 0x0001e40000100800 */
[----:B0-----:R-:W-:Y:S01]  /*217d0*/  IMAD R0, R2, UR4, RZ ;  /* 0x0000000402007c24 */ /* 0x001fe2000f8e02ff */
[----:B------:R-:W-:-:S05]  /*217e0*/  IADD3 R2, P6, R169, R3, RZ ;  /* 0x00000003a9027210 */ /* 0x000fca0007fde0ff */
[----:B------:R0:W-:Y:S02]  /*217f0*/  STL [R1+0x644], R2 ;  /* 0x0006440201007387 */ /* 0x0001e40000100800 */
[----:B0-----:R-:W-:-:S05]  /*21800*/  IADD3 R2, P5, R166, R3, RZ ;  /* 0x00000003a6027210 */ /* 0x001fca0007fbe0ff */
        /* <DEDUP_REMOVED lines=10> */
[----:B------:R0:W-:Y:S04]  /*218b0*/  STL [R1+0x674], R2 ;  /* 0x0006740201007387 */ /* 0x0001e80000100800 */
[----:B0-----:R-:W4:Y:S01]  /*218c0*/  LDL.LU R2, [R1+0x192c] ;  /* 0x00192c0001027983 */ /* 0x001f220000300800 */
[----:B------:R-:W-:Y:S02]  /*218d0*/  IMAD R152, R152, UR4, RZ ;  /* 0x0000000498987c24 */ /* 0x000fe4000f8e02ff */
[----:B------:R-:W-:Y:S02]  /*218e0*/  IMAD R151, R151, UR4, RZ ;  /* 0x0000000497977c24 */ /* 0x000fe4000f8e02ff */
[----:B------:R-:W-:Y:S02]  /*218f0*/  IMAD R150, R150, UR4, RZ ;  /* 0x0000000496967c24 */ /* 0x000fe4000f8e02ff */
[----:B------:R-:W-:-:S02]  /*21900*/  IMAD R149, R149, UR4, RZ ;  /* 0x0000000495957c24 */ /* 0x000fc4000f8e02ff */
[----:B------:R-:W-:Y:S02]  /*21910*/  IMAD R148, R148, UR4, RZ ;  /* 0x0000000494947c24 */ /* 0x000fe4000f8e02ff */
[----:B------:R-:W-:Y:S02]  /*21920*/  IMAD R147, R147, UR4, RZ ;  /* 0x0000000493937c24 */ /* 0x000fe4000f8e02ff */
[----:B------:R-:W-:Y:S02]  /*21930*/  IMAD R146, R146, UR4, RZ ;  /* 0x0000000492927c24 */ /* 0x000fe4000f8e02ff */
[----:B------:R-:W-:Y:S01]  /*21940*/  IMAD R145, R145, UR4, RZ ;  /* 0x0000000491917c24 */ /* 0x000fe2000f8e02ff */
[----:B----4-:R-:W-:-:S05]  /*21950*/  LEA.HI.X.SX32 R169, R169, R2, 0x1, P6 ;  /* 0x00000002a9a97211 */ /* 0x010fca00030f0eff */
[----:B------:R0:W-:Y:S01]  /*21960*/  STL [R1+0x640], R169 ;  /* 0x000640a901007387 */ /* 0x0001e20000100800 */
[----:B------:R-:W-:Y:S02]  /*21970*/  LEA.HI.X.SX32 R165, R165, R2, 0x1, P4 ;  /* 0x00000002a5a57211 */ /* 0x000fe400020f0eff */
[----:B0-----:R-:W-:-:S05]  /*21980*/  IADD3 R169, P6, R160, R3, RZ ;  /* 0x00000003a0a97210 */ /* 0x001fca0007fde0ff */
[----:B------:R0:W-:Y:S02]  /*21990*/  STL [R1+0x67c], R169 ;  /* 0x00067ca901007387 */ /* 0x0001e40000100800 */
[----:B0-----:R-:W-:Y:S02]  /*219a0*/  LEA.HI.X.SX32 R169, R166, R2, 0x1, P5 ;  /* 0x00000002a6a97211 */ /* 0x001fe400028f0eff */
[----:B------:R-:W-:-:S03]  /*219b0*/  IADD3 R166, P5, R159, R3, RZ ;  /* 0x000000039fa67210 */ /* 0x000fc60007fbe0ff */
[----:B------:R0:W-:Y:S04]  /*219c0*/  STL [R1+0x648], R169 ;  /* 0x000648a901007387 */ /* 0x0001e80000100800 */
[----:B------:R1:W-:Y:S04]  /*219d0*/  STL [R1+0x684], R166 ;  /* 0x000684a601007387 */ /* 0x0003e80000100800 */
[----:B------:R4:W-:Y:S01]  /*219e0*/  STL [R1+0x650], R165 ;  /* 0x000650a501007387 */ /* 0x0009e20000100800 */
[----:B0-----:R-:W-:Y:S02]  /*219f0*/  IADD3 R169, P4, R158, R3, RZ ;  /* 0x000000039ea97210 */ /* 0x001fe40007f9e0ff */
[----:B-1----:R-:W-:-:S02]  /*21a00*/  LEA.HI.X.SX32 R166, R164, R2, 0x1, P3 ;  /* 0x00000002a4a67211 */ /* 0x002fc400018f0eff */
[-C--:B------:R-:W-:Y:S02]  /*21a10*/  LEA.HI.X.SX32 R164, R163, R2.reuse, 0x1, P2 ;  /* 0x00000002a3a47211 */ /* 0x080fe400010f0eff */
[-C--:B----4-:R-:W-:Y:S01]  /*21a20*/  IADD3 R165, P3, R157, R3.reuse, RZ ;  /* 0x000000039da57210 */ /* 0x090fe20007f7e0ff */
[----:B------:R-:W-:Y:S01]  /*21a30*/  STL [R1+0x68c], R169 ;  /* 0x00068ca901007387 */ /* 0x000fe20000100800 */
[-C--:B------:R-:W-:Y:S02]  /*21a40*/  IADD3 R163, P2, R156, R3.reuse, RZ ;  /* 0x000000039ca37210 */ /* 0x080fe40007f5e0ff */
[----:B------:R-:W-:Y:S01]  /*21a50*/  LEA.HI.X.SX32 R162, R162, R2, 0x1, P1 ;  /* 0x00000002a2a27211 */ /* 0x000fe200008f0eff */
[----:B------:R-:W-:Y:S04]  /*21a60*/  STL [R1+0x658], R166 ;  /* 0x000658a601007387 */ /* 0x000fe80000100800 */
[----:B------:R-:W-:Y:S04]  /*21a70*/  STL [R1+0x694], R165 ;  /* 0x000694a501007387 */ /* 0x000fe80000100800 */
[----:B------:R0:W-:Y:S04]  /*21a80*/  STL [R1+0x660], R164 ;  /* 0x000660a401007387 */ /* 0x0001e80000100800 */
[----:B------:R1:W-:Y:S04]  /*21a90*/  STL [R1+0x69c], R163 ;  /* 0x00069ca301007387 */ /* 0x0003e80000100800 */
[----:B------:R4:W-:Y:S01]  /*21aa0*/  STL [R1+0x668], R162 ;  /* 0x000668a201007387 */ /* 0x0009e20000100800 */
[----:B0-----:R-:W-:-:S02]  /*21ab0*/  IADD3 R164, P1, R155, R3, RZ ;  /* 0x000000039ba47210 */ /* 0x001fc40007f3e0ff */
[-C--:B-1----:R-:W-:Y:S02]  /*21ac0*/  LEA.HI.X.SX32 R163, R161, R2.reuse, 0x1, P0 ;  /* 0x00000002a1a37211 */ /* 0x082fe400000f0eff */
        /* <DEDUP_REMOVED lines=24> */
[----:B------:R-:W-:Y:S02]  /*21c50*/  LEA.HI.X.SX32 R155, R154, R2, 0x1, P0 ;  /* 0x000000029a9b7211 */ /* 0x000fe400000f0eff */
[-C--:B----4-:R-:W-:Y:S01]  /*21c60*/  IADD3 R156, P1, R148, R3.reuse, RZ ;  /* 0x00000003949c7210 */ /* 0x090fe20007f3e0ff */
[----:B------:R-:W-:Y:S01]  /*21c70*/  STL [R1+0x6d4], R158 ;  /* 0x0006d49e01007387 */ /* 0x000fe20000100800 */
[----:B------:R-:W-:-:S03]  /*21c80*/  IADD3 R154, P0, R147, R3, RZ ;  /* 0x00000003939a7210 */ /* 0x000fc60007f1e0ff */
[----:B------:R-:W-:Y:S01]  /*21c90*/  STL [R1+0x6a0], R157 ;  /* 0x0006a09d01007387 */ /* 0x000fe20000100800 */
[----:B------:R-:W-:-:S03]  /*21ca0*/  LEA.HI.X.SX32 R153, R153, R2, 0x1, P6 ;  /* 0x0000000299997211 */ /* 0x000fc600030f0eff */
[----:B------:R-:W-:Y:S04]  /*21cb0*/  STL [R1+0x6dc], R156 ;  /* 0x0006dc9c01007387 */ /* 0x000fe80000100800 */
[----:B------:R-:W-:Y:S04]  /*21cc0*/  STL [R1+0x6a8], R155 ;  /* 0x0006a89b01007387 */ /* 0x000fe80000100800 */
[----:B------:R-:W4:Y:S01]  /*21cd0*/  LDL.LU R169, [R1+0x1d4] ;  /* 0x0001d40001a97983 */ /* 0x000f220000300800 */
[----:B------:R-:W-:-:S03]  /*21ce0*/  LEA.HI.X.SX32 R152, R152, R2, 0x1, P5 ;  /* 0x0000000298987211 */ /* 0x000fc600028f0eff */
[----:B------:R0:W-:Y:S04]  /*21cf0*/  STL [R1+0x6e4], R154 ;  /* 0x0006e49a01007387 */ /* 0x0001e80000100800 */
[----:B------:R1:W-:Y:S01]  /*21d00*/  STL [R1+0x6b0], R153 ;  /* 0x0006b09901007387 */ /* 0x0003e20000100800 */
[----:B0-----:R-:W-:-:S03]  /*21d10*/  IADD3 R154, P6, R146, R3, RZ ;  /* 0x00000003929a7210 */ /* 0x001fc60007fde0ff */
[----:B-1----:R-:W2:Y:S01]  /*21d20*/  LDL.LU R153, [R1+0x1dc] ;  /* 0x0001dc0001997983 */ /* 0x002ea20000300800 */
[----:B------:R-:W-:-:S03]  /*21d30*/  IADD3 R155, P5, R145, R3, RZ ;  /* 0x00000003919b7210 */ /* 0x000fc60007fbe0ff */
[----:B------:R0:W-:Y:S04]  /*21d40*/  STL [R1+0x6ec], R154 ;  /* 0x0006ec9a01007387 */ /* 0x0001e80000100800 */
[----:B------:R1:W-:Y:S01]  /*21d50*/  STL [R1+0x6b8], R152 ;  /* 0x0006b89801007387 */ /* 0x0003e20000100800 */
[----:B------:R-:W-:-:S03]  /*21d60*/  LEA.HI.X.SX32 R150, R150, R2, 0x1, P3 ;  /* 0x0000000296967211 */ /* 0x000fc600018f0eff */
[----:B0-----:R-:W3:Y:S01]  /*21d70*/  LDL.LU R154, [R1+0x1e0] ;  /* 0x0001e000019a7983 */ /* 0x001ee20000300800 */
[----:B-1----:R-:W-:-:S03]  /*21d80*/  LEA.HI.X.SX32 R152, R151, R2, 0x1, P4 ;  /* 0x0000000297987211 */ /* 0x002fc600020f0eff */
[----:B------:R0:W-:Y:S01]  /*21d90*/  STL [R1+0x6f4], R155 ;  /* 0x0006f49b01007387 */ /* 0x0001e20000100800 */
[----:B------:R-:W-:-:S03]  /*21da0*/  IADD3 R151, P4, R11, R3, RZ ;  /* 0x000000030b977210 */ /* 0x000fc60007f9e0ff */
[----:B------:R-:W-:Y:S04]  /*21db0*/  STL [R1+0x6c0], R152 ;  /* 0x0006c09801007387 */ /* 0x000fe80000100800 */
[----:B0-----:R-:W3:Y:S04]  /*21dc0*/  LDL.LU R155, [R1+0x1e4] ;  /* 0x0001e400019b7983 */ /* 0x001ee80000300800 */
[----:B------:R0:W-:Y:S04]  /*21dd0*/  STL [R1+0x6fc], R151 ;  /* 0x0006fc9701007387 */ /* 0x0001e80000100800 */
[----:B------:R1:W-:Y:S04]  /*21de0*/  STL [R1+0x6c8], R150 ;  /* 0x0006c89601007387 */ /* 0x0003e80000100800 */
[----:B------:R-:W3:Y:S01]  /*21df0*/  LDL.LU R156, [R1+0x1f8] ;  /* 0x0001f800019c7983 */ /* 0x000ee20000300800 */
[----:B0-----:R-:W-:-:S02]  /*21e00*/  IADD3 R151, P3, R10, R3, RZ ;  /* 0x000000030a977210 */ /* 0x001fc40007f7e0ff */
[----:B-1----:R-:W-:-:S03]  /*21e10*/  LEA.HI.X.SX32 R150, R149, R2, 0x1, P2 ;  /* 0x0000000295967211 */ /* 0x002fc600010f0eff */
[----:B------:R-:W-:Y:S01]  /*21e20*/  STL [R1+0x704], R151 ;  /* 0x0007049701007387 */ /* 0x000fe20000100800 */
[----:B------:R-:W-:-:S03]  /*21e30*/  IADD3 R149, P2, R9, R3, RZ ;  /* 0x0000000309957210 */ /* 0x000fc60007f5e0ff */
[----:B------:R-:W-:Y:S01]  /*21e40*/  STL [R1+0x6d0], R150 ;  /* 0x0006d09601007387 */ /* 0x000fe20000100800 */
[----:B------:R-:W-:-:S03]  /*21e50*/  LEA.HI.X.SX32 R148, R148, R2, 0x1, P1 ;  /* 0x0000000294947211 */ /* 0x000fc600008f0eff */
[----:B------:R-:W3:Y:S04]  /*21e60*/  LDL.LU R157, [R1+0x1fc] ;  /* 0x0001fc00019d7983 */ /* 0x000ee80000300800 */
[----:B------:R0:W-:Y:S04]  /*21e70*/  STL [R1+0x70c], R149 ;  /* 0x00070c9501007387 */ /* 0x0001e80000100800 */
[----:B------:R1:W-:Y:S04]  /*21e80*/  STL [R1+0x6d8], R148 ;  /* 0x0006d89401007387 */ /* 0x0003e80000100800 */
[----:B------:R-:W3:Y:S01]  /*21e90*/  LDL.LU R158, [R1+0x200] ;  /* 0x00020000019e7983 */ /* 0x000ee20000300800 */
[----:B0-----:R-:W-:-:S02]  /*21ea0*/  IADD3 R149, P1, R8, R3, RZ ;  /* 0x0000000308957210 */ /* 0x001fc40007f3e0ff */
[----:B-1----:R-:W-:-:S03]  /*21eb0*/  LEA.HI.X.SX32 R148, R147, R2, 0x1, P0 ;  /* 0x0000000293947211 */ /* 0x002fc600000f0eff */
[----:B------:R-:W-:Y:S04]  /*21ec0*/  STL [R1+0x714], R149 ;  /* 0x0007149501007387 */ /* 0x000fe80000100800 */
[----:B------:R-:W-:Y:S04]  /*21ed0*/  STL [R1+0x6e0], R148 ;  /* 0x0006e09401007387 */ /* 0x000fe80000100800 */
[----:B------:R-:W3:Y:S01]  /*21ee0*/  LDL.LU R159, [R1+0x210] ;  /* 0x00021000019f7983 */ /* 0x000ee20000300800 */
[----:B------:R-:W-:Y:S02]  /*21ef0*/  IADD3 R147, P0, R7, R3, RZ ;  /* 0x0000000307937210 */ /* 0x000fe40007f1e0ff */
[----:B------:R-:W-:-:S03]  /*21f00*/  LEA.HI.X.SX32 R146, R146, R2, 0x1, P6 ;  /* 0x0000000292927211 */ /* 0x000fc600030f0eff */
[----:B------:R0:W-:Y:S04]  /*21f10*/  STL [R1+0x71c], R147 ;  /* 0x00071c9301007387 */ /* 0x0001e80000100800 */
[----:B------:R1:W-:Y:S04]  /*21f20*/  STL [R1+0x6e8], R146 ;  /* 0x0006e89201007387 */ /* 0x0003e80000100800 */
[----:B------:R-:W3:Y:S01]  /*21f30*/  LDL.LU R160, [R1+0x214] ;  /* 0x0002140001a07983 */ /* 0x000ee20000300800 */
[----:B0-----:R-:W-:Y:S02]  /*21f40*/  IADD3 R147, P6, R6, R3, RZ ;  /* 0x0000000306937210 */ /* 0x001fe40007fde0ff */
[----:B-1----:R-:W-:-:S03]  /*21f50*/  LEA.HI.X.SX32 R146, R145, R2, 0x1, P5 ;  /* 0x0000000291927211 */ /* 0x002fc600028f0eff */
[----:B------:R-:W-:Y:S01]  /*21f60*/  STL [R1+0x724], R147 ;  /* 0x0007249301007387 */ /* 0x000fe20000100800 */
[-C--:B------:R-:W-:Y:S02]  /*21f70*/  IADD3 R145, P5, R5, R3.reuse, RZ ;  /* 0x0000000305917210 */ /* 0x080fe40007fbe0ff */
[----:B------:R-:W-:Y:S01]  /*21f80*/  LEA.HI.X.SX32 R11, R11, R2, 0x1, P4 ;  /* 0x000000020b0b7211 */ /* 0x000fe200020f0eff */
[----:B------:R-:W-:Y:S04]  /*21f90*/  STL [R1+0x6f0], R146 ;  /* 0x0006f09201007387 */ /* 0x000fe80000100800 */
[----:B------:R-:W3:Y:S04]  /*21fa0*/  LDL.LU R161, [R1+0x21c] ;  /* 0x00021c0001a17983 */ /* 0x000ee80000300800 */
[----:B------:R0:W-:Y:S04]  /*21fb0*/  STL [R1+0x72c], R145 ;  /* 0x00072c9101007387 */ /* 0x0001e80000100800 */
[----:B------:R1:W-:Y:S04]  /*21fc0*/  STL [R1+0x6f8], R11 ;  /* 0x0006f80b01007387 */ /* 0x0003e80000100800 */
[----:B------:R-:W3:Y:S01]  /*21fd0*/  LDL.LU R162, [R1+0x224] ;  /* 0x0002240001a27983 */ /* 0x000ee20000300800 */
[----:B0-----:R-:W-:-:S02]  /*21fe0*/  IADD3 R145, P4, R4, R3, RZ ;  /* 0x0000000304917210 */ /* 0x001fc40007f9e0ff */
[----:B-1----:R-:W-:-:S03]  /*21ff0*/  LEA.HI.X.SX32 R11, R10, R2, 0x1, P3 ;  /* 0x000000020a0b7211 */ /* 0x002fc600018f0eff */
[----:B------:R-:W-:Y:S01]  /*22000*/  STL [R1+0x734], R145 ;  /* 0x0007349101007387 */ /* 0x000fe20000100800 */
[----:B------:R-:W-:-:S03]  /*22010*/  LEA.HI.X.SX32 R9, R9, R2, 0x1, P2 ;  /* 0x0000000209097211 */ /* 0x000fc600010f0eff */
[----:B------:R-:W-:Y:S04]  /*22020*/  STL [R1+0x700], R11 ;  /* 0x0007000b01007387 */ /* 0x000fe80000100800 */
[----:B------:R-:W3:Y:S01]  /*22030*/  LDL.LU R163, [R1+0x22c] ;  /* 0x00022c0001a37983 */ /* 0x000ee20000300800 */
[-C--:B------:R-:W-:Y:S02]  /*22040*/  LEA.HI.X.SX32 R7, R7, R2.reuse, 0x1, P0 ;  /* 0x0000000207077211 */ /* 0x080fe400000f0eff */
[----:B------:R-:W-:Y:S02]  /*22050*/  LEA.HI.X.SX32 R5, R5, R2, 0x1, P5 ;  /* 0x0000000205057211 */ /* 0x000fe400028f0eff */
[----:B----4-:R-:W-:-:S05]  /*22060*/  IADD3 R10, P3, R169, R3, RZ ;  /* 0x00000003a90a7210 */ /* 0x010fca0007f7e0ff */
[----:B------:R2:W-:Y:S04]  /*22070*/  STL [R1+0x73c], R10 ;  /* 0x00073c0a01007387 */ /* 0x0005e80000100800 */
[----:B------:R0:W-:Y:S04]  /*22080*/  STL [R1+0x708], R9 ;  /* 0x0007080901007387 */ /* 0x0001e80000100800 */
[----:B------:R-:W4:Y:S01]  /*22090*/  LDL.LU R164, [R1+0x234] ;  /* 0x0002340001a47983 */ /* 0x000f220000300800 */
[----:B--2---:R-:W-:Y:S02]  /*220a0*/  IADD3 R10, P2, R153, R3, RZ ;  /* 0x00000003990a7210 */ /* 0x004fe40007f5e0ff */
[----:B0-----:R-:W-:-:S03]  /*220b0*/  LEA.HI.X.SX32 R9, R8, R2, 0x1, P1 ;  /* 0x0000000208097211 */ /* 0x001fc600008f0eff */
[----:B------:R-:W-:Y:S04]  /*220c0*/  STL [R1+0x744], R10 ;  /* 0x0007440a01007387 */ /* 0x000fe80000100800 */
[----:B------:R-:W-:Y:S04]  /*220d0*/  STL [R1+0x710], R9 ;  /* 0x0007100901007387 */ /* 0x000fe80000100800 */
[----:B------:R-:W2:Y:S01]  /*220e0*/  LDL.LU R165, [R1+0x23c] ;  /* 0x00023c0001a57983 */ /* 0x000ea20000300800 */
[----:B---3--:R-:W-:-:S05]  /*220f0*/  IADD3 R8, P1, R154, R3, RZ ;  /* 0x000000039a087210 */ /* 0x008fca0007f3e0ff */
[----:B------:R0:W-:Y:S04]  /*22100*/  STL [R1+0x74c], R8 ;  /* 0x00074c0801007387 */ /* 0x0001e80000100800 */
[----:B------:R1:W-:Y:S04]  /*22110*/  STL [R1+0x718], R7 ;  /* 0x0007180701007387 */ /* 0x0003e80000100800 */
[----:B------:R-:W3:Y:S01]  /*22120*/  LDL.LU R151, [R1+0x240] ;  /* 0x0002400001977983 */ /* 0x000ee20000300800 */
[----:B0-----:R-:W-:Y:S02]  /*22130*/  IADD3 R8, P0, R155, R3, RZ ;  /* 0x000000039b087210 */ /* 0x001fe40007f1e0ff */
[----:B-1----:R-:W-:-:S03]  /*22140*/  LEA.HI.X.SX32 R7, R6, R2, 0x1, P6 ;  /* 0x0000000206077211 */ /* 0x002fc600030f0eff */
[----:B------:R-:W-:Y:S04]  /*22150*/  STL [R1+0x754], R8 ;  /* 0x0007540801007387 */ /* 0x000fe80000100800 */
[----:B------:R-:W-:Y:S01]  /*22160*/  STL [R1+0x720], R7 ;  /* 0x0007200701007387 */ /* 0x000fe20000100800 */
[----:B------:R-:W-:-:S03]  /*22170*/  IADD3 R6, P6, R156, R3, RZ ;  /* 0x000000039c067210 */ /* 0x000fc60007fde0ff */
[----:B------:R-:W3:Y:S04]  /*22180*/  LDL.LU R166, [R1+0x244] ;  /* 0x0002440001a67983 */ /* 0x000ee80000300800 */
[----:B------:R0:W-:Y:S04]  /*22190*/  STL [R1+0x75c], R6 ;  /* 0x00075c0601007387 */ /* 0x0001e80000100800 */
[----:B------:R1:W-:Y:S04]  /*221a0*/  STL [R1+0x728], R5 ;  /* 0x0007280501007387 */ /* 0x0003e80000100800 */
[----:B------:R-:W3:Y:S01]  /*221b0*/  LDL.LU R152, [R1+0x248] ;  /* 0x0002480001987983 */ /* 0x000ee20000300800 */
[----:B0-----:R-:W-:-:S02]  /*221c0*/  IADD3 R6, P5, R157, R3, RZ ;  /* 0x000000039d067210 */ /* 0x001fc40007fbe0ff */
[----:B-1----:R-:W-:-:S03]  /*221d0*/  LEA.HI.X.SX32 R5, R4, R2, 0x1, P4 ;  /* 0x0000000204057211 */ /* 0x002fc600020f0eff */
[----:B------:R-:W-:Y:S04]  /*221e0*/  STL [R1+0x764], R6 ;  /* 0x0007640601007387 */ /* 0x000fe80000100800 */
[----:B------:R0:W-:Y:S01]  /*221f0*/  STL [R1+0x730], R5 ;  /* 0x0007300501007387 */ /* 0x0001e20000100800 */
[-C--:B------:R-:W-:Y:S02]  /*22200*/  IADD3 R4, P4, R158, R3.reuse, RZ ;  /* 0x000000039e047210 */ /* 0x080fe40007f9e0ff */
[----:B0-----:R-:W-:Y:S02]  /*22210*/  LEA.HI.X.SX32 R5, R169, R2, 0x1, P3 ;  /* 0x00000002a9057211 */ /* 0x001fe400018f0eff */
[----:B------:R-:W3:Y:S04]  /*22220*/  LDL.LU R169, [R1+0x24c] ;  /* 0x00024c0001a97983 */ /* 0x000ee80000300800 */
[----:B------:R0:W-:Y:S04]  /*22230*/  STL [R1+0x76c], R4 ;  /* 0x00076c0401007387 */ /* 0x0001e80000100800 */
[----:B------:R1:W-:Y:S01]  /*22240*/  STL [R1+0x738], R5 ;  /* 0x0007380501007387 */ /* 0x0003e20000100800 */
[----:B0-----:R-:W-:-:S02]  /*22250*/  IADD3 R4, P3, R159, R3, RZ ;  /* 0x000000039f047210 */ /* 0x001fc40007f7e0ff */
[-C--:B-1----:R-:W-:Y:S02]  /*22260*/  LEA.HI.X.SX32 R5, R153, R2.reuse, 0x1, P2 ;  /* 0x0000000299057211 */ /* 0x082fe400010f0eff */
[----:B------:R-:W3:Y:S04]  /*22270*/  LDL.LU R153, [R1+0x25c] ;  /* 0x00025c0001997983 */ /* 0x000ee80000300800 */
[----:B------:R-:W-:Y:S04]  /*22280*/  STL [R1+0x774], R4 ;  /* 0x0007740401007387 */ /* 0x000fe80000100800 */
[----:B------:R0:W-:Y:S02]  /*22290*/  STL [R1+0x740], R5 ;  /* 0x0007400501007387 */ /* 0x0001e40000100800 */
[----:B0-----:R-:W-:-:S02]  /*222a0*/  LEA.HI.X.SX32 R5, R154, R2, 0x1, P1 ;  /* 0x000000029a057211 */ /* 0x001fc400008f0eff */
[----:B------:R-:W3:Y:S01]  /*222b0*/  LDL.LU R154, [R1+0x260] ;  /* 0x00026000019a7983 */ /* 0x000ee20000300800 */
[----:B------:R-:W-:-:S05]  /*222c0*/  IADD3 R4, P2, R160, R3, RZ ;  /* 0x00000003a0047210 */ /* 0x000fca0007f5e0ff */
[----:B------:R0:W-:Y:S04]  /*222d0*/  STL [R1+0x77c], R4 ;  /* 0x00077c0401007387 */ /* 0x0001e80000100800 */
[----:B------:R1:W-:Y:S01]  /*222e0*/  STL [R1+0x748], R5 ;  /* 0x0007480501007387 */ /* 0x0003e20000100800 */
[-C--:B0-----:R-:W-:Y:S02]  /*222f0*/  IADD3 R4, P1, R161, R3.reuse, RZ ;  /* 0x00000003a1047210 */ /* 0x081fe40007f3e0ff */
[----:B-1----:R-:W-:Y:S02]  /*22300*/  LEA.HI.X.SX32 R5, R155, R2, 0x1, P0 ;  /* 0x000000029b057211 */ /* 0x002fe400000f0eff */
[----:B------:R-:W3:Y:S04]  /*22310*/  LDL.LU R155, [R1+0x26c] ;  /* 0x00026c00019b7983 */ /* 0x000ee80000300800 */
[----:B------:R0:W-:Y:S04]  /*22320*/  STL [R1+0x784], R4 ;  /* 0x0007840401007387 */ /* 0x0001e80000100800 */
[----:B------:R1:W-:Y:S01]  /*22330*/  STL [R1+0x750], R5 ;  /* 0x0007500501007387 */ /* 0x0003e20000100800 */
[----:B0-----:R-:W-:-:S02]  /*22340*/  IADD3 R4, P0, R162, R3, RZ ;  /* 0x00000003a2047210 */ /* 0x001fc40007f1e0ff */
[----:B-1----:R-:W-:Y:S02]  /*22350*/  LEA.HI.X.SX32 R5, R156, R2, 0x1, P6 ;  /* 0x000000029c057211 */ /* 0x002fe400030f0eff */
        /* <DEDUP_REMOVED lines=10> */
[----:B----4-:R-:W-:-:S05]  /*22400*/  IADD3 R4, P5, R164, R3, RZ ;  /* 0x00000003a4047210 */ /* 0x010fca0007fbe0ff */
[----:B------:R2:W-:Y:S04]  /*22410*/  STL [R1+0x79c], R4 ;  /* 0x00079c0401007387 */ /* 0x0005e80000100800 */
[----:B------:R0:W-:Y:S01]  /*22420*/  STL [R1+0x768], R5 ;  /* 0x0007680501007387 */ /* 0x0001e20000100800 */
[-C--:B--2---:R-:W-:Y:S02]  /*22430*/  IADD3 R4, P4, R165, R3.reuse, RZ ;  /* 0x00000003a5047210 */ /* 0x084fe40007f9e0ff */
[----:B0-----:R-:W-:Y:S02]  /*22440*/  LEA.HI.X.SX32 R5, R159, R2, 0x1, P3 ;  /* 0x000000029f057211 */ /* 0x001fe400018f0eff */
[----:B------:R-:W2:Y:S04]  /*22450*/  LDL.LU R159, [R1+0x28c] ;  /* 0x00028c00019f7983 */ /* 0x000ea80000300800 */
[----:B------:R3:W-:Y:S04]  /*22460*/  STL [R1+0x7a4], R4 ;  /* 0x0007a40401007387 */ /* 0x0007e80000100800 */
[----:B------:R0:W-:Y:S01]  /*22470*/  STL [R1+0x770], R5 ;  /* 0x0007700501007387 */ /* 0x0001e20000100800 */
[----:B---3--:R-:W-:-:S02]  /*22480*/  IADD3 R4, P3, R151, R3, RZ ;  /* 0x0000000397047210 */ /* 0x008fc40007f7e0ff */
[----:B0-----:R-:W-:Y:S02]  /*22490*/  LEA.HI.X.SX32 R5, R160, R2, 0x1, P2 ;  /* 0x00000002a0057211 */ /* 0x001fe400010f0eff */
[----:B------:R-:W3:Y:S04]  /*224a0*/  LDL.LU R160, [R1+0x290] ;  /* 0x0002900001a07983 */ /* 0x000ee80000300800 */
[----:B------:R0:W-:Y:S04]  /*224b0*/  STL [R1+0x7ac], R4 ;  /* 0x0007ac0401007387 */ /* 0x0001e80000100800 */
[----:B------:R1:W-:Y:S01]  /*224c0*/  STL [R1+0x778], R5 ;  /* 0x0007780501007387 */ /* 0x0003e20000100800 */
[----:B0-----:R-:W-:-:S02]  /*224d0*/  IADD3 R4, P2, R166, R3, RZ ;  /* 0x00000003a6047210 */ /* 0x001fc40007f5e0ff */
[----:B-1----:R-:W-:Y:S02]  /*224e0*/  LEA.HI.X.SX32 R5, R161, R2, 0x1, P1 ;  /* 0x00000002a1057211 */ /* 0x002fe400008f0eff */
[----:B------:R-:W4:Y:S04]  /*224f0*/  LDL.LU R161, [R1+0x29c] ;  /* 0x00029c0001a17983 */ /* 0x000f280000300800 */
        /* <DEDUP_REMOVED lines=18> */
[-C--:B-1----:R-:W-:Y:S02]  /*22620*/  LEA.HI.X.SX32 R5, R165, R2.reuse, 0x1, P4 ;  /* 0x00000002a5057211 */ /* 0x082fe400020f0eff */
[----:B------:R-:W4:Y:S04]  /*22630*/  LDL.LU R165, [R1+0x2b8] ;  /* 0x0002b80001a57983 */ /* 0x000f280000300800 */
[----:B------:R-:W-:Y:S04]  /*22640*/  STL [R1+0x7d4], R4 ;  /* 0x0007d40401007387 */ /* 0x000fe80000100800 */
[----:B------:R0:W-:Y:S02]  /*22650*/  STL [R1+0x7a0], R5 ;  /* 0x0007a00501007387 */ /* 0x0001e40000100800 */
[----:B0-----:R-:W-:-:S02]  /*22660*/  LEA.HI.X.SX32 R5, R151, R2, 0x1, P3 ;  /* 0x0000000297057211 */ /* 0x001fc400018f0eff */
[----:B------:R-:W4:Y:S01]  /*22670*/  LDL.LU R151, [R1+0x2bc] ;  /* 0x0002bc0001977983 */ /* 0x000f220000300800 */
[----:B------:R-:W-:-:S05]  /*22680*/  IADD3 R4, P4, R155, R3, RZ ;  /* 0x000000039b047210 */ /* 0x000fca0007f9e0ff */
[----:B------:R0:W-:Y:S04]  /*22690*/  STL [R1+0x7dc], R4 ;  /* 0x0007dc0401007387 */ /* 0x0001e80000100800 */
[----:B------:R1:W-:Y:S01]  /*226a0*/  STL [R1+0x7a8], R5 ;  /* 0x0007a80501007387 */ /* 0x0003e20000100800 */
[-C--:B0-----:R-:W-:Y:S02]  /*226b0*/  IADD3 R4, P3, R156, R3.reuse, RZ ;  /* 0x000000039c047210 */ /* 0x081fe40007f7e0ff */
        /* <DEDUP_REMOVED lines=16> */
[----:B--2---:R-:W-:-:S05]  /*227c0*/  IADD3 R4, P0, R159, R3, RZ ;  /* 0x000000039f047210 */ /* 0x004fca0007f1e0ff */
[----:B------:R-:W-:Y:S04]  /*227d0*/  STL [R1+0x7fc], R4 ;  /* 0x0007fc0401007387 */ /* 0x000fe80000100800 */
[----:B------:R0:W-:Y:S02]  /*227e0*/  STL [R1+0x7c8], R5 ;  /* 0x0007c80501007387 */ /* 0x0001e40000100800 */
[----:B0-----:R-:W-:Y:S02]  /*227f0*/  LEA.HI.X.SX32 R5, R154, R2, 0x1, P5 ;  /* 0x000000029a057211 */ /* 0x001fe400028f0eff */
[-C--:B---3--:R-:W-:Y:S01]  /*22800*/  IADD3 R4, P6, R160, R3.reuse, RZ ;  /* 0x00000003a0047210 */ /* 0x088fe20007fde0ff */
[----:B------:R-:W2:Y:S04]  /*22810*/  LDL.LU R154, [R1+0x2e0] ;  /* 0x0002e000019a7983 */ /* 0x000ea80000300800 */
[----:B------:R4:W-:Y:S04]  /*22820*/  STL [R1+0x804], R4 ;  /* 0x0008040401007387 */ /* 0x0009e80000100800 */
[----:B------:R0:W-:Y:S01]  /*22830*/  STL [R1+0x7d0], R5 ;  /* 0x0007d00501007387 */ /* 0x0001e20000100800 */
[----:B----4-:R-:W-:-:S02]  /*22840*/  IADD3 R4, P5, R161, R3, RZ ;  /* 0x00000003a1047210 */ /* 0x010fc40007fbe0ff */
        /* <DEDUP_REMOVED lines=55> */
[----:B------:R-:W2:Y:S01]  /*22bc0*/  LDL.LU R151, [R1+0x330] ;  /* 0x0003300001977983 */ /* 0x000ea20000300800 */
[----:B---3--:R-:W-:-:S05]  /*22bd0*/  IADD3 R4, P1, R155, R3, RZ ;  /* 0x000000039b047210 */ /* 0x008fca0007f3e0ff */
[----:B------:R-:W-:Y:S04]  /*22be0*/  STL [R1+0x864], R4 ;  /* 0x0008640401007387 */ /* 0x000fe80000100800 */
[----:B------:R0:W-:Y:S02]  /*22bf0*/  STL [R1+0x830], R5 ;  /* 0x0008300501007387 */ /* 0x0001e40000100800 */
[----:B0-----:R-:W-:Y:S02]  /*22c00*/  LEA.HI.X.SX32 R5, R166, R2, 0x1, P6 ;  /* 0x00000002a6057211 */ /* 0x001fe400030f0eff */
[-C--:B----4-:R-:W-:Y:S01]  /*22c10*/  IADD3 R4, P0, R156, R3.reuse, RZ ;  /* 0x000000039c047210 */ /* 0x090fe20007f1e0ff */
        /* <DEDUP_REMOVED lines=59> */
[----:B------:R-:W3:Y:S01]  /*22fd0*/  LDL.LU R162, [R1+0x398] ;  /* 0x0003980001a27983 */ /* 0x000ee20000300800 */
[----:B----4-:R-:W-:-:S05]  /*22fe0*/  IADD3 R4, P2, R152, R3, RZ ;  /* 0x0000000398047210 */ /* 0x010fca0007f5e0ff */
[----:B------:R-:W-:Y:S04]  /*22ff0*/  STL [R1+0x8cc], R4 ;  /* 0x0008cc0401007387 */ /* 0x000fe80000100800 */
[----:B------:R0:W-:Y:S02]  /*23000*/  STL [R1+0x898], R5 ;  /* 0x0008980501007387 */ /* 0x0001e40000100800 */
[----:B0-----:R-:W-:Y:S02]  /*23010*/  LEA.HI.X.SX32 R5, R163, R2, 0x1, P0 ;  /* 0x00000002a3057211 */ /* 0x001fe400000f0eff */
[-C--:B------:R-:W-:Y:S01]  /*23020*/  IADD3 R4, P1, R169, R3.reuse, RZ ;  /* 0x00000003a9047210 */ /* 0x080fe20007f3e0ff */
        /* <DEDUP_REMOVED lines=59> */
[----:B------:R-:W4:Y:S01]  /*233e0*/  LDL.LU R158, [R1+0x3f4] ;  /* 0x0003f400019e7983 */ /* 0x000f220000300800 */
[----:B------:R-:W-:-:S05]  /*233f0*/  IADD3 R4, P3, R164, R3, RZ ;  /* 0x00000003a4047210 */ /* 0x000fca0007f7e0ff */
        /* <DEDUP_REMOVED lines=197> */
[-C--:B0-----:R-:W-:Y:S02]  /*24050*/  LEA.HI.X.SX32 R5, R164, R2.reuse, 0x1, P4 ;  /* 0x00000002a4057211 */ /* 0x081fe400020f0eff */
[----:B------:R-:W-:Y:S01]  /*24060*/  IADD3 R4, P5, R153, R3, RZ ;  /* 0x0000000399047210 */ /* 0x000fe20007fbe0ff */
        /* <DEDUP_REMOVED lines=432> */
[----:B------:R0:W-:Y:S04]  /*25b70*/  STL [R1+0xf10], R5 ;  /* 0x000f100501007387 */ /* 0x0001e80000100800 */
[----:B------:R-:W4:Y:S01]  /*25b80*/  LDL.LU R150, [R1+0xf4] ;  /* 0x0000f40001967983 */ /* 0x000f220000300800 */
[----:B0-----:R-:W-:-:S02]  /*25b90*/  LEA.HI.X.SX32 R5, R151, R2, 0x1, P1 ;  /* 0x0000000297057211 */ /* 0x001fc400008f0eff */
        /* <DEDUP_REMOVED lines=10> */
[----:B--2---:R-:W-:-:S05]  /*25c40*/  IADD3 R4, P0, R157, R3, RZ ;  /* 0x000000039d047210 */ /* 0x004fca0007f1e0ff */
[----:B------:R-:W-:Y:S04]  /*25c50*/  STL [R1+0xf5c], R4 ;  /* 0x000f5c0401007387 */ /* 0x000fe80000100800 */
[----:B------:R0:W-:Y:S02]  /*25c60*/  STL [R1+0xf28], R5 ;  /* 0x000f280501007387 */ /* 0x0001e40000100800 */
[----:B0-----:R-:W-:Y:S02]  /*25c70*/  LEA.HI.X.SX32 R5, R169, R2, 0x1, P5 ;  /* 0x00000002a9057211 */ /* 0x001fe400028f0eff */
[----:B------:R-:W2:Y:S01]  /*25c80*/  LDL.LU R169, [R1+0xe8] ;  /* 0x0000e80001a97983 */ /* 0x000ea20000300800 */
[----:B---3--:R-:W-:-:S05]  /*25c90*/  IADD3 R4, P6, R158, R3, RZ ;  /* 0x000000039e047210 */ /* 0x008fca0007fde0ff */
[----:B------:R-:W-:Y:S04]  /*25ca0*/  STL [R1+0xf64], R4 ;  /* 0x000f640401007387 */ /* 0x000fe80000100800 */
[----:B------:R0:W-:Y:S04]  /*25cb0*/  STL [R1+0xf30], R5 ;  /* 0x000f300501007387 */ /* 0x0001e80000100800 */
[----:B------:R-:W3:Y:S01]  /*25cc0*/  LDL.LU R152, [R1+0xe4] ;  /* 0x0000e40001987983 */ /* 0x000ee20000300800 */
[----:B0-----:R-:W-:Y:S02]  /*25cd0*/  LEA.HI.X.SX32 R5, R153, R2, 0x1, P4 ;  /* 0x0000000299057211 */ /* 0x001fe400020f0eff */
[----:B----4-:R-:W-:-:S05]  /*25ce0*/  IADD3 R4, P5, R159, R3, RZ ;  /* 0x000000039f047210 */ /* 0x010fca0007fbe0ff */
[----:B------:R-:W-:Y:S04]  /*25cf0*/  STL [R1+0xf6c], R4 ;  /* 0x000f6c0401007387 */ /* 0x000fe80000100800 */
[----:B------:R0:W-:Y:S04]  /*25d00*/  STL [R1+0xf38], R5 ;  /* 0x000f380501007387 */ /* 0x0001e80000100800 */
[----:B------:R-:W4:Y:S01]  /*25d10*/  LDL.LU R153, [R1+0xe0] ;  /* 0x0000e00001997983 */ /* 0x000f220000300800 */
[----:B0-----:R-:W-:Y:S02]  /*25d20*/  LEA.HI.X.SX32 R5, R154, R2, 0x1, P3 ;  /* 0x000000029a057211 */ /* 0x001fe400018f0eff */
[----:B------:R-:W-:-:S05]  /*25d30*/  IADD3 R4, P4, R160, R3, RZ ;  /* 0x00000003a0047210 */ /* 0x000fca0007f9e0ff */
        /* <DEDUP_REMOVED lines=25> */
[----:B------:R0:W-:Y:S04]  /*25ed0*/  STL [R1+0xf9c], R4 ;  /* 0x000f9c0401007387 */ /* 0x0001e80000100800 */
[----:B------:R1:W-:Y:S04]  /*25ee0*/  STL [R1+0xf68], R5 ;  /* 0x000f680501007387 */ /* 0x0003e80000100800 */
[----:B------:R-:W4:Y:S01]  /*25ef0*/  LDL.LU R159, [R1+0xc8] ;  /* 0x0000c800019f7983 */ /* 0x000f220000300800 */
[----:B0-----:R-:W-:Y:S02]  /*25f00*/  IADD3 R4, P5, R150, R3, RZ ;  /* 0x0000000396047210 */ /* 0x001fe40007fbe0ff */
[----:B-1----:R-:W-:-:S03]  /*25f10*/  LEA.HI.X.SX32 R5, R160, R2, 0x1, P4 ;  /* 0x00000002a0057211 */ /* 0x002fc600020f0eff */
        /* <DEDUP_REMOVED lines=11> */
[----:B------:R-:W4:Y:S04]  /*25fd0*/  LDL.LU R162, [R1+0xbc] ;  /* 0x0000bc0001a27983 */ /* 0x000f280000300800 */
[----:B------:R0:W-:Y:S02]  /*25fe0*/  STL [R1+0xf80], R5 ;  /* 0x000f800501007387 */ /* 0x0001e40000100800 */
[----:B0-----:R-:W-:-:S02]  /*25ff0*/  LEA.HI.X.SX32 R5, R163, R2, 0x1, P1 ;  /* 0x00000002a3057211 */ /* 0x001fc400008f0eff */
[----:B------:R-:W-:Y:S02]  /*26000*/  LEA.HI.X.SX32 R6, R150, R2, 0x1, P5 ;  /* 0x0000000296067211 */ /* 0x000fe400028f0eff */
[----:B--2---:R-:W-:-:S05]  /*26010*/  IADD3 R4, P2, R169, R3, RZ ;  /* 0x00000003a9047210 */ /* 0x004fca0007f5e0ff */
[----:B------:R3:W-:Y:S04]  /*26020*/  STL [R1+0xfbc], R4 ;  /* 0x000fbc0401007387 */ /* 0x0007e80000100800 */
[----:B------:R-:W2:Y:S01]  /*26030*/  LDL.LU R163, [R1+0xb8] ;  /* 0x0000b80001a37983 */ /* 0x000ea20000300800 */
[----:B---3--:R-:W-:-:S03]  /*26040*/  IADD3 R4, P1, R152, R3, RZ ;  /* 0x0000000398047210 */ /* 0x008fc60007f3e0ff */
[----:B------:R0:W-:Y:S04]  /*26050*/  STL [R1+0xf88], R5 ;  /* 0x000f880501007387 */ /* 0x0001e80000100800 */
[----:B------:R4:W-:Y:S01]  /*26060*/  STL [R1+0xfc4], R4 ;  /* 0x000fc40401007387 */ /* 0x0009e20000100800 */
[----:B0-----:R-:W-:-:S03]  /*26070*/  LEA.HI.X.SX32 R5, R164, R2, 0x1, P0 ;  /* 0x00000002a4057211 */ /* 0x001fc600000f0eff */
[----:B------:R-:W3:Y:S04]  /*26080*/  LDL.LU R164, [R1+0xb4] ;  /* 0x0000b40001a47983 */ /* 0x000ee80000300800 */
[----:B------:R0:W-:Y:S01]  /*26090*/  STL [R1+0xf90], R5 ;  /* 0x000f900501007387 */ /* 0x0001e20000100800 */
[----:B----4-:R-:W-:Y:S02]  /*260a0*/  IADD3 R4, P0, R153, R3, RZ ;  /* 0x0000000399047210 */ /* 0x010fe40007f1e0ff */
[----:B0-----:R-:W-:-:S03]  /*260b0*/  LEA.HI.X.SX32 R5, R165, R2, 0x1, P6 ;  /* 0x00000002a5057211 */ /* 0x001fc600030f0eff */
[----:B------:R0:W-:Y:S04]  /*260c0*/  STL [R1+0xfcc], R4 ;  /* 0x000fcc0401007387 */ /* 0x0001e80000100800 */
[----:B------:R-:W4:Y:S04]  /*260d0*/  LDL.LU R165, [R1+0xb0] ;  /* 0x0000b00001a57983 */ /* 0x000f280000300800 */
[----:B------:R-:W-:Y:S01]  /*260e0*/  STL [R1+0xf98], R5 ;  /* 0x000f980501007387 */ /* 0x000fe20000100800 */
[----:B0-----:R-:W-:-:S05]  /*260f0*/  IADD3 R4, P6, R154, R3, RZ ;  /* 0x000000039a047210 */ /* 0x001fca0007fde0ff */
[----:B------:R0:W-:Y:S04]  /*26100*/  STL [R1+0xfd4], R4 ;  /* 0x000fd40401007387 */ /* 0x0001e80000100800 */
[----:B------:R-:W-:Y:S01]  /*26110*/  STL [R1+0xfa0], R6 ;  /* 0x000fa00601007387 */ /* 0x000fe20000100800 */
[----:B0-----:R-:W-:-:S03]  /*26120*/  LEA.HI.X.SX32 R4, R166, R2, 0x1, P4 ;  /* 0x00000002a6047211 */ /* 0x001fc600020f0eff */
[----:B------:R-:W4:Y:S01]  /*26130*/  LDL.LU R166, [R1+0xac] ;  /* 0x0000ac0001a67983 */ /* 0x000f220000300800 */
[----:B------:R-:W-:-:S05]  /*26140*/  IADD3 R5, P5, R155, R3, RZ ;  /* 0x000000039b057210 */ /* 0x000fca0007fbe0ff */
[----:B------:R-:W-:Y:S04]  /*26150*/  STL [R1+0xfdc], R5 ;  /* 0x000fdc0501007387 */ /* 0x000fe80000100800 */
[----:B------:R0:W-:Y:S04]  /*26160*/  STL [R1+0xfa8], R4 ;  /* 0x000fa80401007387 */ /* 0x0001e80000100800 */
[----:B------:R-:W4:Y:S01]  /*26170*/  LDL.LU R149, [R1+0xa8] ;  /* 0x0000a80001957983 */ /* 0x000f220000300800 */
[----:B0-----:R-:W-:Y:S02]  /*26180*/  LEA.HI.X.SX32 R4, R151, R2, 0x1, P3 ;  /* 0x0000000297047211 */ /* 0x001fe400018f0eff */
[----:B------:R-:W-:-:S05]  /*26190*/  IADD3 R5, P4, R156, R3, RZ ;  /* 0x000000039c057210 */ /* 0x000fca0007f9e0ff */
[----:B------:R-:W-:Y:S04]  /*261a0*/  STL [R1+0xfe4], R5 ;  /* 0x000fe40501007387 */ /* 0x000fe80000100800 */
[----:B------:R0:W-:Y:S02]  /*261b0*/  STL [R1+0xfb0], R4 ;  /* 0x000fb00401007387 */ /* 0x0001e40000100800 */
[----:B0-----:R-:W-:Y:S02]  /*261c0*/  LEA.HI.X.SX32 R4, R169, R2, 0x1, P2 ;  /* 0x00000002a9047211 */ /* 0x001fe400010f0eff */
        /* <DEDUP_REMOVED lines=13> */
[----:B------:R-:W-:Y:S01]  /*262a0*/  STL [R1+0xfc8], R4 ;  /* 0x000fc80401007387 */ /* 0x000fe20000100800 */
[----:B------:R-:W-:Y:S02]  /*262b0*/  IADD3 R6, P0, R160, R3, RZ ;  /* 0x00000003a0067210 */ /* 0x000fe40007f1e0ff */
[----:B0-----:R-:W-:-:S03]  /*262c0*/  LEA.HI.X.SX32 R5, R154, R2, 0x1, P6 ;  /* 0x000000029a057211 */ /* 0x001fc600030f0eff */
[----:B------:R-:W-:Y:S04]  /*262d0*/  STL [R1+0x1004], R6 ;  /* 0x0010040601007387 */ /* 0x000fe80000100800 */
[----:B------:R-:W4:Y:S04]  /*262e0*/  LDL.LU R152, [R1+0x98] ;  /* 0x0000980001987983 */ /* 0x000f280000300800 */
[----:B------:R0:W-:Y:S02]  /*262f0*/  STL [R1+0xfd0], R5 ;  /* 0x000fd00501007387 */ /* 0x0001e40000100800 */
[----:B0-----:R-:W-:-:S02]  /*26300*/  LEA.HI.X.SX32 R5, R155, R2, 0x1, P5 ;  /* 0x000000029b057211 */ /* 0x001fc400028f0eff */
[----:B------:R-:W-:-:S05]  /*26310*/  IADD3 R4, P6, R161, R3, RZ ;  /* 0x00000003a1047210 */ /* 0x000fca0007fde0ff */
[----:B------:R0:W-:Y:S04]  /*26320*/  STL [R1+0x100c], R4 ;  /* 0x00100c0401007387 */ /* 0x0001e80000100800 */
[----:B------:R-:W4:Y:S04]  /*26330*/  LDL.LU R153, [R1+0x94] ;  /* 0x0000940001997983 */ /* 0x000f280000300800 */
[----:B------:R1:W-:Y:S01]  /*26340*/  STL [R1+0xfd8], R5 ;  /* 0x000fd80501007387 */ /* 0x0003e20000100800 */
[----:B0-----:R-:W-:-:S05]  /*26350*/  IADD3 R4, P5, R162, R3, RZ ;  /* 0x00000003a2047210 */ /* 0x001fca0007fbe0ff */
[----:B------:R-:W-:Y:S01]  /*26360*/  STL [R1+0x1014], R4 ;  /* 0x0010140401007387 */ /* 0x000fe20000100800 */
[----:B-1----:R-:W-:-:S03]  /*26370*/  LEA.HI.X.SX32 R5, R156, R2, 0x1, P4 ;  /* 0x000000029c057211 */ /* 0x002fc600020f0eff */
[----:B------:R-:W4:Y:S04]  /*26380*/  LDL.LU R154, [R1+0x90] ;  /* 0x00009000019a7983 */ /* 0x000f280000300800 */
[----:B------:R0:W-:Y:S02]  /*26390*/  STL [R1+0xfe0], R5 ;  /* 0x000fe00501007387 */ /* 0x0001e40000100800 */
[----:B0-----:R-:W-:Y:S02]  /*263a0*/  LEA.HI.X.SX32 R5, R157, R2, 0x1, P3 ;  /* 0x000000029d057211 */ /* 0x001fe400018f0eff */
[----:B--2---:R-:W-:-:S05]  /*263b0*/  IADD3 R4, P4, R163, R3, RZ ;  /* 0x00000003a3047210 */ /* 0x004fca0007f9e0ff */
[----:B------:R3:W-:Y:S04]  /*263c0*/  STL [R1+0x101c], R4 ;  /* 0x00101c0401007387 */ /* 0x0007e80000100800 */
[----:B------:R-:W2:Y:S04]  /*263d0*/  LDL.LU R155, [R1+0x8c] ;  /* 0x00008c00019b7983 */ /* 0x000ea80000300800 */
[----:B------:R0:W-:Y:S01]  /*263e0*/  STL [R1+0xfe8], R5 ;  /* 0x000fe80501007387 */ /* 0x0001e20000100800 */
[----:B---3--:R-:W-:Y:S02]  /*263f0*/  IADD3 R4, P3, R164, R3, RZ ;  /* 0x00000003a4047210 */ /* 0x008fe40007f7e0ff */
[----:B0-----:R-:W-:-:S03]  /*26400*/  LEA.HI.X.SX32 R5, R158, R2, 0x1, P2 ;  /* 0x000000029e057211 */ /* 0x001fc600010f0eff */
[----:B------:R4:W-:Y:S04]  /*26410*/  STL [R1+0x1024], R4 ;  /* 0x0010240401007387 */ /* 0x0009e80000100800 */
[----:B------:R-:W3:Y:S04]  /*26420*/  LDL.LU R156, [R1+0x88] ;  /* 0x00008800019c7983 */ /* 0x000ee80000300800 */
[----:B------:R0:W-:Y:S01]  /*26430*/  STL [R1+0xff0], R5 ;  /* 0x000ff00501007387 */ /* 0x0001e20000100800 */
[----:B----4-:R-:W-:Y:S02]  /*26440*/  IADD3 R4, P2, R165, R3, RZ ;  /* 0x00000003a5047210 */ /* 0x010fe40007f5e0ff */
[----:B0-----:R-:W-:-:S03]  /*26450*/  LEA.HI.X.SX32 R5, R159, R2, 0x1, P1 ;  /* 0x000000029f057211 */ /* 0x001fc600008f0eff */
[----:B------:R-:W-:Y:S04]  /*26460*/  STL [R1+0x102c], R4 ;  /* 0x00102c0401007387 */ /* 0x000fe80000100800 */
[----:B------:R-:W4:Y:S04]  /*26470*/  LDL.LU R157, [R1+0x84] ;  /* 0x00008400019d7983 */ /* 0x000f280000300800 */
[----:B------:R0:W-:Y:S04]  /*26480*/  STL [R1+0xff8], R5 ;  /* 0x000ff80501007387 */ /* 0x0001e80000100800 */
[----:B------:R-:W4:Y:S01]  /*26490*/  LDL.LU R158, [R1+0x80] ;  /* 0x00008000019e7983 */ /* 0x000f220000300800 */
[----:B0-----:R-:W-:-:S02]  /*264a0*/  LEA.HI.X.SX32 R5, R160, R2, 0x1, P0 ;  /* 0x00000002a0057211 */ /* 0x001fc400000f0eff */
        /* <DEDUP_REMOVED lines=12> */
[----:B------:R-:W4:Y:S04]  /*26570*/  LDL.LU R161, [R1+0x74] ;  /* 0x0000740001a17983 */ /* 0x000f280000300800 */
[----:B------:R1:W-:Y:S01]  /*26580*/  STL [R1+0x1010], R5 ;  /* 0x0010100501007387 */ /* 0x0003e20000100800 */
[----:B0-----:R-:W-:Y:S02]  /*26590*/  IADD3 R4, P5, R150, R3, RZ ;  /* 0x0000000396047210 */ /* 0x001fe40007fbe0ff */
[----:B-1----:R-:W-:-:S03]  /*265a0*/  LEA.HI.X.SX32 R5, R163, R2, 0x1, P4 ;  /* 0x00000002a3057211 */ /* 0x002fc600020f0eff */
[----:B------:R0:W-:Y:S04]  /*265b0*/  STL [R1+0x104c], R4 ;  /* 0x00104c0401007387 */ /* 0x0001e80000100800 */
[----:B------:R-:W4:Y:S04]  /*265c0*/  LDL.LU R162, [R1+0x70] ;  /* 0x0000700001a27983 */ /* 0x000f280000300800 */
[----:B------:R1:W-:Y:S01]  /*265d0*/  STL [R1+0x1018], R5 ;  /* 0x0010180501007387 */ /* 0x0003e20000100800 */
[----:B0-----:R-:W-:-:S05]  /*265e0*/  IADD3 R4, P4, R151, R3, RZ ;  /* 0x0000000397047210 */ /* 0x001fca0007f9e0ff */
[----:B------:R-:W-:Y:S04]  /*265f0*/  STL [R1+0x1054], R4 ;  /* 0x0010540401007387 */ /* 0x000fe80000100800 */
[----:B------:R-:W4:Y:S01]  /*26600*/  LDL.LU R163, [R1+0x6c] ;  /* 0x00006c0001a37983 */ /* 0x000f220000300800 */
[----:B-1----:R-:W-:-:S05]  /*26610*/  LEA.HI.X.SX32 R5, R164, R2, 0x1, P3 ;  /* 0x00000002a4057211 */ /* 0x002fca00018f0eff */
[----:B------:R0:W-:Y:S04]  /*26620*/  STL [R1+0x1020], R5 ;  /* 0x0010200501007387 */ /* 0x0001e80000100800 */
[----:B------:R-:W4:Y:S01]  /*26630*/  LDL.LU R164, [R1+0x68] ;  /* 0x0000680001a47983 */ /* 0x000f220000300800 */
[----:B0-----:R-:W-:Y:S02]  /*26640*/  LEA.HI.X.SX32 R5, R165, R2, 0x1, P2 ;  /* 0x00000002a5057211 */ /* 0x001fe400010f0eff */
[----:B------:R-:W-:-:S05]  /*26650*/  IADD3 R4, P3, R152, R3, RZ ;  /* 0x0000000398047210 */ /* 0x000fca0007f7e0ff */
[----:B------:R-:W-:Y:S04]  /*26660*/  STL [R1+0x105c], R4 ;  /* 0x00105c0401007387 */ /* 0x000fe80000100800 */
[----:B------:R0:W-:Y:S04]  /*26670*/  STL [R1+0x1028], R5 ;  /* 0x0010280501007387 */ /* 0x0001e80000100800 */
[----:B------:R-:W4:Y:S01]  /*26680*/  LDL.LU R165, [R1+0x64] ;  /* 0x0000640001a57983 */ /* 0x000f220000300800 */
[-C--:B0-----:R-:W-:Y:S02]  /*26690*/  LEA.HI.X.SX32 R5, R166, R2.reuse, 0x1, P1 ;  /* 0x00000002a6057211 */ /* 0x081fe400008f0eff */
[----:B------:R-:W-:-:S02]  /*266a0*/  LEA.HI.X.SX32 R6, R149, R2, 0x1, P0 ;  /* 0x0000000295067211 */ /* 0x000fc400000f0eff */
[----:B------:R-:W-:-:S05]  /*266b0*/  IADD3 R4, P2, R153, R3, RZ ;  /* 0x0000000399047210 */ /* 0x000fca0007f5e0ff */
[----:B------:R0:W-:Y:S04]  /*266c0*/  STL [R1+0x1064], R4 ;  /* 0x0010640401007387 */ /* 0x0001e80000100800 */
[----:B------:R-:W-:Y:S04]  /*266d0*/  STL [R1+0x1030], R5 ;  /* 0x0010300501007387 */ /* 0x000fe80000100800 */
[----:B------:R-:W4:Y:S01]  /*266e0*/  LDL.LU R166, [R1+0x60] ;  /* 0x0000600001a67983 */ /* 0x000f220000300800 */
[----:B0-----:R-:W-:-:S05]  /*266f0*/  IADD3 R4, P1, R154, R3, RZ ;  /* 0x000000039a047210 */ /* 0x001fca0007f3e0ff */
[----:B------:R0:W-:Y:S04]  /*26700*/  STL [R1+0x106c], R4 ;  /* 0x00106c0401007387 */ /* 0x0001e80000100800 */
[----:B------:R3:W-:Y:S01]  /*26710*/  STL [R1+0x1038], R6 ;  /* 0x0010380601007387 */ /* 0x0007e20000100800 */
[----:B0-----:R-:W-:-:S03]  /*26720*/  LEA.HI.X.SX32 R4, R169, R2, 0x1, P6 ;  /* 0x00000002a9047211 */ /* 0x001fc600030f0eff */
[----:B------:R-:W4:Y:S01]  /*26730*/  LDL.LU R169, [R1+0x5c] ;  /* 0x00005c0001a97983 */ /* 0x000f220000300800 */
[----:B--2---:R-:W-:-:S05]  /*26740*/  IADD3 R5, P0, R155, R3, RZ ;  /* 0x000000039b057210 */ /* 0x004fca0007f1e0ff */
[----:B------:R0:W-:Y:S04]  /*26750*/  STL [R1+0x1074], R5 ;  /* 0x0010740501007387 */ /* 0x0001e80000100800 */
[----:B------:R-:W-:Y:S01]  /*26760*/  STL [R1+0x1040], R4 ;  /* 0x0010400401007387 */ /* 0x000fe20000100800 */
[----:B---3--:R-:W-:Y:S02]  /*26770*/  IADD3 R6, P6, R156, R3, RZ ;  /* 0x000000039c067210 */ /* 0x008fe40007fde0ff */
[----:B0-----:R-:W-:-:S03]  /*26780*/  LEA.HI.X.SX32 R5, R150, R2, 0x1, P5 ;  /* 0x0000000296057211 */ /* 0x001fc600028f0eff */
[----:B------:R0:W-:Y:S04]  /*26790*/  STL [R1+0x107c], R6 ;  /* 0x00107c0601007387 */ /* 0x0001e80000100800 */
[----:B------:R-:W2:Y:S01]  /*267a0*/  LDL.LU R146, [R1+0x58] ;  /* 0x0000580001927983 */ /* 0x000ea20000300800 */
[----:B0-----:R-:W-:Y:S02]  /*267b0*/  LEA.HI.X.SX32 R6, R151, R2, 0x1, P4 ;  /* 0x0000000297067211 */ /* 0x001fe400020f0eff */
[-C--:B----4-:R-:W-:Y:S01]  /*267c0*/  IADD3 R4, P5, R157, R3.reuse, RZ ;  /* 0x000000039d047210 */ /* 0x090fe20007fbe0ff */
[----:B------:R0:W-:Y:S04]  /*267d0*/  STL [R1+0x1048], R5 ;  /* 0x0010480501007387 */ /* 0x0001e80000100800 */
[----:B------:R1:W-:Y:S04]  /*267e0*/  STL [R1+0x1084], R4 ;  /* 0x0010840401007387 */ /* 0x0003e80000100800 */
[----:B------:R-:W-:Y:S01]  /*267f0*/  STL [R1+0x1050], R6 ;  /* 0x0010500601007387 */ /* 0x000fe20000100800 */
[----:B0-----:R-:W-:-:S03]  /*26800*/  IADD3 R5, P4, R158, R3, RZ ;  /* 0x000000039e057210 */ /* 0x001fc60007f9e0ff */
[----:B------:R-:W3:Y:S01]  /*26810*/  LDL.LU R147, [R1+0x54] ;  /* 0x0000540001937983 */ /* 0x000ee20000300800 */
[----:B-1----:R-:W-:-:S03]  /*26820*/  LEA.HI.X.SX32 R4, R152, R2, 0x1, P3 ;  /* 0x0000000298047211 */ /* 0x002fc600018f0eff */
[----:B------:R0:W-:Y:S04]  /*26830*/  STL [R1+0x108c], R5 ;  /* 0x00108c0501007387 */ /* 0x0001e80000100800 */
[----:B------:R-:W-:Y:S01]  /*26840*/  STL [R1+0x1058], R4 ;  /* 0x0010580401007387 */ /* 0x000fe20000100800 */
[----:B0-----:R-:W-:Y:S02]  /*26850*/  LEA.HI.X.SX32 R5, R153, R2, 0x1, P2 ;  /* 0x0000000299057211 */ /* 0x001fe400010f0eff */
[----:B------:R-:W-:-:S05]  /*26860*/  IADD3 R6, P3, R159, R3, RZ ;  /* 0x000000039f067210 */ /* 0x000fca0007f7e0ff */
[----:B------:R0:W-:Y:S04]  /*26870*/  STL [R1+0x1094], R6 ;  /* 0x0010940601007387 */ /* 0x0001e80000100800 */
[----:B------:R-:W4:Y:S01]  /*26880*/  LDL.LU R148, [R1+0x50] ;  /* 0x0000500001947983 */ /* 0x000f220000300800 */
[-C--:B0-----:R-:W-:Y:S02]  /*26890*/  LEA.HI.X.SX32 R6, R154, R2.reuse, 0x1, P1 ;  /* 0x000000029a067211 */ /* 0x081fe400008f0eff */
[----:B------:R-:W-:Y:S01]  /*268a0*/  IADD3 R4, P2, R160, R3, RZ ;  /* 0x00000003a0047210 */ /* 0x000fe20007f5e0ff */
[----:B------:R-:W-:Y:S04]  /*268b0*/  STL [R1+0x1060], R5 ;  /* 0x0010600501007387 */ /* 0x000fe80000100800 */
[----:B------:R0:W-:Y:S04]  /*268c0*/  STL [R1+0x109c], R4 ;  /* 0x00109c0401007387 */ /* 0x0001e80000100800 */
[----:B------:R-:W-:Y:S04]  /*268d0*/  STL [R1+0x1068], R6 ;  /* 0x0010680601007387 */ /* 0x000fe80000100800 */
[----:B------:R-:W4:Y:S01]  /*268e0*/  LDL.LU R149, [R1+0x4c] ;  /* 0x00004c0001957983 */ /* 0x000f220000300800 */
[----:B0-----:R-:W-:-:S02]  /*268f0*/  LEA.HI.X.SX32 R4, R155, R2, 0x1, P0 ;  /* 0x000000029b047211 */ /* 0x001fc400000f0eff */
[----:B------:R-:W-:-:S05]  /*26900*/  IADD3 R5, P1, R161, R3, RZ ;  /* 0x00000003a1057210 */ /* 0x000fca0007f3e0ff */
[----:B------:R0:W-:Y:S04]  /*26910*/  STL [R1+0x10a4], R5 ;  /* 0x0010a40501007387 */ /* 0x0001e80000100800 */
[----:B------:R-:W-:Y:S01]  /*26920*/  STL [R1+0x1070], R4 ;  /* 0x0010700401007387 */ /* 0x000fe20000100800 */
[----:B0-----:R-:W-:Y:S02]  /*26930*/  LEA.HI.X.SX32 R5, R156, R2, 0x1, P6 ;  /* 0x000000029c057211 */ /* 0x001fe400030f0eff */
[----:B------:R-:W-:-:S05]  /*26940*/  IADD3 R6, P0, R162, R3, RZ ;  /* 0x00000003a2067210 */ /* 0x000fca0007f1e0ff */
[----:B------:R0:W-:Y:S04]  /*26950*/  STL [R1+0x10ac], R6 ;  /* 0x0010ac0601007387 */ /* 0x0001e80000100800 */
[----:B------:R-:W4:Y:S01]  /*26960*/  LDL.LU R150, [R1+0x48] ;  /* 0x0000480001967983 */ /* 0x000f220000300800 */
[----:B0-----:R-:W-:-:S03]  /*26970*/  LEA.HI.X.SX32 R6, R157, R2, 0x1, P5 ;  /* 0x000000029d067211 */ /* 0x001fc600028f0eff */
[----:B------:R0:W-:Y:S01]  /*26980*/  STL [R1+0x1078], R5 ;  /* 0x0010780501007387 */ /* 0x0001e20000100800 */
[----:B------:R-:W-:-:S05]  /*26990*/  IADD3 R4, P6, R163, R3, RZ ;  /* 0x00000003a3047210 */ /* 0x000fca0007fde0ff */
[----:B------:R1:W-:Y:S04]  /*269a0*/  STL [R1+0x10b4], R4 ;  /* 0x0010b40401007387 */ /* 0x0003e80000100800 */
[----:B------:R-:W-:Y:S04]  /*269b0*/  STL [R1+0x1080], R6 ;  /* 0x0010800601007387 */ /* 0x000fe80000100800 */
[----:B------:R-:W4:Y:S01]  /*269c0*/  LDL.LU R151, [R1+0x44] ;  /* 0x0000440001977983 */ /* 0x000f220000300800 */
[----:B0-----:R-:W-:Y:S02]  /*269d0*/  IADD3 R5, P5, R164, R3, RZ ;  /* 0x00000003a4057210 */ /* 0x001fe40007fbe0ff */
[----:B-1----:R-:W-:-:S03]  /*269e0*/  LEA.HI.X.SX32 R4, R158, R2, 0x1, P4 ;  /* 0x000000029e047211 */ /* 0x002fc600020f0eff */
[----:B------:R-:W-:Y:S04]  /*269f0*/  STL [R1+0x10bc], R5 ;  /* 0x0010bc0501007387 */ /* 0x000fe80000100800 */
[----:B------:R0:W-:Y:S02]  /*26a00*/  STL [R1+0x1088], R4 ;  /* 0x0010880401007387 */ /* 0x0001e40000100800 */
[----:B0-----:R-:W-:Y:S02]  /*26a10*/  LEA.HI.X.SX32 R4, R159, R2, 0x1, P3 ;  /* 0x000000029f047211 */ /* 0x001fe400018f0eff */
[----:B------:R-:W-:-:S05]  /*26a20*/  IADD3 R6, P4, R165, R3, RZ ;  /* 0x00000003a5067210 */ /* 0x000fca0007f9e0ff */
[----:B------:R-:W-:Y:S04]  /*26a30*/  STL [R1+0x10c4], R6 ;  /* 0x0010c40601007387 */ /* 0x000fe80000100800 */
[----:B------:R-:W4:Y:S04]  /*26a40*/  LDL.LU R152, [R1+0x40] ;  /* 0x0000400001987983 */ /* 0x000f280000300800 */
[----:B------:R0:W-:Y:S02]  /*26a50*/  STL [R1+0x1090], R4 ;  /* 0x0010900401007387 */ /* 0x0001e40000100800 */
[----:B0-----:R-:W-:-:S02]  /*26a60*/  LEA.HI.X.SX32 R4, R160, R2, 0x1, P2 ;  /* 0x00000002a0047211 */ /* 0x001fc400010f0eff */
[----:B------:R-:W-:-:S05]  /*26a70*/  IADD3 R5, P3, R166, R3, RZ ;  /* 0x00000003a6057210 */ /* 0x000fca0007f7e0ff */
[----:B------:R0:W-:Y:S04]  /*26a80*/  STL [R1+0x10cc], R5 ;  /* 0x0010cc0501007387 */ /* 0x0001e80000100800 */
[----:B------:R-:W4:Y:S04]  /*26a90*/  LDL.LU R153, [R1+0x3c] ;  /* 0x00003c0001997983 */ /* 0x000f280000300800 */
[----:B------:R1:W-:Y:S04]  /*26aa0*/  STL [R1+0x1098], R4 ;  /* 0x0010980401007387 */ /* 0x0003e80000100800 */
[----:B------:R-:W4:Y:S01]  /*26ab0*/  LDL.LU R154, [R1+0x38] ;  /* 0x00003800019a7983 */ /* 0x000f220000300800 */
[----:B0-----:R-:W-:-:S02]  /*26ac0*/  IADD3 R5, P2, R169, R3, RZ ;  /* 0x00000003a9057210 */ /* 0x001fc40007f5e0ff */
[----:B-1----:R-:W-:-:S03]  /*26ad0*/  LEA.HI.X.SX32 R4, R161, R2, 0x1, P1 ;  /* 0x00000002a1047211 */ /* 0x002fc600008f0eff */
[----:B------:R-:W-:Y:S04]  /*26ae0*/  STL [R1+0x10d4], R5 ;  /* 0x0010d40501007387 */ /* 0x000fe80000100800 */
[----:B------:R-:W4:Y:S04]  /*26af0*/  LDL.LU R155, [R1+0x34] ;  /* 0x00003400019b7983 */ /* 0x000f280000300800 */
[----:B------:R0:W-:Y:S04]  /*26b00*/  STL [R1+0x10a0], R4 ;  /* 0x0010a00401007387 */ /* 0x0001e80000100800 */
[----:B------:R-:W4:Y:S01]  /*26b10*/  LDL.LU R156, [R1+0x30] ;  /* 0x00003000019c7983 */ /* 0x000f220000300800 */
[----:B0-----:R-:W-:-:S02]  /*26b20*/  LEA.HI.X.SX32 R4, R162, R2, 0x1, P0 ;  /* 0x00000002a2047211 */ /* 0x001fc400000f0eff */
[----:B--2---:R-:W-:-:S05]  /*26b30*/  IADD3 R5, P1, R146, R3, RZ ;  /* 0x0000000392057210 */ /* 0x004fca0007f3e0ff */
[----:B------:R3:W-:Y:S04]  /*26b40*/  STL [R1+0x10dc], R5 ;  /* 0x0010dc0501007387 */ /* 0x0007e80000100800 */
[----:B------:R-:W2:Y:S04]  /*26b50*/  LDL.LU R157, [R1+0x2c] ;  /* 0x00002c00019d7983 */ /* 0x000ea80000300800 */
[----:B------:R0:W-:Y:S04]  /*26b60*/  STL [R1+0x10a8], R4 ;  /* 0x0010a80401007387 */ /* 0x0001e80000100800 */
[----:B------:R-:W2:Y:S01]  /*26b70*/  LDL.LU R158, [R1+0x28] ;  /* 0x00002800019e7983 */ /* 0x000ea20000300800 */
[----:B---3--:R-:W-:-:S02]  /*26b80*/  IADD3 R5, P0, R147, R3, RZ ;  /* 0x0000000393057210 */ /* 0x008fc40007f1e0ff */
[----:B0-----:R-:W-:-:S03]  /*26b90*/  LEA.HI.X.SX32 R4, R163, R2, 0x1, P6 ;  /* 0x00000002a3047211 */ /* 0x001fc600030f0eff */
[----:B------:R-:W-:Y:S04]  /*26ba0*/  STL [R1+0x10e4], R5 ;  /* 0x0010e40501007387 */ /* 0x000fe80000100800 */
[----:B------:R-:W3:Y:S04]  /*26bb0*/  LDL.LU R159, [R1+0x24] ;  /* 0x00002400019f7983 */ /* 0x000ee80000300800 */
[----:B------:R0:W-:Y:S04]  /*26bc0*/  STL [R1+0x10b0], R4 ;  /* 0x0010b00401007387 */ /* 0x0001e80000100800 */
[----:B------:R-:W3:Y:S01]  /*26bd0*/  LDL.LU R160, [R1+0x20] ;  /* 0x0000200001a07983 */ /* 0x000ee20000300800 */
[----:B0-----:R-:W-:-:S02]  /*26be0*/  LEA.HI.X.SX32 R4, R164, R2, 0x1, P5 ;  /* 0x00000002a4047211 */ /* 0x001fc400028f0eff */
[----:B----4-:R-:W-:-:S05]  /*26bf0*/  IADD3 R5, P6, R148, R3, RZ ;  /* 0x0000000394057210 */ /* 0x010fca0007fde0ff */
        /* <DEDUP_REMOVED lines=18> */
[----:B------:R0:W-:Y:S04]  /*26d20*/  STL [R1+0x1104], R5 ;  /* 0x0011040501007387 */ /* 0x0001e80000100800 */
[----:B------:R-:W4:Y:S04]  /*26d30*/  LDL.LU R169, [R1+0x4] ;  /* 0x0000040001a97983 */ /* 0x000f280000300800 */
[----:B------:R-:W-:Y:S01]  /*26d40*/  STL [R1+0x10d0], R4 ;  /* 0x0010d00401007387 */ /* 0x000fe20000100800 */
[----:B0-----:R-:W-:Y:S02]  /*26d50*/  LEA.HI.X.SX32 R5, R146, R2, 0x1, P1 ;  /* 0x0000000292057211 */ /* 0x001fe400008f0eff */
[----:B------:R-:W-:-:S05]  /*26d60*/  IADD3 R6, P2, R152, R3, RZ ;  /* 0x0000000398067210 */ /* 0x000fca0007f5e0ff */
[----:B------:R0:W-:Y:S04]  /*26d70*/  STL [R1+0x110c], R6 ;  /* 0x00110c0601007387 */ /* 0x0001e80000100800 */
[----:B------:R1:W-:Y:S01]  /*26d80*/  STL [R1+0x10d8], R5 ;  /* 0x0010d80501007387 */ /* 0x0003e20000100800 */
[----:B0-----:R-:W-:Y:S02]  /*26d90*/  LEA.HI.X.SX32 R6, R147, R2, 0x1, P0 ;  /* 0x0000000293067211 */ /* 0x001fe400000f0eff */
[----:B------:R-:W-:-:S05]  /*26da0*/  IADD3 R4, P1, R153, R3, RZ ;  /* 0x0000000399047210 */ /* 0x000fca0007f3e0ff */
[----:B------:R0:W-:Y:S01]  /*26db0*/  STL [R1+0x1114], R4 ;  /* 0x0011140401007387 */ /* 0x0001e20000100800 */
[----:B-1----:R-:W-:-:S03]  /*26dc0*/  IADD3 R5, P0, R154, R3, RZ ;  /* 0x000000039a057210 */ /* 0x002fc60007f1e0ff */
[----:B------:R1:W-:Y:S01]  /*26dd0*/  STL [R1+0x10e0], R6 ;  /* 0x0010e00601007387 */ /* 0x0003e20000100800 */
[----:B0-----:R-:W-:-:S03]  /*26de0*/  LEA.HI.X.SX32 R4, R148, R2, 0x1, P6 ;  /* 0x0000000294047211 */ /* 0x001fc600030f0eff */
[----:B------:R0:W-:Y:S01]  /*26df0*/  STL [R1+0x111c], R5 ;  /* 0x00111c0501007387 */ /* 0x0001e20000100800 */
[----:B-1----:R-:W-:-:S03]  /*26e00*/  IADD3 R6, P6, R155, R3, RZ ;  /* 0x000000039b067210 */ /* 0x002fc60007fde0ff */
[----:B------:R1:W-:Y:S04]  /*26e10*/  STL [R1+0x10e8], R4 ;  /* 0x0010e80401007387 */ /* 0x0003e80000100800 */
[----:B------:R1:W-:Y:S01]  /*26e20*/  STL [R1+0x1124], R6 ;  /* 0x0011240601007387 */ /* 0x0003e20000100800 */
[----:B0-----:R-:W-:Y:S02]  /*26e30*/  LEA.HI.X.SX32 R5, R149, R2, 0x1, P5 ;  /* 0x0000000295057211 */ /* 0x001fe400028f0eff */
[----:B-1----:R-:W-:-:S03]  /*26e40*/  IADD3 R4, P5, R156, R3, RZ ;  /* 0x000000039c047210 */ /* 0x002fc60007fbe0ff */
[----:B------:R-:W-:Y:S01]  /*26e50*/  STL [R1+0x10f0], R5 ;  /* 0x0010f00501007387 */ /* 0x000fe20000100800 */
[----:B------:R-:W-:-:S03]  /*26e60*/  LEA.HI.X.SX32 R6, R150, R2, 0x1, P4 ;  /* 0x0000000296067211 */ /* 0x000fc600020f0eff */
[----:B------:R0:W-:Y:S04]  /*26e70*/  STL [R1+0x112c], R4 ;  /* 0x00112c0401007387 */ /* 0x0001e80000100800 */
[----:B------:R1:W-:Y:S01]  /*26e80*/  STL [R1+0x10f8], R6 ;  /* 0x0010f80601007387 */ /* 0x0003e20000100800 */
[----:B0-----:R-:W-:Y:S01]  /*26e90*/  LEA.HI.X.SX32 R4, R151, R2, 0x1, P3 ;  /* 0x0000000297047211 */ /* 0x001fe200018f0eff */
[----:B------:R-:W-:Y:S02]  /*26ea0*/  IMAD R252, R252, UR4, RZ ;  /* 0x00000004fcfc7c24 */ /* 0x000fe4000f8e02ff */
[----:B------:R-:W-:Y:S01]  /*26eb0*/  IMAD R175, R175, UR4, RZ ;  /* 0x00000004afaf7c24 */ /* 0x000fe2000f8e02ff */
[----:B--2---:R-:W-:-:S05]  /*26ec0*/  IADD3 R5, P4, R157, R3, RZ ;  /* 0x000000039d057210 */ /* 0x004fca0007f9e0ff */
[----:B------:R0:W-:Y:S01]  /*26ed0*/  STL [R1+0x1134], R5 ;  /* 0x0011340501007387 */ /* 0x0001e20000100800 */
[----:B-1----:R-:W-:-:S03]  /*26ee0*/  IADD3 R6, P3, R158, R3, RZ ;  /* 0x000000039e067210 */ /* 0x002fc60007f7e0ff */
[----:B------:R3:W-:Y:S04]  /*26ef0*/  STL [R1+0x1100], R4 ;  /* 0x0011000401007387 */ /* 0x0007e80000100800 */
[----:B------:R1:W-:Y:S01]  /*26f00*/  STL [R1+0x113c], R6 ;  /* 0x00113c0601007387 */ /* 0x0003e20000100800 */
[----:B0-----:R-:W-:-:S05]  /*26f10*/  LEA.HI.X.SX32 R5, R152, R2, 0x1, P2 ;  /* 0x0000000298057211 */ /* 0x001fca00010f0eff */
[----:B------:R0:W-:Y:S01]  /*26f20*/  STL [R1+0x1108], R5 ;  /* 0x0011080501007387 */ /* 0x0001e20000100800 */
[----:B---3--:R-:W-:Y:S02]  /*26f30*/  IADD3 R4, P2, R159, R3, RZ ;  /* 0x000000039f047210 */ /* 0x008fe40007f5e0ff */
[----:B-1----:R-:W-:-:S03]  /*26f40*/  LEA.HI.X.SX32 R6, R153, R2, 0x1, P1 ;  /* 0x0000000299067211 */ /* 0x002fc600008f0eff */
[----:B------:R1:W-:Y:S01]  /*26f50*/  STL [R1+0x1144], R4 ;  /* 0x0011440401007387 */ /* 0x0003e20000100800 */
[----:B0-----:R-:W-:-:S03]  /*26f60*/  IADD3 R5, P1, R160, R3, RZ ;  /* 0x00000003a0057210 */ /* 0x001fc60007f3e0ff */
[----:B------:R-:W-:Y:S01]  /*26f70*/  STL [R1+0x1110], R6 ;  /* 0x0011100601007387 */ /* 0x000fe20000100800 */
[----:B-1----:R-:W-:-:S03]  /*26f80*/  LEA.HI.X.SX32 R4, R154, R2, 0x1, P0 ;  /* 0x000000029a047211 */ /* 0x002fc600000f0eff */
[----:B------:R0:W-:Y:S04]  /*26f90*/  STL [R1+0x114c], R5 ;  /* 0x00114c0501007387 */ /* 0x0001e80000100800 */
[----:B------:R1:W-:Y:S01]  /*26fa0*/  STL [R1+0x1118], R4 ;  /* 0x0011180401007387 */ /* 0x0003e20000100800 */
[----:B0-----:R-:W-:Y:S02]  /*26fb0*/  LEA.HI.X.SX32 R5, R155, R2, 0x1, P6 ;  /* 0x000000029b057211 */ /* 0x001fe400030f0eff */
[----:B----4-:R-:W-:-:S05]  /*26fc0*/  IADD3 R6, P0, R161, R3, RZ ;  /* 0x00000003a1067210 */ /* 0x010fca0007f1e0ff */
[----:B------:R0:W-:Y:S01]  /*26fd0*/  STL [R1+0x1154], R6 ;  /* 0x0011540601007387 */ /* 0x0001e20000100800 */
[----:B-1----:R-:W-:-:S03]  /*26fe0*/  IADD3 R4, P6, R162, R3, RZ ;  /* 0x00000003a2047210 */ /* 0x002fc60007fde0ff */
[----:B------:R1:W-:Y:S01]  /*26ff0*/  STL [R1+0x1120], R5 ;  /* 0x0011200501007387 */ /* 0x0003e20000100800 */
[----:B0-----:R-:W-:-:S03]  /*27000*/  LEA.HI.X.SX32 R6, R156, R2, 0x1, P5 ;  /* 0x000000029c067211 */ /* 0x001fc600028f0eff */
[----:B------:R0:W-:Y:S04]  /*27010*/  STL [R1+0x115c], R4 ;  /* 0x00115c0401007387 */ /* 0x0001e80000100800 */
[----:B------:R2:W-:Y:S01]  /*27020*/  STL [R1+0x1128], R6 ;  /* 0x0011280601007387 */ /* 0x0005e20000100800 */
[----:B-1----:R-:W-:Y:S02]  /*27030*/  IADD3 R5, P5, R163, R3, RZ ;  /* 0x00000003a3057210 */ /* 0x002fe40007fbe0ff */
[----:B0-----:R-:W-:-:S03]  /*27040*/  LEA.HI.X.SX32 R4, R157, R2, 0x1, P4 ;  /* 0x000000029d047211 */ /* 0x001fc600020f0eff */
[----:B------:R0:W-:Y:S01]  /*27050*/  STL [R1+0x1164], R5 ;  /* 0x0011640501007387 */ /* 0x0001e20000100800 */
[----:B--2---:R-:W-:-:S03]  /*27060*/  IADD3 R6, P4, R164, R3, RZ ;  /* 0x00000003a4067210 */ /* 0x004fc60007f9e0ff */
[----:B------:R-:W-:Y:S04]  /*27070*/  STL [R1+0x1130], R4 ;  /* 0x0011300401007387 */ /* 0x000fe80000100800 */
[----:B------:R1:W-:Y:S01]  /*27080*/  STL [R1+0x116c], R6 ;  /* 0x00116c0601007387 */ /* 0x0003e20000100800 */
[----:B0-----:R-:W-:-:S05]  /*27090*/  LEA.HI.X.SX32 R5, R158, R2, 0x1, P3 ;  /* 0x000000029e057211 */ /* 0x001fca00018f0eff */
[----:B------:R0:W-:Y:S01]  /*270a0*/  STL [R1+0x1138], R5 ;  /* 0x0011380501007387 */ /* 0x0001e20000100800 */
[----:B-1----:R-:W-:Y:S01]  /*270b0*/  LEA.HI.X.SX32 R6, R159, R2, 0x1, P2 ;  /* 0x000000029f067211 */ /* 0x002fe200010f0eff */
[----:B------:R-:W-:Y:S01]  /*270c0*/  IMAD R100, R100, UR4, RZ ;  /* 0x0000000464647c24 */ /* 0x000fe2000f8e02ff */
[----:B------:R-:W-:-:S05]  /*270d0*/  IADD3 R4, P3, R165, R3, RZ ;  /* 0x00000003a5047210 */ /* 0x000fca0007f7e0ff */
[----:B------:R1:W-:Y:S01]  /*270e0*/  STL [R1+0x1174], R4 ;  /* 0x0011740401007387 */ /* 0x0003e20000100800 */
[----:B0-----:R-:W-:-:S03]  /*270f0*/  IADD3 R5, P2, R166, R3, RZ ;  /* 0x00000003a6057210 */ /* 0x001fc60007f5e0ff */
[----:B------:R0:W-:Y:S01]  /*27100*/  STL [R1+0x1140], R6 ;  /* 0x0011400601007387 */ /* 0x0001e20000100800 */
[----:B-1----:R-:W-:-:S03]  /*27110*/  LEA.HI.X.SX32 R4, R160, R2, 0x1, P1 ;  /* 0x00000002a0047211 */ /* 0x002fc600008f0eff */
[----:B------:R1:W-:Y:S04]  /*27120*/  STL [R1+0x117c], R5 ;  /* 0x00117c0501007387 */ /* 0x0003e80000100800 */
[----:B------:R2:W-:Y:S01]  /*27130*/  STL [R1+0x1148], R4 ;  /* 0x0011480401007387 */ /* 0x0005e20000100800 */
[-C--:B0-----:R-:W-:Y:S02]  /*27140*/  IADD3 R6, P1, R169, R3.reuse, RZ ;  /* 0x00000003a9067210 */ /* 0x081fe40007f3e0ff */
[-C--:B-1----:R-:W-:Y:S02]  /*27150*/  LEA.HI.X.SX32 R5, R161, R2.reuse, 0x1, P0 ;  /* 0x00000002a1057211 */ /* 0x082fe400000f0eff */
[----:B--2---:R-:W-:Y:S01]  /*27160*/  IADD3 R4, P0, R0, R3, RZ ;  /* 0x0000000300047210 */ /* 0x004fe20007f1e0ff */
[----:B------:R0:W-:Y:S04]  /*27170*/  STL [R1+0x1184], R6 ;  /* 0x0011840601007387 */ /* 0x0001e80000100800 */
[----:B------:R1:W-:Y:S01]  /*27180*/  STL [R1+0x1150], R5 ;  /* 0x0011500501007387 */ /* 0x0003e20000100800 */
[----:B0-----:R-:W-:-:S03]  /*27190*/  LEA.HI.X.SX32 R6, R162, R2, 0x1, P6 ;  /* 0x00000002a2067211 */ /* 0x001fc600030f0eff */
[----:B------:R0:W-:Y:S01]  /*271a0*/  STL [R1+0x118c], R4 ;  /* 0x00118c0401007387 */ /* 0x0001e20000100800 */
[----:B-1----:R-:W-:-:S03]  /*271b0*/  IADD3 R5, P6, R252, R3, RZ ;  /* 0x00000003fc057210 */ /* 0x002fc60007fde0ff */
[----:B------:R1:W-:Y:S01]  /*271c0*/  STL [R1+0x1158], R6 ;  /* 0x0011580601007387 */ /* 0x0003e20000100800 */
[----:B------:R-:W-:Y:S01]  /*271d0*/  IMAD R102, R102, UR4, RZ ;  /* 0x0000000466667c24 */ /* 0x000fe2000f8e02ff */
[----:B0-----:R-:W-:Y:S02]  /*271e0*/  LEA.HI.X.SX32 R4, R163, R2, 0x1, P5 ;  /* 0x00000002a3047211 */ /* 0x001fe400028f0eff */
[----:B------:R0:W-:Y:S01]  /*271f0*/  STL [R1+0x1194], R5 ;  /* 0x0011940501007387 */ /* 0x0001e20000100800 */
[----:B-1----:R-:W-:-:S03]  /*27200*/  IADD3 R6, P5, R175, R3, RZ ;  /* 0x00000003af067210 */ /* 0x002fc60007fbe0ff */
[----:B------:R1:W-:Y:S01]  /*27210*/  STL [R1+0x1160], R4 ;  /* 0x0011600401007387 */ /* 0x0003e20000100800 */
[----:B------:R-:W-:-:S03]  /*27220*/  IMAD R104, R104, UR4, RZ ;  /* 0x0000000468687c24 */ /* 0x000fc6000f8e02ff */
[----:B------:R2:W-:Y:S01]  /*27230*/  STL [R1+0x119c], R6 ;  /* 0x00119c0601007387 */ /* 0x0005e20000100800 */
[----:B0-----:R-:W-:Y:S02]  /*27240*/  LEA.HI.X.SX32 R5, R164, R2, 0x1, P4 ;  /* 0x00000002a4057211 */ /* 0x001fe400020f0eff */
[----:B-1----:R-:W-:-:S03]  /*27250*/  IADD3 R4, P4, R100, R3, RZ ;  /* 0x0000000364047210 */ /* 0x002fc60007f9e0ff */
[----:B------:R0:W-:Y:S01]  /*27260*/  STL [R1+0x1168], R5 ;  /* 0x0011680501007387 */ /* 0x0001e20000100800 */
[----:B--2---:R-:W-:-:S03]  /*27270*/  LEA.HI.X.SX32 R6, R165, R2, 0x1, P3 ;  /* 0x00000002a5067211 */ /* 0x004fc600018f0eff */
[----:B------:R1:W-:Y:S01]  /*27280*/  STL [R1+0x11a4], R4 ;  /* 0x0011a40401007387 */ /* 0x0003e20000100800 */
[----:B------:R-:W-:-:S03]  /*27290*/  IMAD R106, R106, UR4, RZ ;  /* 0x000000046a6a7c24 */ /* 0x000fc6000f8e02ff */
[----:B------:R2:W-:Y:S01]  /*272a0*/  STL [R1+0x1170], R6 ;  /* 0x0011700601007387 */ /* 0x0005e20000100800 */
[----:B0-----:R-:W-:Y:S02]  /*272b0*/  IADD3 R5, P3, R102, R3, RZ ;  /* 0x0000000366057210 */ /* 0x001fe40007f7e0ff */
[----:B-1----:R-:W-:-:S03]  /*272c0*/  LEA.HI.X.SX32 R4, R166, R2, 0x1, P2 ;  /* 0x00000002a6047211 */ /* 0x002fc600010f0eff */
[----:B------:R0:W-:Y:S01]  /*272d0*/  STL [R1+0x11ac], R5 ;  /* 0x0011ac0501007387 */ /* 0x0001e20000100800 */
[----:B--2---:R-:W-:-:S03]  /*272e0*/  IADD3 R6, P2, R104, R3, RZ ;  /* 0x0000000368067210 */ /* 0x004fc60007f5e0ff */
[----:B------:R1:W-:Y:S01]  /*272f0*/  STL [R1+0x1178], R4 ;  /* 0x0011780401007387 */ /* 0x0003e20000100800 */
[----:B------:R-:W-:-:S03]  /*27300*/  IMAD R108, R108, UR4, RZ ;  /* 0x000000046c6c7c24 */ /* 0x000fc6000f8e02ff */
[----:B------:R2:W-:Y:S01]  /*27310*/  STL [R1+0x11b4], R6 ;  /* 0x0011b40601007387 */ /* 0x0005e20000100800 */
[----:B0-----:R-:W-:Y:S01]  /*27320*/  LEA.HI.X.SX32 R5, R169, R2, 0x1, P1 ;  /* 0x00000002a9057211 */ /* 0x001fe200008f0eff */
[----:B------:R-:W-:Y:S01]  /*27330*/  IMAD R110, R110, UR4, RZ ;  /* 0x000000046e6e7c24 */ /* 0x000fe2000f8e02ff */
[----:B-1----:R-:W-:-:S03]  /*27340*/  IADD3 R4, P1, R106, R3, RZ ;  /* 0x000000036a047210 */ /* 0x002fc60007f3e0ff */
[----:B------:R0:W-:Y:S01]  /*27350*/  STL [R1+0x1180], R5 ;  /* 0x0011800501007387 */ /* 0x0001e20000100800 */
[----:B--2---:R-:W-:-:S03]  /*27360*/  LEA.HI.X.SX32 R6, R0, R2, 0x1, P0 ;  /* 0x0000000200067211 */ /* 0x004fc600000f0eff */
[----:B------:R-:W2:Y:S01]  /*27370*/  LDL.LU R0, [R1+0x1928] ;  /* 0x0019280001007983 */ /* 0x000ea20000300800 */
[----:B------:R-:W-:-:S03]  /*27380*/  IMAD R112, R112, UR4, RZ ;  /* 0x0000000470707c24 */ /* 0x000fc6000f8e02ff */
[----:B------:R1:W-:Y:S01]  /*27390*/  STL [R1+0x11bc], R4 ;  /* 0x0011bc0401007387 */ /* 0x0003e20000100800 */
[----:B0-----:R-:W-:-:S03]  /*273a0*/  IADD3 R5, P0, R108, R3, RZ ;  /* 0x000000036c057210 */ /* 0x001fc60007f1e0ff */
[----:B------:R0:W-:Y:S01]  /*273b0*/  STL [R1+0x1188], R6 ;  /* 0x0011880601007387 */ /* 0x0001e20000100800 */
[----:B-1----:R-:W-:-:S03]  /*273c0*/  LEA.HI.X.SX32 R4, R252, R2, 0x1, P6 ;  /* 0x00000002fc047211 */ /* 0x002fc600030f0eff */
[----:B------:R1:W-:Y:S01]  /*273d0*/  STL [R1+0x11c4], R5 ;  /* 0x0011c40501007387 */ /* 0x0003e20000100800 */
[----:B0-----:R-:W-:-:S03]  /*273e0*/  IADD3 R6, P6, R110, R3, RZ ;  /* 0x000000036e067210 */ /* 0x001fc60007fde0ff */
[----:B------:R0:W-:Y:S01]  /*273f0*/  STL [R1+0x1190], R4 ;  /* 0x0011900401007387 */ /* 0x0001e20000100800 */
[----:B------:R-:W-:-:S03]  /*27400*/  IMAD R114, R114, UR4, RZ ;  /* 0x0000000472727c24 */ /* 0x000fc6000f8e02ff */
[----:B------:R3:W-:Y:S01]  /*27410*/  STL [R1+0x11cc], R6 ;  /* 0x0011cc0601007387 */ /* 0x0007e20000100800 */
[----:B-1----:R-:W-:Y:S01]  /*27420*/  LEA.HI.X.SX32 R5, R175, R2, 0x1, P5 ;  /* 0x00000002af057211 */ /* 0x002fe200028f0eff */
[----:B------:R-:W-:Y:S01]  /*27430*/  IMAD R116, R116, UR4, RZ ;  /* 0x0000000474747c24 */ /* 0x000fe2000f8e02ff */
[----:B0-----:R-:W-:-:S03]  /*27440*/  IADD3 R4, P5, R112, R3, RZ ;  /* 0x0000000370047210 */ /* 0x001fc60007fbe0ff */
[----:B------:R0:W-:Y:S01]  /*27450*/  STL [R1+0x1198], R5 ;  /* 0x0011980501007387 */ /* 0x0001e20000100800 */
[----:B---3--:R-:W-:-:S03]  /*27460*/  LEA.HI.X.SX32 R6, R100, R2, 0x1, P4 ;  /* 0x0000000264067211 */ /* 0x008fc600020f0eff */
[----:B------:R1:W-:Y:S01]  /*27470*/  STL [R1+0x11d4], R4 ;  /* 0x0011d40401007387 */ /* 0x0003e20000100800 */
[----:B------:R-:W-:-:S03]  /*27480*/  IMAD R118, R118, UR4, RZ ;  /* 0x0000000476767c24 */ /* 0x000fc6000f8e02ff */
[----:B------:R3:W-:Y:S01]  /*27490*/  STL [R1+0x11a0], R6 ;  /* 0x0011a00601007387 */ /* 0x0007e20000100800 */
[----:B0-----:R-:W-:Y:S02]  /*274a0*/  IADD3 R5, P4, R114, R3, RZ ;  /* 0x0000000372057210 */ /* 0x001fe40007f9e0ff */
[----:B-1----:R-:W-:-:S03]  /*274b0*/  LEA.HI.X.SX32 R4, R102, R2, 0x1, P3 ;  /* 0x0000000266047211 */ /* 0x002fc600018f0eff */
[----:B------:R0:W-:Y:S01]  /*274c0*/  STL [R1+0x11dc], R5 ;  /* 0x0011dc0501007387 */ /* 0x0001e20000100800 */
[----:B---3--:R-:W-:-:S03]  /*274d0*/  IADD3 R6, P3, R116, R3, RZ ;  /* 0x0000000374067210 */ /* 0x008fc60007f7e0ff */
[----:B------:R1:W-:Y:S01]  /*274e0*/  STL [R1+0x11a8], R4 ;  /* 0x0011a80401007387 */ /* 0x0003e20000100800 */
[----:B------:R-:W-:-:S03]  /*274f0*/  IMAD R120, R120, UR4, RZ ;  /* 0x0000000478787c24 */ /* 0x000fc6000f8e02ff */
[----:B------:R3:W-:Y:S01]  /*27500*/  STL [R1+0x11e4], R6 ;  /* 0x0011e40601007387 */ /* 0x0007e20000100800 */
[----:B0-----:R-:W-:Y:S01]  /*27510*/  LEA.HI.X.SX32 R5, R104, R2, 0x1, P2 ;  /* 0x0000000268057211 */ /* 0x001fe200010f0eff */
[----:B------:R-:W-:Y:S01]  /*27520*/  IMAD R66, R66, UR4, RZ ;  /* 0x0000000442427c24 */ /* 0x000fe2000f8e02ff */
[----:B-1----:R-:W-:-:S03]  /*27530*/  IADD3 R4, P2, R118, R3, RZ ;  /* 0x0000000376047210 */ /* 0x002fc60007f5e0ff */
        /* <DEDUP_REMOVED lines=992> */
[----:B------:R1:W-:Y:S04]  /*2b340*/  STL [R1+0x1814], R4 ;  /* 0x0018140401007387 */ /* 0x0003e80000100800 */
[----:B------:R3:W-:Y:S01]  /*2b350*/  STL [R1+0x17e0], R6 ;  /* 0x0017e00601007387 */ /* 0x0007e20000100800 */
[----:B0-----:R-:W-:Y:S02]  /*2b360*/  IADD3 R5, P6, R167, R3, RZ ;  /* 0x00000003a7057210 */ /* 0x001fe40007fde0ff */
[----:B-1----:R-:W-:-:S03]  /*2b370*/  LEA.HI.X.SX32 R4, R246, R2, 0x1, P5 ;  /* 0x00000002f6047211 */ /* 0x002fc600028f0eff */
[----:B------:R0:W-:Y:S01]  /*2b380*/  STL [R1+0x181c], R5 ;  /* 0x00181c0501007387 */ /* 0x0001e20000100800 */
[----:B---3--:R-:W-:-:S03]  /*2b390*/  IADD3 R6, P5, R168, R3, RZ ;  /* 0x00000003a8067210 */ /* 0x008fc60007fbe0ff */
[----:B------:R1:W-:Y:S04]  /*2b3a0*/  STL [R1+0x17e8], R4 ;  /* 0x0017e80401007387 */ /* 0x0003e80000100800 */
[----:B------:R-:W-:Y:S04]  /*2b3b0*/  STL [R1+0x1820], R6 ;  /* 0x0018200601007387 */ /* 0x000fe80000100800 */
[----:B------:R-:W3:Y:S01]  /*2b3c0*/  LDL.LU R164, [R1+0xa40] ;  /* 0x000a400001a47983 */ /* 0x000ee20000300800 */
[----:B------:R-:W-:Y:S01]  /*2b3d0*/  IMAD R170, R170, UR4, RZ ;  /* 0x00000004aaaa7c24 */ /* 0x000fe2000f8e02ff */
[----:B0-----:R-:W-:Y:S01]  /*2b3e0*/  LEA.HI.X.SX32 R5, R247, R2, 0x1, P4 ;  /* 0x00000002f7057211 */ /* 0x001fe200020f0eff */
[----:B------:R-:W-:-:S03]  /*2b3f0*/  IMAD R171, R171, UR4, RZ ;  /* 0x00000004abab7c24 */ /* 0x000fc6000f8e02ff */
[----:B-1----:R-:W-:Y:S01]  /*2b400*/  IADD3 R4, P4, R170, R3, RZ ;  /* 0x00000003aa047210 */ /* 0x002fe20007f9e0ff */
[----:B------:R0:W-:Y:S01]  /*2b410*/  STL [R1+0x17f0], R5 ;  /* 0x0017f00501007387 */ /* 0x0001e20000100800 */
[----:B------:R-:W-:-:S03]  /*2b420*/  IMAD R172, R172, UR4, RZ ;  /* 0x00000004acac7c24 */ /* 0x000fc6000f8e02ff */
[----:B------:R1:W-:Y:S01]  /*2b430*/  STL [R1+0x1824], R4 ;  /* 0x0018240401007387 */ /* 0x0003e20000100800 */
[-C--:B0-----:R-:W-:Y:S02]  /*2b440*/  LEA.HI.X.SX32 R5, R248, R2.reuse, 0x1, P3 ;  /* 0x00000002f8057211 */ /* 0x081fe400018f0eff */
[-C--:B------:R-:W-:Y:S01]  /*2b450*/  IADD3 R6, P3, R171, R3.reuse, RZ ;  /* 0x00000003ab067210 */ /* 0x080fe20007f7e0ff */
[----:B------:R-:W-:Y:S01]  /*2b460*/  IMAD R173, R173, UR4, RZ ;  /* 0x00000004adad7c24 */ /* 0x000fe2000f8e02ff */
[----:B-1----:R-:W-:Y:S01]  /*2b470*/  LEA.HI.X.SX32 R4, R249, R2, 0x1, P2 ;  /* 0x00000002f9047211 */ /* 0x002fe200010f0eff */
[----:B------:R0:W-:Y:S01]  /*2b480*/  STL [R1+0x17f8], R5 ;  /* 0x0017f80501007387 */ /* 0x0001e20000100800 */
[----:B------:R-:W1:Y:S01]  /*2b490*/  S2R R166, SR_TID.X ;  /* 0x0000000000a67919 */ /* 0x000e620000002100 */
[----:B------:R-:W-:Y:S01]  /*2b4a0*/  IMAD R174, R174, UR4, RZ ;  /* 0x00000004aeae7c24 */ /* 0x000fe2000f8e02ff */
[----:B0-----:R-:W-:Y:S01]  /*2b4b0*/  IADD3 R5, P2, R172, R3, RZ ;  /* 0x00000003ac057210 */ /* 0x001fe20007f5e0ff */
[----:B------:R0:W-:Y:S01]  /*2b4c0*/  STL [R1+0x1828], R6 ;  /* 0x0018280601007387 */ /* 0x0001e20000100800 */
[----:B------:R-:W-:-:S03]  /*2b4d0*/  IMAD R176, R176, UR4, RZ ;  /* 0x00000004b0b07c24 */ /* 0x000fc6000f8e02ff */
[----:B------:R4:W-:Y:S04]  /*2b4e0*/  STL [R1+0x1800], R4 ;  /* 0x0018000401007387 */ /* 0x0009e80000100800 */
[----:B------:R2:W-:Y:S01]  /*2b4f0*/  STL [R1+0x182c], R5 ;  /* 0x00182c0501007387 */ /* 0x0005e20000100800 */
[-C--:B0-----:R-:W-:Y:S01]  /*2b500*/  LEA.HI.X.SX32 R6, R250, R2.reuse, 0x1, P1 ;  /* 0x00000002fa067211 */ /* 0x081fe200008f0eff */
[----:B------:R-:W0:Y:S01]  /*2b510*/  S2R R165, SR_TID.X ;  /* 0x0000000000a57919 */ /* 0x000e220000002100 */
[-C--:B----4-:R-:W-:Y:S02]  /*2b520*/  IADD3 R4, P1, R173, R3.reuse, RZ ;  /* 0x00000003ad047210 */ /* 0x090fe40007f3e0ff */
[----:B--2---:R-:W-:Y:S01]  /*2b530*/  LEA.HI.X.SX32 R5, R251, R2, 0x1, P0 ;  /* 0x00000002fb057211 */ /* 0x004fe200000f0eff */
[----:B------:R2:W-:Y:S04]  /*2b540*/  STL [R1+0x1808], R6 ;  /* 0x0018080601007387 */ /* 0x0005e80000100800 */
[----:B------:R4:W-:Y:S04]  /*2b550*/  STL [R1+0x1830], R4 ;  /* 0x0018300401007387 */ /* 0x0009e80000100800 */
[----:B------:R1:W-:Y:S01]  /*2b560*/  STL [R1+0x1810], R5 ;  /* 0x0018100501007387 */ /* 0x0003e20000100800 */
[----:B--2---:R-:W-:-:S02]  /*2b570*/  IADD3 R6, P0, R174, R3, RZ ;  /* 0x00000003ae067210 */ /* 0x004fc40007f1e0ff */
[----:B----4-:R-:W-:-:S03]  /*2b580*/  LEA.HI.X.SX32 R4, R167, R2, 0x1, P6 ;  /* 0x00000002a7047211 */ /* 0x010fc600030f0eff */
[----:B------:R-:W-:Y:S01]  /*2b590*/  STL [R1+0x1834], R6 ;  /* 0x0018340601007387 */ /* 0x000fe20000100800 */
[----:B-1----:R-:W-:Y:S02]  /*2b5a0*/  IADD3 R5, P6, R176, R3, RZ ;  /* 0x00000003b0057210 */ /* 0x002fe40007fde0ff */
[-C--:B------:R-:W-:Y:S01]  /*2b5b0*/  LEA.HI.X.SX32 R3, R168, R2.reuse, 0x1, P5 ;  /* 0x00000002a8037211 */ /* 0x080fe200028f0eff */
[----:B------:R1:W-:Y:S04]  /*2b5c0*/  STL [R1+0x1818], R4 ;  /* 0x0018180401007387 */ /* 0x0003e80000100800 */
[----:B------:R2:W-:Y:S04]  /*2b5d0*/  STL [R1+0xc3c], R5 ;  /* 0x000c3c0501007387 */ /* 0x0005e80000100800 */
[----:B------:R4:W-:Y:S01]  /*2b5e0*/  STL [R1+0xa34], R3 ;  /* 0x000a340301007387 */ /* 0x0009e20000100800 */
[----:B-1----:R-:W-:-:S02]  /*2b5f0*/  LEA.HI.X.SX32 R4, R170, R2, 0x1, P4 ;  /* 0x00000002aa047211 */ /* 0x002fc400020f0eff */
[----:B--2---:R-:W-:-:S03]  /*2b600*/  LEA.HI.X.SX32 R5, R171, R2, 0x1, P3 ;  /* 0x00000002ab057211 */ /* 0x004fc600018f0eff */
[----:B------:R1:W-:Y:S01]  /*2b610*/  STL [R1+0xc28], R4 ;  /* 0x000c280401007387 */ /* 0x0003e20000100800 */
[----:B----4-:R-:W-:-:S03]  /*2b620*/  LEA.HI.X.SX32 R3, R172, R2, 0x1, P2 ;  /* 0x00000002ac037211 */ /* 0x010fc600010f0eff */
[----:B------:R-:W-:Y:S04]  /*2b630*/  STL [R1+0xc2c], R5 ;  /* 0x000c2c0501007387 */ /* 0x000fe80000100800 */
[----:B------:R2:W-:Y:S01]  /*2b640*/  STL [R1+0xc30], R3 ;  /* 0x000c300301007387 */ /* 0x0005e20000100800 */
[-C--:B-1----:R-:W-:Y:S02]  /*2b650*/  LEA.HI.X.SX32 R4, R173, R2.reuse, 0x1, P1 ;  /* 0x00000002ad047211 */ /* 0x082fe400008f0eff */
[-C--:B--2---:R-:W-:Y:S02]  /*2b660*/  LEA.HI.X.SX32 R3, R174, R2.reuse, 0x1, P0 ;  /* 0x00000002ae037211 */ /* 0x084fe400000f0eff */
[----:B------:R-:W-:Y:S01]  /*2b670*/  LEA.HI.X.SX32 R2, R176, R2, 0x1, P6 ;  /* 0x00000002b0027211 */ /* 0x000fe200030f0eff */
[----:B------:R-:W-:Y:S04]  /*2b680*/  STL [R1+0xc34], R4 ;  /* 0x000c340401007387 */ /* 0x000fe80000100800 */
[----:B------:R-:W-:Y:S01]  /*2b690*/  STL [R1+0xc38], R3 ;  /* 0x000c380301007387 */ /* 0x000fe20000100800 */
[----:B------:R-:W-:-:S03]  /*2b6a0*/  SHF.R.U32.HI R158, RZ, 0x6, R166 ;  /* 0x00000006ff9e7819 */ /* 0x000fc600000116a6 */
[----:B------:R1:W-:Y:S01]  /*2b6b0*/  STL [R1+0xa38], R2 ;  /* 0x000a380201007387 */ /* 0x0003e20000100800 */
[----:B0-----:R-:W-:Y:S02]  /*2b6c0*/  LOP3.LUT R165, R165, 0x3f, RZ, 0xc0, !PT ;  /* 0x0000003fa5a57812 */ /* 0x001fe400078ec0ff */
[----:B------:R-:W-:Y:S01]  /*2b6d0*/  SGXT.U32 R158, R158, 0x1 ;  /* 0x000000019e9e781a */ /* 0x000fe20000000000 */
[----:B-1----:R-:W-:-:S05]  /*2b6e0*/  IMAD.SHL.U32 R2, R166, 0x10, RZ ;  /* 0x00000010a6027824 */ /* 0x002fca00078e00ff */
[----:B------:R-:W-:Y:S01]  /*2b6f0*/  LOP3.LUT R3, R2, 0x70, RZ, 0xc0, !PT ;  /* 0x0000007002037812 */ /* 0x000fe200078ec0ff */
[----:B------:R-:W-:-:S04]  /*2b700*/  IMAD.WIDE R10, R158, UR41, RZ ;  /* 0x000000299e0a7c25 */ /* 0x000fc8000f8e02ff */
[----:B------:R0:W-:Y:S01]  /*2b710*/  STL [R1+0x191c], R3 ;  /* 0x00191c0301007387 */ /* 0x0001e20000100800 */
[----:B------:R-:W-:Y:S02]  /*2b720*/  IMAD R236, R165, 0x80, R3 ;  /* 0x00000080a5ec7824 */ /* 0x000fe400078e0203 */
[----:B---3--:R-:W-:-:S05]  /*2b730*/  IMAD R2, R164, UR10, RZ ;  /* 0x0000000aa4027c24 */ /* 0x008fca000f8e02ff */
[----:B0-----:R-:W-:-:S04]  /*2b740*/  IADD3 R3, P0, R2, UR12, RZ ;  /* 0x0000000c02037c10 */ /* 0x001fc8000ff1e0ff */
[----:B------:R-:W-:Y:S02]  /*2b750*/  LEA.HI.X.SX32 R2, R2, UR13, 0x1, P0 ;  /* 0x0000000d02027c11 */ /* 0x000fe400080f0eff */
[----:B------:R-:W-:-:S05]  /*2b760*/  IADD3 R12, P0, R10, R3, RZ ;  /* 0x000000030a0c7210 */ /* 0x000fca0007f1e0ff */
[----:B------:R-:W-:Y:S01]  /*2b770*/  STL [R1+0xc24], R12 ;  /* 0x000c240c01007387 */ /* 0x000fe20000100800 */
[----:B------:R-:W-:-:S03]  /*2b780*/  IMAD.X R11, R11, 0x1, R2, P0 ;  /* 0x000000010b0b7824 */ /* 0x000fc600000e0602 */
[----:B------:R-:W2:Y:S04]  /*2b790*/  LDL.LU R159, [R1+0xa4c] ;  /* 0x000a4c00019f7983 */ /* 0x000ea80000300800 */
[----:B------:R-:W3:Y:S04]  /*2b7a0*/  LDL.LU R160, [R1+0xa54] ;  /* 0x000a540001a07983 */ /* 0x000ee80000300800 */
[----:B------:R-:W-:Y:S04]  /*2b7b0*/  STL [R1+0xc20], R11 ;  /* 0x000c200b01007387 */ /* 0x000fe80000100800 */
[----:B------:R-:W4:Y:S04]  /*2b7c0*/  LDL.LU R161, [R1+0xa20] ;  /* 0x000a200001a17983 */ /* 0x000f280000300800 */
[----:B------:R-:W4:Y:S04]  /*2b7d0*/  LDL.LU R162, [R1+0xa1c] ;  /* 0x000a1c0001a27983 */ /* 0x000f280000300800 */
[----:B------:R-:W4:Y:S04]  /*2b7e0*/  LDL.LU R163, [R1+0xa24] ;  /* 0x000a240001a37983 */ /* 0x000f280000300800 */
[----:B------:R-:W4:Y:S04]  /*2b7f0*/  LDL.LU R164, [R1+0xa28] ;  /* 0x000a280001a47983 */ /* 0x000f280000300800 */
[----:B------:R-:W4:Y:S04]  /*2b800*/  LDL.LU R165, [R1+0xa84] ;  /* 0x000a840001a57983 */ /* 0x000f280000300800 */
[----:B------:R-:W4:Y:S01]  /*2b810*/  LDL.LU R166, [R1+0x424] ;  /* 0x0004240001a67983 */ /* 0x000f220000300800 */
[----:B------:R-:W-:-:S02]  /*2b820*/  UIMAD UR10, UR40, UR41, URZ ;  /* 0x00000029280a72a4 */ /* 0x000fc4000f8e023f */
[----:B------:R-:W-:Y:S02]  /*2b830*/  UIMAD UR11, UR43, UR41, URZ ;  /* 0x000000292b0b72a4 */ /* 0x000fe4000f8e023f */
[----:B------:R-:W-:Y:S02]  /*2b840*/  UIMAD UR12, UR46, UR41, URZ ;  /* 0x000000292e0c72a4 */ /* 0x000fe4000f8e023f */
[----:B------:R-:W-:Y:S01]  /*2b850*/  UIMAD UR13, UR47, UR41, URZ ;  /* 0x000000292f0d72a4 */ /* 0x000fe2000f8e023f */
[C---:B------:R-:W-:Y:S01]  /*2b860*/  IADD3 R23, P0, R3.reuse, UR10, RZ ;  /* 0x0000000a03177c10 */ /* 0x040fe2000ff1e0ff */
[----:B------:R-:W-:Y:S01]  /*2b870*/  UIMAD UR14, UR48, UR41, URZ ;  /* 0x00000029300e72a4 */ /* 0x000fe2000f8e023f */
[C---:B------:R-:W-:Y:S01]  /*2b880*/  IADD3 R25, P6, R3.reuse, UR11, RZ ;  /* 0x0000000b03197c10 */ /* 0x040fe2000ffde0ff */
[----:B------:R-:W-:Y:S01]  /*2b890*/  UIMAD UR15, UR49, UR41, URZ ;  /* 0x00000029310f72a4 */ /* 0x000fe2000f8e023f */
[C---:B------:R-:W-:Y:S01]  /*2b8a0*/  IADD3 R24, P2, R3.reuse, UR12, RZ ;  /* 0x0000000c03187c10 */ /* 0x040fe2000ff5e0ff */
[----:B------:R0:W-:Y:S01]  /*2b8b0*/  STL [R1+0xa40], R23 ;  /* 0x000a401701007387 */ /* 0x0001e20000100800 */
[----:B------:R-:W-:Y:S01]  /*2b8c0*/  UIMAD UR16, UR50, UR41, URZ ;  /* 0x00000029321072a4 */ /* 0x000fe2000f8e023f */
[----:B------:R-:W-:Y:S01]  /*2b8d0*/  IMAD.U32 R15, RZ, RZ, UR10 ;  /* 0x0000000aff0f7e24 */ /* 0x000fe2000f8e00ff */
[----:B------:R-:W-:Y:S01]  /*2b8e0*/  LOP3.LUT R236, R236, R158, RZ, 0xfc, !PT ;  /* 0x0000009eecec7212 */ /* 0x000fe200078efcff */
[----:B------:R1:W-:Y:S01]  /*2b8f0*/  STL [R1+0xa80], R25 ;  /* 0x000a801901007387 */ /* 0x0003e20000100800 */
[----:B------:R-:W-:Y:S01]  /*2b900*/  IMAD.U32 R16, RZ, RZ, UR11 ;  /* 0x0000000bff107e24 */ /* 0x000fe2000f8e00ff */
[----:B0-----:R-:W-:-:S02]  /*2b910*/  IADD3 R23, P1, R3, UR13, RZ ;  /* 0x0000000d03177c10 */ /* 0x001fc4000ff3e0ff */
[----:B------:R0:W-:Y:S01]  /*2b920*/  STL [R1+0xac0], R24 ;  /* 0x000ac01801007387 */ /* 0x0001e20000100800 */
[----:B------:R-:W-:Y:S02]  /*2b930*/  LOP3.LUT R158, R158, 0x7c, RZ, 0xfc, !PT ;  /* 0x0000007c9e9e7812 */ /* 0x000fe400078efcff */
[C---:B-1----:R-:W-:Y:S01]  /*2b940*/  IADD3 R25, P4, R3.reuse, UR14, RZ ;  /* 0x0000000e03197c10 */ /* 0x042fe2000ff9e0ff */
[----:B------:R1:W-:Y:S01]  /*2b950*/  STL [R1+0xb00], R23 ;  /* 0x000b001701007387 */ /* 0x0003e20000100800 */
[----:B------:R-:W-:Y:S01]  /*2b960*/  UIMAD UR17, UR51, UR41, URZ ;  /* 0x00000029331172a4 */ /* 0x000fe2000f8e023f */
[----:B------:R-:W-:Y:S01]  /*2b970*/  IMAD.U32 R17, RZ, RZ, UR12 ;  /* 0x0000000cff117e24 */ /* 0x000fe2000f8e00ff */
[----:B0-----:R-:W-:Y:S01]  /*2b980*/  IADD3 R24, P5, R3, UR15, RZ ;  /* 0x0000000f03187c10 */ /* 0x001fe2000ffbe0ff */
[----:B------:R-:W-:Y:S01]  /*2b990*/  STL [R1+0xb40], R25 ;  /* 0x000b401901007387 */ /* 0x000fe20000100800 */
[-C--:B-1----:R-:W-:Y:S02]  /*2b9a0*/  LEA.HI.X.SX32 R23, R15, R2.reuse, 0x1, P0 ;  /* 0x000000020f177211 */ /* 0x082fe400000f0eff */
[----:B------:R-:W-:Y:S01]  /*2b9b0*/  IADD3 R15, P3, R3, UR16, RZ ;  /* 0x00000010030f7c10 */ /* 0x000fe2000ff7e0ff */
[----:B------:R-:W-:Y:S01]  /*2b9c0*/  STL [R1+0xb80], R24 ;  /* 0x000b801801007387 */ /* 0x000fe20000100800 */
[----:B------:R-:W-:Y:S01]  /*2b9d0*/  LEA.HI.X.SX32 R16, R16, R2, 0x1, P6 ;  /* 0x0000000210107211 */ /* 0x000fe200030f0eff */
[----:B------:R-:W-:-:S02]  /*2b9e0*/  IMAD R158, R158, UR41, RZ ;  /* 0x000000299e9e7c24 */ /* 0x000fc4000f8e02ff */
[----:B------:R-:W-:Y:S01]  /*2b9f0*/  STL [R1+0xa3c], R23 ;  /* 0x000a3c1701007387 */ /* 0x000fe20000100800 */
[----:B------:R-:W-:Y:S01]  /*2ba00*/  IMAD.U32 R18, RZ, RZ, UR13 ;  /* 0x0000000dff127e24 */ /* 0x000fe2000f8e00ff */
[----:B------:R-:W-:Y:S02]  /*2ba10*/  LEA.HI.X.SX32 R17, R17, R2, 0x1, P2 ;  /* 0x0000000211117211 */ /* 0x000fe400010f0eff */
[----:B------:R0:W-:Y:S01]  /*2ba20*/  STL [R1+0xbc0], R15 ;  /* 0x000bc00f01007387 */ /* 0x0001e20000100800 */
[----:B------:R-:W-:-:S03]  /*2ba30*/  IMAD.U32 R19, RZ, RZ, UR14 ;  /* 0x0000000eff137e24 */ /* 0x000fc6000f8e00ff */
[----:B------:R1:W-:Y:S01]  /*2ba40*/  STL [R1+0xa7c], R16 ;  /* 0x000a7c1001007387 */ /* 0x0003e20000100800 */
[----:B0-----:R-:W-:Y:S02]  /*2ba50*/  IADD3 R15, P0, R3, UR17, RZ ;  /* 0x00000011030f7c10 */ /* 0x001fe4000ff1e0ff */
[----:B-1----:R-:W-:-:S03]  /*2ba60*/  IADD3 R16, P2, R158, R3, RZ ;  /* 0x000000039e107210 */ /* 0x002fc60007f5e0ff */
[----:B------:R0:W-:Y:S01]  /*2ba70*/  STL [R1+0xc00], R15 ;  /* 0x000c000f01007387 */ /* 0x0001e20000100800 */
[----:B------:R-:W-:-:S03]  /*2ba80*/  IMAD.U32 R20, RZ, RZ, UR15 ;  /* 0x0000000fff147e24 */ /* 0x000fc6000f8e00ff */
[----:B------:R-:W-:Y:S04]  /*2ba90*/  STL [R1+0xabc], R17 ;  /* 0x000abc1101007387 */ /* 0x000fe80000100800 */
[----:B------:R1:W-:Y:S01]  /*2baa0*/  STL [R1+0xa48], R16 ;  /* 0x000a481001007387 */ /* 0x0003e20000100800 */
[----:B0-----:R-:W-:Y:S01]  /*2bab0*/  LEA.HI.X.SX32 R15, R18, R2, 0x1, P1 ;  /* 0x00000002120f7211 */ /* 0x001fe200008f0eff */
[----:B------:R-:W-:-:S04]  /*2bac0*/  IMAD.U32 R21, RZ, RZ, UR16 ;  /* 0x00000010ff157e24 */ /* 0x000fc8000f8e00ff */
[----:B------:R3:W-:Y:S01]  /*2bad0*/  STL [R1+0xafc], R15 ;  /* 0x000afc0f01007387 */ /* 0x0007e20000100800 */
[-C--:B-1----:R-:W-:Y:S01]  /*2bae0*/  LEA.HI.X.SX32 R16, R19, R2.reuse, 0x1, P4 ;  /* 0x0000000213107211 */ /* 0x082fe200020f0eff */
[----:B------:R-:W-:Y:S01]  /*2baf0*/  IMAD.U32 R22, RZ, RZ, UR17 ;  /* 0x00000011ff167e24 */ /* 0x000fe2000f8e00ff */
[----:B------:R-:W-:Y:S01]  /*2bb00*/  LEA.HI.X.SX32 R18, R21, R2, 0x1, P3 ;  /* 0x0000000215127211 */ /* 0x000fe200018f0eff */
[----:B------:R-:W-:-:S04]  /*2bb10*/  IMAD R169, RZ, RZ, -UR41 ;  /* 0x80000029ffa97e24 */ /* 0x000fc8000f8e02ff */
[----:B------:R-:W-:-:S04]  /*2bb20*/  IMAD R4, R169, 0x2, R0 ;  /* 0x00000002a9047824 */ /* 0x000fc800078e0200 */
        /* <DEDUP_REMOVED lines=9> */
[----:B------:R-:W-:Y:S01]  /*2bbc0*/  IMAD R14, R169, 0x2, R13 ;  /* 0x00000002a90e7824 */ /* 0x000fe200078e020d */
[-C--:B--2---:R-:W-:Y:S02]  /*2bbd0*/  IADD3 R17, P1, R159, R3.reuse, RZ ;  /* 0x000000039f117210 */ /* 0x084fe40007f3e0ff */
[----:B---3--:R-:W-:-:S03]  /*2bbe0*/  IADD3 R15, P4, R160, R3, RZ ;  /* 0x00000003a00f7210 */ /* 0x008fc60007f9e0ff */
[----:B------:R0:W-:Y:S04]  /*2bbf0*/  STL [R1+0xa50], R17 ;  /* 0x000a501101007387 */ /* 0x0001e80000100800 */
[----:B------:R4:W-:Y:S01]  /*2bc00*/  STL [R1+0xb3c], R16 ;  /* 0x000b3c1001007387 */ /* 0x0009e20000100800 */
[----:B0-----:R-:W-:-:S03]  /*2bc10*/  LEA.HI.X.SX32 R17, R20, R2, 0x1, P5 ;  /* 0x0000000214117211 */ /* 0x001fc600028f0eff */
[----:B------:R-:W-:Y:S01]  /*2bc20*/  STL [R1+0xa58], R15 ;  /* 0x000a580f01007387 */ /* 0x000fe20000100800 */
[----:B----4-:R-:W-:-:S03]  /*2bc30*/  IADD3 R16, P5, R161, R3, RZ ;  /* 0x00000003a1107210 */ /* 0x010fc60007fbe0ff */
[----:B------:R0:W-:Y:S04]  /*2bc40*/  STL [R1+0xb7c], R17 ;  /* 0x000b7c1101007387 */ /* 0x0001e80000100800 */
[----:B------:R1:W-:Y:S04]  /*2bc50*/  STL [R1+0xa60], R16 ;  /* 0x000a601001007387 */ /* 0x0003e80000100800 */
[----:B------:R2:W-:Y:S01]  /*2bc60*/  STL [R1+0xbbc], R18 ;  /* 0x000bbc1201007387 */ /* 0x0005e20000100800 */
[----:B0-----:R-:W-:Y:S02]  /*2bc70*/  LEA.HI.X.SX32 R17, R22, R2, 0x1, P0 ;  /* 0x0000000216117211 */ /* 0x001fe400000f0eff */
[----:B-1----:R-:W-:-:S02]  /*2bc80*/  IADD3 R16, P3, R162, R3, RZ ;  /* 0x00000003a2107210 */ /* 0x002fc40007f7e0ff */
[----:B--2---:R-:W-:-:S03]  /*2bc90*/  IADD3 R18, P0, R163, R3, RZ ;  /* 0x00000003a3127210 */ /* 0x004fc60007f1e0ff */
[----:B------:R-:W-:Y:S01]  /*2bca0*/  STL [R1+0xa68], R16 ;  /* 0x000a681001007387 */ /* 0x000fe20000100800 */
[----:B------:R-:W-:-:S03]  /*2bcb0*/  LEA.HI.X.SX32 R19, R159, R2, 0x1, P1 ;  /* 0x000000029f137211 */ /* 0x000fc600008f0eff */
[----:B------:R0:W-:Y:S04]  /*2bcc0*/  STL [R1+0xbfc], R17 ;  /* 0x000bfc1101007387 */ /* 0x0001e80000100800 */
[----:B------:R1:W-:Y:S01]  /*2bcd0*/  STL [R1+0xa70], R18 ;  /* 0x000a701201007387 */ /* 0x0003e20000100800 */
[----:B0-----:R-:W-:Y:S02]  /*2bce0*/  LEA.HI.X.SX32 R17, R158, R2, 0x1, P2 ;  /* 0x000000029e117211 */ /* 0x001fe400010f0eff */
[----:B-1----:R-:W-:-:S03]  /*2bcf0*/  IADD3 R18, P2, R164, R3, RZ ;  /* 0x00000003a4127210 */ /* 0x002fc60007f5e0ff */
[----:B------:R-:W-:Y:S04]  /*2bd00*/  STL [R1+0xa44], R17 ;  /* 0x000a441101007387 */ /* 0x000fe80000100800 */
[----:B------:R0:W-:Y:S04]  /*2bd10*/  STL [R1+0xa78], R18 ;  /* 0x000a781201007387 */ /* 0x0001e80000100800 */
[----:B------:R1:W-:Y:S01]  /*2bd20*/  STL [R1+0xa4c], R19 ;  /* 0x000a4c1301007387 */ /* 0x0003e20000100800 */
[----:B0-----:R-:W-:Y:S02]  /*2bd30*/  IADD3 R18, P1, R165, R3, RZ ;  /* 0x00000003a5127210 */ /* 0x001fe40007f3e0ff */
[----:B-1----:R-:W-:-:S02]  /*2bd40*/  LEA.HI.X.SX32 R19, R160, R2, 0x1, P4 ;  /* 0x00000002a0137211 */ /* 0x002fc400020f0eff */
[----:B------:R-:W-:Y:S01]  /*2bd50*/  IADD3 R20, P4, R166, R3, RZ ;  /* 0x00000003a6147210 */ /* 0x000fe20007f9e0ff */
        /* <DEDUP_REMOVED lines=12> */
[----:B------:R-:W-:Y:S04]  /*2be20*/  STL [R1+0xaa0], R20 ;  /* 0x000aa01401007387 */ /* 0x000fe80000100800 */
[----:B------:R0:W-:Y:S01]  /*2be30*/  STL [R1+0xa6c], R21 ;  /* 0x000a6c1501007387 */ /* 0x0001e20000100800 */
[----:B------:R-:W-:-:S03]  /*2be40*/  LEA.HI.X.SX32 R23, R165, R2, 0x1, P1 ;  /* 0x00000002a5177211 */ /* 0x000fc600008f0eff */
[----:B------:R1:W-:Y:S01]  /*2be50*/  STL [R1+0xaa8], R22 ;  /* 0x000aa81601007387 */ /* 0x0003e20000100800 */
[----:B0-----:R-:W-:Y:S02]  /*2be60*/  LEA.HI.X.SX32 R21, R164, R2, 0x1, P2 ;  /* 0x00000002a4157211 */ /* 0x001fe400010f0eff */
[----:B-1----:R-:W-:-:S03]  /*2be70*/  IADD3 R22, P2, R6, R3, RZ ;  /* 0x0000000306167210 */ /* 0x002fc60007f5e0ff */
[----:B------:R-:W-:Y:S01]  /*2be80*/  STL [R1+0xa74], R21 ;  /* 0x000a741501007387 */ /* 0x000fe20000100800 */
[----:B------:R-:W-:-:S03]  /*2be90*/  LEA.HI.X.SX32 R24, R166, R2, 0x1, P4 ;  /* 0x00000002a6187211 */ /* 0x000fc600020f0eff */
[----:B------:R0:W-:Y:S04]  /*2bea0*/  STL [R1+0xab0], R22 ;  /* 0x000ab01601007387 */ /* 0x0001e80000100800 */
[----:B------:R1:W-:Y:S01]  /*2beb0*/  STL [R1+0xa84], R23 ;  /* 0x000a841701007387 */ /* 0x0003e20000100800 */
[-C--:B0-----:R-:W-:Y:S02]  /*2bec0*/  IADD3 R22, P1, R7, R3.reuse, RZ ;  /* 0x0000000307167210 */ /* 0x081fe40007f3e0ff */
[----:B-1----:R-:W-:-:S03]  /*2bed0*/  IADD3 R23, P4, R8, R3, RZ ;  /* 0x0000000308177210 */ /* 0x002fc60007f9e0ff */
[----:B------:R-:W-:Y:S01]  /*2bee0*/  STL [R1+0xab8], R22 ;  /* 0x000ab81601007387 */ /* 0x000fe20000100800 */
[----:B------:R-:W-:-:S03]  /*2bef0*/  LEA.HI.X.SX32 R25, R0, R2, 0x1, P5 ;  /* 0x0000000200197211 */ /* 0x000fc600028f0eff */
[----:B------:R0:W-:Y:S04]  /*2bf00*/  STL [R1+0xa8c], R24 ;  /* 0x000a8c1801007387 */ /* 0x0001e80000100800 */
[----:B------:R1:W-:Y:S04]  /*2bf10*/  STL [R1+0xac8], R23 ;  /* 0x000ac81701007387 */ /* 0x0003e80000100800 */
[----:B------:R2:W5:Y:S01]  /*2bf20*/  LDL.LU R0, [R1+0x1924] ;  /* 0x0019240001007983 */ /* 0x0005620000300800 */
[-C--:B0-----:R-:W-:Y:S02]  /*2bf30*/  IADD3 R24, P5, R9, R3.reuse, RZ ;  /* 0x0000000309187210 */ /* 0x081fe40007fbe0ff */
[----:B-1----:R-:W-:Y:S01]  /*2bf40*/  LEA.HI.X.SX32 R23, R4, R2, 0x1, P3 ;  /* 0x0000000204177211 */ /* 0x002fe200018f0eff */
[----:B------:R-:W-:Y:S04]  /*2bf50*/  STL [R1+0xa94], R25 ;  /* 0x000a941901007387 */ /* 0x000fe80000100800 */
[----:B------:R0:W-:Y:S04]  /*2bf60*/  STL [R1+0xad0], R24 ;  /* 0x000ad01801007387 */ /* 0x0001e80000100800 */
[----:B------:R1:W-:Y:S01]  /*2bf70*/  STL [R1+0xa9c], R23 ;  /* 0x000a9c1701007387 */ /* 0x0003e20000100800 */
[----:B0-----:R-:W-:-:S02]  /*2bf80*/  IADD3 R24, P3, R10, R3, RZ ;  /* 0x000000030a187210 */ /* 0x001fc40007f7e0ff */
[-C--:B-1----:R-:W-:Y:S02]  /*2bf90*/  LEA.HI.X.SX32 R23, R5, R2.reuse, 0x1, P0 ;  /* 0x0000000205177211 */ /* 0x082fe400000f0eff */
[----:B------:R-:W-:Y:S01]  /*2bfa0*/  IADD3 R5, P0, R11, R3, RZ ;  /* 0x000000030b057210 */ /* 0x000fe20007f1e0ff */
[----:B------:R-:W-:Y:S04]  /*2bfb0*/  STL [R1+0xad8], R24 ;  /* 0x000ad81801007387 */ /* 0x000fe80000100800 */
[----:B------:R0:W-:Y:S04]  /*2bfc0*/  STL [R1+0xaa4], R23 ;  /* 0x000aa41701007387 */ /* 0x0001e80000100800 */
[----:B------:R1:W-:Y:S01]  /*2bfd0*/  STL [R1+0xae0], R5 ;  /* 0x000ae00501007387 */ /* 0x0003e20000100800 */
[----:B0-----:R-:W-:-:S02]  /*2bfe0*/  LEA.HI.X.SX32 R23, R6, R2, 0x1, P2 ;  /* 0x0000000206177211 */ /* 0x001fc400010f0eff */
[-C--:B------:R-:W-:Y:S02]  /*2bff0*/  IADD3 R6, P2, R12, R3.reuse, RZ ;  /* 0x000000030c067210 */ /* 0x080fe40007f5e0ff */
[----:B-1----:R-:W-:Y:S01]  /*2c000*/  LEA.HI.X.SX32 R5, R7, R2, 0x1, P1 ;  /* 0x0000000207057211 */ /* 0x002fe200008f0eff */
[----:B------:R-:W-:Y:S01]  /*2c010*/  STL [R1+0xaac], R23 ;  /* 0x000aac1701007387 */ /* 0x000fe20000100800 */
[----:B------:R-:W-:-:S03]  /*2c020*/  IADD3 R7, P1, R13, R3, RZ ;  /* 0x000000030d077210 */ /* 0x000fc60007f3e0ff */
[----:B------:R0:W-:Y:S04]  /*2c030*/  STL [R1+0xae8], R6 ;  /* 0x000ae80601007387 */ /* 0x0001e80000100800 */
[----:B------:R1:W-:Y:S01]  /*2c040*/  STL [R1+0xab4], R5 ;  /* 0x000ab40501007387 */ /* 0x0003e20000100800 */
[----:B0-----:R-:W-:-:S03]  /*2c050*/  LEA.HI.X.SX32 R6, R8, R2, 0x1, P4 ;  /* 0x0000000208067211 */ /* 0x001fc600020f0eff */
[----:B------:R0:W-:Y:S01]  /*2c060*/  STL [R1+0xaf0], R7 ;  /* 0x000af00701007387 */ /* 0x0001e20000100800 */
[----:B-1----:R-:W-:-:S03]  /*2c070*/  IADD3 R5, P4, R14, R3, RZ ;  /* 0x000000030e057210 */ /* 0x002fc60007f9e0ff */
[----:B------:R1:W-:Y:S04]  /*2c080*/  STL [R1+0xac4], R6 ;  /* 0x000ac40601007387 */ /* 0x0003e80000100800 */
[----:B------:R3:W-:Y:S01]  /*2c090*/  STL [R1+0xaf8], R5 ;  /* 0x000af80501007387 */ /* 0x0007e20000100800 */
[-C--:B0-----:R-:W-:Y:S01]  /*2c0a0*/  LEA.HI.X.SX32 R7, R9, R2.reuse, 0x1, P5 ;  /* 0x0000000209077211 */ /* 0x081fe200028f0eff */
[----:B------:R-:W-:Y:S01]  /*2c0b0*/  IMAD R15, R169, 0x4, R14 ;  /* 0x00000004a90f7824 */ /* 0x000fe200078e020e */
[-C--:B-1----:R-:W-:Y:S02]  /*2c0c0*/  LEA.HI.X.SX32 R6, R11, R2.reuse, 0x1, P0 ;  /* 0x000000020b067211 */ /* 0x082fe400000f0eff */
[----:B---3--:R-:W-:Y:S01]  /*2c0d0*/  LEA.HI.X.SX32 R5, R10, R2, 0x1, P3 ;  /* 0x000000020a057211 */ /* 0x008fe200018f0eff */
[----:B------:R0:W-:Y:S01]  /*2c0e0*/  STL [R1+0xacc], R7 ;  /* 0x000acc0701007387 */ /* 0x0001e20000100800 */
[----:B------:R-:W-:-:S03]  /*2c0f0*/  IMAD R16, R169, 0x2, R15 ;  /* 0x00000002a9107824 */ /* 0x000fc600078e020f */
[----:B------:R1:W-:Y:S01]  /*2c100*/  STL [R1+0xad4], R5 ;  /* 0x000ad40501007387 */ /* 0x0003e20000100800 */
[----:B------:R-:W-:-:S03]  /*2c110*/  IMAD R17, R169, 0x2, R16 ;  /* 0x00000002a9117824 */ /* 0x000fc600078e0210 */
[----:B------:R3:W-:Y:S01]  /*2c120*/  STL [R1+0xadc], R6 ;  /* 0x000adc0601007387 */ /* 0x0007e20000100800 */
[-C--:B0-----:R-:W-:Y:S02]  /*2c130*/  LEA.HI.X.SX32 R7, R13, R2.reuse, 0x1, P1 ;  /* 0x000000020d077211 */ /* 0x081fe400008f0eff */
[-C--:B-1----:R-:W-:Y:S02]  /*2c140*/  LEA.HI.X.SX32 R5, R12, R2.reuse, 0x1, P2 ;  /* 0x000000020c057211 */ /* 0x082fe400010f0eff */
[----:B---3--:R-:W-:-:S03]  /*2c150*/  LEA.HI.X.SX32 R6, R14, R2, 0x1, P4 ;  /* 0x000000020e067211 */ /* 0x008fc600020f0eff */
[----:B------:R-:W-:Y:S01]  /*2c160*/  STL [R1+0xae4], R5 ;  /* 0x000ae40501007387 */ /* 0x000fe20000100800 */
[----:B------:R-:W-:-:S03]  /*2c170*/  IADD3 R9, P1, R16, R3, RZ ;  /* 0x0000000310097210 */ /* 0x000fc60007f3e0ff */
[----:B------:R0:W-:Y:S01]  /*2c180*/  STL [R1+0xaec], R7 ;  /* 0x000aec0701007387 */ /* 0x0001e20000100800 */
[----:B------:R-:W-:-:S03]  /*2c190*/  IMAD R18, R169, 0x2, R17 ;  /* 0x00000002a9127824 */ /* 0x000fc600078e0211 */
[----:B------:R1:W-:Y:S01]  /*2c1a0*/  STL [R1+0xaf4], R6 ;  /* 0x000af40601007387 */ /* 0x0003e20000100800 */
[-C--:B0-----:R-:W-:Y:S02]  /*2c1b0*/  IADD3 R7, P0, R15, R3.reuse, RZ ;  /* 0x000000030f077210 */ /* 0x081fe40007f1e0ff */
[----:B-1----:R-:W-:-:S03]  /*2c1c0*/  IADD3 R6, P2, R17, R3, RZ ;  /* 0x0000000311067210 */ /* 0x002fc60007f5e0ff */
[----:B------:R-:W-:Y:S01]  /*2c1d0*/  STL [R1+0xb08], R7 ;  /* 0x000b080701007387 */ /* 0x000fe20000100800 */
[----:B------:R-:W-:-:S03]  /*2c1e0*/  LEA.HI.X.SX32 R11, R16, R2, 0x1, P1 ;  /* 0x00000002100b7211 */ /* 0x000fc600008f0eff */
[----:B------:R0:W-:Y:S01]  /*2c1f0*/  STL [R1+0xb10], R9 ;  /* 0x000b100901007387 */ /* 0x0001e20000100800 */
[----:B------:R-:W-:-:S03]  /*2c200*/  IMAD R19, R169, 0x2, R18 ;  /* 0x00000002a9137824 */ /* 0x000fc600078e0212 */
[----:B------:R1:W-:Y:S01]  /*2c210*/  STL [R1+0xb18], R6 ;  /* 0x000b180601007387 */ /* 0x0003e20000100800 */
[-C--:B0-----:R-:W-:Y:S02]  /*2c220*/  LEA.HI.X.SX32 R9, R15, R2.reuse, 0x1, P0 ;  /* 0x000000020f097211 */ /* 0x081fe400000f0eff */
[----:B-1----:R-:W-:-:S03]  /*2c230*/  LEA.HI.X.SX32 R6, R17, R2, 0x1, P2 ;  /* 0x0000000211067211 */ /* 0x002fc600010f0eff */
[----:B------:R-:W-:Y:S01]  /*2c240*/  STL [R1+0xb04], R9 ;  /* 0x000b040901007387 */ /* 0x000fe20000100800 */
[----:B------:R-:W-:-:S03]  /*2c250*/  IMAD R20, R169, 0x2, R19 ;  /* 0x00000002a9147824 */ /* 0x000fc600078e0213 */
[----:B------:R0:W-:Y:S01]  /*2c260*/  STL [R1+0xb0c], R11 ;  /* 0x000b0c0b01007387 */ /* 0x0001e20000100800 */
[----:B------:R-:W-:-:S03]  /*2c270*/  IMAD R21, R169, 0x2, R20 ;  /* 0x00000002a9157824 */ /* 0x000fc600078e0214 */
[----:B------:R1:W-:Y:S01]  /*2c280*/  STL [R1+0xb14], R6 ;  /* 0x000b140601007387 */ /* 0x0003e20000100800 */
[-C--:B------:R-:W-:Y:S02]  /*2c290*/  IADD3 R12, P2, R20, R3.reuse, RZ ;  /* 0x00000003140c7210 */ /* 0x080fe40007f5e0ff */
[-C--:B0-----:R-:W-:Y:S02]  /*2c2a0*/  IADD3 R11, P0, R18, R3.reuse, RZ ;  /* 0x00000003120b7210 */ /* 0x081fe40007f1e0ff */
[----:B-1----:R-:W-:-:S03]  /*2c2b0*/  IADD3 R6, P1, R19, R3, RZ ;  /* 0x0000000313067210 */ /* 0x002fc60007f3e0ff */
[----:B------:R-:W-:Y:S01]  /*2c2c0*/  STL [R1+0xb20], R11 ;  /* 0x000b200b01007387 */ /* 0x000fe20000100800 */
[----:B------:R-:W-:-:S03]  /*2c2d0*/  IMAD R22, R169, 0x4, R21 ;  /* 0x00000004a9167824 */ /* 0x000fc600078e0215 */
[----:B------:R0:W-:Y:S01]  /*2c2e0*/  STL [R1+0xb28], R6 ;  /* 0x000b280601007387 */ /* 0x0001e20000100800 */
[-C--:B------:R-:W-:Y:S01]  /*2c2f0*/  LEA.HI.X.SX32 R13, R19, R2.reuse, 0x1, P1 ;  /* 0x00000002130d7211 */ /* 0x080fe200008f0eff */
[----:B------:R-:W-:Y:S02]  /*2c300*/  IMAD R4, R169, 0x2, R22 ;  /* 0x00000002a9047824 */ /* 0x000fe400078e0216 */
[----:B------:R1:W-:Y:S01]  /*2c310*/  STL [R1+0xb30], R12 ;  /* 0x000b300c01007387 */ /* 0x0003e20000100800 */
[-C--:B0-----:R-:W-:Y:S02]  /*2c320*/  LEA.HI.X.SX32 R6, R18, R2.reuse, 0x1, P0 ;  /* 0x0000000212067211 */ /* 0x081fe400000f0eff */
[----:B-1----:R-:W-:-:S03]  /*2c330*/  LEA.HI.X.SX32 R12, R20, R2, 0x1, P2 ;  /* 0x00000002140c7211 */ /* 0x002fc600010f0eff */
        /* <DEDUP_REMOVED lines=8> */
[----:B------:R-:W-:Y:S01]  /*2c3c0*/  IMAD R23, R169, 0x2, R24 ;  /* 0x00000002a9177824 */ /* 0x000fe200078e0218 */
[----:B------:R-:W-:Y:S02]  /*2c3d0*/  LEA.HI.X.SX32 R15, R21, R2, 0x1, P0 ;  /* 0x00000002150f7211 */ /* 0x000fe400000f0eff */
[----:B------:R0:W-:Y:S04]  /*2c3e0*/  STL [R1+0xb48], R14 ;  /* 0x000b480e01007387 */ /* 0x0001e80000100800 */
[----:B------:R1:W-:Y:S01]  /*2c3f0*/  STL [R1+0xb50], R12 ;  /* 0x000b500c01007387 */ /* 0x0003e20000100800 */
[----:B------:R-:W-:-:S03]  /*2c400*/  IMAD R8, R169, 0x2, R23 ;  /* 0x00000002a9087824 */ /* 0x000fc600078e0217 */
[----:B------:R3:W-:Y:S01]  /*2c410*/  STL [R1+0xb34], R15 ;  /* 0x000b340f01007387 */ /* 0x0007e20000100800 */
[-C--:B0-----:R-:W-:Y:S02]  /*2c420*/  LEA.HI.X.SX32 R14, R4, R2.reuse, 0x1, P2 ;  /* 0x00000002040e7211 */ /* 0x081fe400010f0eff */
[----:B-1----:R-:W-:-:S05]  /*2c430*/  LEA.HI.X.SX32 R12, R22, R2, 0x1, P1 ;  /* 0x00000002160c7211 */ /* 0x002fca00008f0eff */
[----:B------:R0:W-:Y:S01]  /*2c440*/  STL [R1+0xb44], R12 ;  /* 0x000b440c01007387 */ /* 0x0001e20000100800 */
[----:B---3--:R-:W-:-:S03]  /*2c450*/  IADD3 R15, P1, R23, R3, RZ ;  /* 0x00000003170f7210 */ /* 0x008fc60007f3e0ff */
[----:B------:R1:W-:Y:S01]  /*2c460*/  STL [R1+0xb4c], R14 ;  /* 0x000b4c0e01007387 */ /* 0x0003e20000100800 */
[----:B------:R-:W-:Y:S01]  /*2c470*/  IMAD R10, R169, 0x2, R8 ;  /* 0x00000002a90a7824 */ /* 0x000fe200078e0208 */
[-C--:B0-----:R-:W-:Y:S02]  /*2c480*/  IADD3 R12, P0, R24, R3.reuse, RZ ;  /* 0x00000003180c7210 */ /* 0x081fe40007f1e0ff */
[----:B-1----:R-:W-:-:S03]  /*2c490*/  IADD3 R14, P2, R8, R3, RZ ;  /* 0x00000003080e7210 */ /* 0x002fc60007f5e0ff */
[----:B------:R-:W-:Y:S01]  /*2c4a0*/  STL [R1+0xb58], R12 ;  /* 0x000b580c01007387 */ /* 0x000fe20000100800 */
[----:B------:R-:W-:-:S03]  /*2c4b0*/  LEA.HI.X.SX32 R16, R24, R2, 0x1, P0 ;  /* 0x0000000218107211 */ /* 0x000fc600000f0eff */
[----:B------:R0:W-:Y:S01]  /*2c4c0*/  STL [R1+0xb60], R15 ;  /* 0x000b600f01007387 */ /* 0x0001e20000100800 */
[----:B------:R-:W-:-:S03]  /*2c4d0*/  IMAD R5, R169, 0x2, R10 ;  /* 0x00000002a9057824 */ /* 0x000fc600078e020a */
[----:B------:R1:W-:Y:S01]  /*2c4e0*/  STL [R1+0xb68], R14 ;  /* 0x000b680e01007387 */ /* 0x0003e20000100800 */
[----:B------:R-:W-:Y:S01]  /*2c4f0*/  IMAD R7, R169, 0x4, R5 ;  /* 0x00000004a9077824 */ /* 0x000fe200078e0205 */
[-C--:B0-----:R-:W-:Y:S02]  /*2c500*/  LEA.HI.X.SX32 R15, R8, R2.reuse, 0x1, P2 ;  /* 0x00000002080f7211 */ /* 0x081fe400010f0eff */
[----:B-1----:R-:W-:Y:S01]  /*2c510*/  LEA.HI.X.SX32 R14, R23, R2, 0x1, P1 ;  /* 0x00000002170e7211 */ /* 0x002fe200008f0eff */
[----:B------:R-:W-:Y:S04]  /*2c520*/  STL [R1+0xb54], R16 ;  /* 0x000b541001007387 */ /* 0x000fe80000100800 */
[----:B------:R0:W-:Y:S01]  /*2c530*/  STL [R1+0xb5c], R14 ;  /* 0x000b5c0e01007387 */ /* 0x0001e20000100800 */
[----:B------:R-:W-:-:S03]  /*2c540*/  IMAD R9, R169, 0x2, R7 ;  /* 0x00000002a9097824 */ /* 0x000fc600078e0207 */
[----:B------:R1:W-:Y:S01]  /*2c550*/  STL [R1+0xb64], R15 ;  /* 0x000b640f01007387 */ /* 0x0003e20000100800 */
[-C--:B0-----:R-:W-:Y:S02]  /*2c560*/  IADD3 R14, P0, R10, R3.reuse, RZ ;  /* 0x000000030a0e7210 */ /* 0x081fe40007f1e0ff */
[----:B-1----:R-:W-:-:S03]  /*2c570*/  IADD3 R15, P1, R5, R3, RZ ;  /* 0x00000003050f7210 */ /* 0x002fc60007f3e0ff */
[----:B------:R-:W-:Y:S01]  /*2c580*/  STL [R1+0xb70], R14 ;  /* 0x000b700e01007387 */ /* 0x000fe20000100800 */
[----:B------:R-:W-:Y:S01]  /*2c590*/  IADD3 R16, P2, R7, R3, RZ ;  /* 0x0000000307107210 */ /* 0x000fe20007f5e0ff */
[----:B------:R-:W-:Y:S02]  /*2c5a0*/  IMAD R11, R169, 0x2, R9 ;  /* 0x00000002a90b7824 */ /* 0x000fe400078e0209 */
[----:B------:R0:W-:Y:S01]  /*2c5b0*/  STL [R1+0xb78], R15 ;  /* 0x000b780f01007387 */ /* 0x0001e20000100800 */
[-C--:B------:R-:W-:Y:S01]  /*2c5c0*/  LEA.HI.X.SX32 R7, R7, R2.reuse, 0x1, P2 ;  /* 0x0000000207077211 */ /* 0x080fe200010f0eff */
[----:B------:R-:W-:Y:S02]  /*2c5d0*/  IMAD R6, R169, 0x2, R11 ;  /* 0x00000002a9067824 */ /* 0x000fe400078e020b */
[----:B------:R-:W-:Y:S01]  /*2c5e0*/  STL [R1+0xb88], R16 ;  /* 0x000b881001007387 */ /* 0x000fe20000100800 */
[-C--:B0-----:R-:W-:Y:S02]  /*2c5f0*/  LEA.HI.X.SX32 R15, R10, R2.reuse, 0x1, P0 ;  /* 0x000000020a0f7211 */ /* 0x081fe400000f0eff */
[----:B------:R-:W-:-:S03]  /*2c600*/  LEA.HI.X.SX32 R10, R5, R2, 0x1, P1 ;  /* 0x00000002050a7211 */ /* 0x000fc600008f0eff */
[----:B------:R0:W-:Y:S04]  /*2c610*/  STL [R1+0xb6c], R15 ;  /* 0x000b6c0f01007387 */ /* 0x0001e80000100800 */
[----:B------:R1:W-:Y:S01]  /*2c620*/  STL [R1+0xb74], R10 ;  /* 0x000b740a01007387 */ /* 0x0003e20000100800 */
[----:B------:R-:W-:-:S03]  /*2c630*/  IMAD R13, R169, 0x2, R6 ;  /* 0x00000002a90d7824 */ /* 0x000fc600078e0206 */
[----:B------:R3:W-:Y:S01]  /*2c640*/  STL [R1+0xb84], R7 ;  /* 0x000b840701007387 */ /* 0x0007e20000100800 */
[-C--:B0-----:R-:W-:Y:S02]  /*2c650*/  IADD3 R15, P1, R11, R3.reuse, RZ ;  /* 0x000000030b0f7210 */ /* 0x081fe40007f3e0ff */
[-C--:B-1----:R-:W-:Y:S02]  /*2c660*/  IADD3 R10, P0, R9, R3.reuse, RZ ;  /* 0x00000003090a7210 */ /* 0x082fe40007f1e0ff */
[----:B---3--:R-:W-:-:S03]  /*2c670*/  IADD3 R7, P2, R6, R3, RZ ;  /* 0x0000000306077210 */ /* 0x008fc60007f5e0ff */
[----:B------:R-:W-:Y:S01]  /*2c680*/  STL [R1+0xb90], R10 ;  /* 0x000b900a01007387 */ /* 0x000fe20000100800 */
[----:B------:R-:W-:-:S03]  /*2c690*/  IMAD R4, R169, 0x2, R13 ;  /* 0x00000002a9047824 */ /* 0x000fc600078e020d */
[----:B------:R0:W-:Y:S04]  /*2c6a0*/  STL [R1+0xb98], R15 ;  /* 0x000b980f01007387 */ /* 0x0001e80000100800 */
[----:B------:R1:W-:Y:S01]  /*2c6b0*/  STL [R1+0xba0], R7 ;  /* 0x000ba00701007387 */ /* 0x0003e20000100800 */
[----:B------:R-:W-:Y:S01]  /*2c6c0*/  IMAD R12, R169, 0x2, R4 ;  /* 0x00000002a90c7824 */ /* 0x000fe200078e0204 */
[-C--:B0-----:R-:W-:Y:S02]  /*2c6d0*/  LEA.HI.X.SX32 R15, R9, R2.reuse, 0x1, P0 ;  /* 0x00000002090f7211 */ /* 0x081fe400000f0eff */
[-C--:B------:R-:W-:Y:S02]  /*2c6e0*/  LEA.HI.X.SX32 R9, R6, R2.reuse, 0x1, P2 ;  /* 0x0000000206097211 */ /* 0x080fe400010f0eff */
[----:B-1----:R-:W-:Y:S01]  /*2c6f0*/  LEA.HI.X.SX32 R7, R11, R2, 0x1, P1 ;  /* 0x000000020b077211 */ /* 0x002fe200008f0eff */
[----:B------:R-:W-:Y:S01]  /*2c700*/  STL [R1+0xb8c], R15 ;  /* 0x000b8c0f01007387 */ /* 0x000fe20000100800 */
[----:B------:R-:W-:-:S03]  /*2c710*/  IADD3 R11, P2, R12, R3, RZ ;  /* 0x000000030c0b7210 */ /* 0x000fc60007f5e0ff */
[----:B------:R0:W-:Y:S04]  /*2c720*/  STL [R1+0xb94], R7 ;  /* 0x000b940701007387 */ /* 0x0001e80000100800 */
[----:B------:R1:W-:Y:S01]  /*2c730*/  STL [R1+0xb9c], R9 ;  /* 0x000b9c0901007387 */ /* 0x0003e20000100800 */
[-C--:B0-----:R-:W-:Y:S02]  /*2c740*/  IADD3 R7, P0, R13, R3.reuse, RZ ;  /* 0x000000030d077210 */ /* 0x081fe40007f1e0ff */
[----:B-1----:R-:W-:-:S03]  /*2c750*/  IADD3 R9, P1, R4, R3, RZ ;  /* 0x0000000304097210 */ /* 0x002fc60007f3e0ff */
[----:B------:R-:W-:Y:S01]  /*2c760*/  STL [R1+0xba8], R7 ;  /* 0x000ba80701007387 */ /* 0x000fe20000100800 */
[----:B------:R-:W-:-:S03]  /*2c770*/  IMAD R8, R169, 0x4, R12 ;  /* 0x00000004a9087824 */ /* 0x000fc600078e020c */
[----:B------:R0:W-:Y:S01]  /*2c780*/  STL [R1+0xbb0], R9 ;  /* 0x000bb00901007387 */ /* 0x0001e20000100800 */
[----:B------:R-:W-:-:S03]  /*2c790*/  IMAD R14, R169, 0x2, R8 ;  /* 0x00000002a90e7824 */ /* 0x000fc600078e0208 */
[----:B------:R1:W-:Y:S01]  /*2c7a0*/  STL [R1+0xbb8], R11 ;  /* 0x000bb80b01007387 */ /* 0x0003e20000100800 */
[-C--:B0-----:R-:W-:Y:S02]  /*2c7b0*/  LEA.HI.X.SX32 R9, R13, R2.reuse, 0x1, P0 ;  /* 0x000000020d097211 */ /* 0x081fe400000f0eff */
[-C--:B-1----:R-:W-:Y:S02]  /*2c7c0*/  LEA.HI.X.SX32 R11, R4, R2.reuse, 0x1, P1 ;  /* 0x00000002040b7211 */ /* 0x082fe400008f0eff */
[----:B------:R-:W-:Y:S01]  /*2c7d0*/  LEA.HI.X.SX32 R4, R12, R2, 0x1, P2 ;  /* 0x000000020c047211 */ /* 0x000fe200010f0eff */
[----:B------:R-:W-:Y:S01]  /*2c7e0*/  STL [R1+0xba4], R9 ;  /* 0x000ba40901007387 */ /* 0x000fe20000100800 */
[----:B------:R-:W-:-:S03]  /*2c7f0*/  IMAD R5, R169, 0x2, R14 ;  /* 0x00000002a9057824 */ /* 0x000fc600078e020e */
[----:B------:R0:W-:Y:S04]  /*2c800*/  STL [R1+0xbac], R11 ;  /* 0x000bac0b01007387 */ /* 0x0001e80000100800 */
[----:B------:R1:W-:Y:S01]  /*2c810*/  STL [R1+0xbb4], R4 ;  /* 0x000bb40401007387 */ /* 0x0003e20000100800 */
[----:B------:R-:W-:Y:S01]  /*2c820*/  IMAD R10, R169, 0x2, R5 ;  /* 0x00000002a90a7824 */ /* 0x000fe200078e0205 */
        /* <DEDUP_REMOVED lines=11> */
[----:B------:R-:W-:Y:S01]  /*2c8e0*/  STL [R1+0xbc4], R4 ;  /* 0x000bc40401007387 */ /* 0x000fe20000100800 */
[----:B------:R-:W-:-:S03]  /*2c8f0*/  IMAD R9, R169, 0x2, R7 ;  /* 0x00000002a9097824 */ /* 0x000fc600078e0207 */
[----:B------:R0:W-:Y:S04]  /*2c900*/  STL [R1+0xbcc], R8 ;  /* 0x000bcc0801007387 */ /* 0x0001e80000100800 */
[----:B------:R1:W-:Y:S01]  /*2c910*/  STL [R1+0xbd4], R5 ;  /* 0x000bd40501007387 */ /* 0x0003e20000100800 */
[-C--:B0-----:R-:W-:Y:S02]  /*2c920*/  IADD3 R8, P0, R10, R3.reuse, RZ ;  /* 0x000000030a087210 */ /* 0x081fe40007f1e0ff */
[----:B-1----:R-:W-:-:S03]  /*2c930*/  IADD3 R5, P1, R6, R3, RZ ;  /* 0x0000000306057210 */ /* 0x002fc60007f3e0ff */
[----:B------:R-:W-:Y:S01]  /*2c940*/  STL [R1+0xbe0], R8 ;  /* 0x000be00801007387 */ /* 0x000fe20000100800 */
[----:B------:R-:W-:Y:S01]  /*2c950*/  IMAD R11, R169, 0x4, R9 ;  /* 0x00000004a90b7824 */ /* 0x000fe200078e0209 */
[-C--:B------:R-:W-:Y:S02]  /*2c960*/  IADD3 R12, P2, R7, R3.reuse, RZ ;  /* 0x00000003070c7210 */ /* 0x080fe40007f5e0ff */
[----:B------:R0:W-:Y:S01]  /*2c970*/  STL [R1+0xbe8], R5 ;  /* 0x000be80501007387 */ /* 0x0001e20000100800 */
[-C--:B------:R-:W-:Y:S01]  /*2c980*/  LEA.HI.X.SX32 R6, R6, R2.reuse, 0x1, P1 ;  /* 0x0000000206067211 */ /* 0x080fe200008f0eff */
[----:B------:R-:W-:Y:S01]  /*2c990*/  IMAD R4, R169, 0x2, R11 ;  /* 0x00000002a9047824 */ /* 0x000fe200078e020b */
[-C--:B------:R-:W-:Y:S01]  /*2c9a0*/  LEA.HI.X.SX32 R7, R7, R2.reuse, 0x1, P2 ;  /* 0x0000000207077211 */ /* 0x080fe200010f0eff */
[----:B------:R-:W-:Y:S01]  /*2c9b0*/  STL [R1+0xbf0], R12 ;  /* 0x000bf00c01007387 */ /* 0x000fe20000100800 */
[----:B0-----:R-:W-:Y:S01]  /*2c9c0*/  LEA.HI.X.SX32 R5, R10, R2, 0x1, P0 ;  /* 0x000000020a057211 */ /* 0x001fe200000f0eff */
[----:B------:R-:W-:Y:S01]  /*2c9d0*/  IMAD R8, R169, 0x2, R4 ;  /* 0x00000002a9087824 */ /* 0x000fe200078e0204 */
[----:B------:R-:W-:-:S03]  /*2c9e0*/  IADD3 R10, P1, R11, R3, RZ ;  /* 0x000000030b0a7210 */ /* 0x000fc60007f3e0ff */
[----:B------:R0:W-:Y:S04]  /*2c9f0*/  STL [R1+0xbdc], R5 ;  /* 0x000bdc0501007387 */ /* 0x0001e80000100800 */
[----:B------:R1:W-:Y:S04]  /*2ca00*/  STL [R1+0xbe4], R6 ;  /* 0x000be40601007387 */ /* 0x0003e80000100800 */
[----:B------:R3:W-:Y:S01]  /*2ca10*/  STL [R1+0xbec], R7 ;  /* 0x000bec0701007387 */ /* 0x0007e20000100800 */
[----:B0-----:R-:W-:Y:S01]  /*2ca20*/  IMAD R5, R169, 0x2, R8 ;  /* 0x00000002a9057824 */ /* 0x001fe200078e0208 */
[----:B-1----:R-:W-:-:S02]  /*2ca30*/  IADD3 R6, P0, R9, R3, RZ ;  /* 0x0000000309067210 */ /* 0x002fc40007f1e0ff */
[----:B---3--:R-:W-:-:S03]  /*2ca40*/  IADD3 R7, P2, R4, R3, RZ ;  /* 0x0000000304077210 */ /* 0x008fc60007f5e0ff */
[----:B------:R0:W-:Y:S04]  /*2ca50*/  STL [R1+0xbf8], R6 ;  /* 0x000bf80601007387 */ /* 0x0001e80000100800 */
[----:B------:R1:W-:Y:S04]  /*2ca60*/  STL [R1+0xc08], R10 ;  /* 0x000c080a01007387 */ /* 0x0003e80000100800 */
[----:B------:R3:W-:Y:S01]  /*2ca70*/  STL [R1+0xc10], R7 ;  /* 0x000c100701007387 */ /* 0x0007e20000100800 */
[----:B0-----:R-:W-:Y:S01]  /*2ca80*/  IMAD R6, R169, 0x2, R5 ;  /* 0x00000002a9067824 */ /* 0x001fe200078e0205 */
[----:B-1----:R-:W-:-:S02]  /*2ca90*/  LEA.HI.X.SX32 R10, R9, R2, 0x1, P0 ;  /* 0x00000002090a7211 */ /* 0x002fc400000f0eff */
[-C--:B------:R-:W-:Y:S02]  /*2caa0*/  LEA.HI.X.SX32 R9, R11, R2.reuse, 0x1, P1 ;  /* 0x000000020b097211 */ /* 0x080fe400008f0eff */
[----:B---3--:R-:W-:Y:S01]  /*2cab0*/  LEA.HI.X.SX32 R7, R4, R2, 0x1, P2 ;  /* 0x0000000204077211 */ /* 0x008fe200010f0eff */
[----:B------:R0:W-:Y:S01]  /*2cac0*/  STL [R1+0xbf4], R10 ;  /* 0x000bf40a01007387 */ /* 0x0001e20000100800 */
[----:B------:R-:W-:-:S03]  /*2cad0*/  IMAD R4, R169, 0x2, R6 ;  /* 0x00000002a9047824 */ /* 0x000fc600078e0206 */
[----:B------:R1:W-:Y:S04]  /*2cae0*/  STL [R1+0xc04], R9 ;  /* 0x000c040901007387 */ /* 0x0003e80000100800 */
[----:B------:R3:W-:Y:S01]  /*2caf0*/  STL [R1+0xc0c], R7 ;  /* 0x000c0c0701007387 */ /* 0x0007e20000100800 */
[-C--:B0-----:R-:W-:Y:S02]  /*2cb00*/  IADD3 R10, P0, R8, R3.reuse, RZ ;  /* 0x00000003080a7210 */ /* 0x081fe40007f1e0ff */
[-C--:B-1----:R-:W-:Y:S02]  /*2cb10*/  IADD3 R9, P2, R6, R3.reuse, RZ ;  /* 0x0000000306097210 */ /* 0x082fe40007f5e0ff */
[CC--:B---3--:R-:W-:Y:S02]  /*2cb20*/  IADD3 R7, P1, R5.reuse, R3.reuse, RZ ;  /* 0x0000000305077210 */ /* 0x0c8fe40007f3e0ff */
[----:B------:R-:W-:Y:S01]  /*2cb30*/  IADD3 R3, P3, R4, R3, RZ ;  /* 0x0000000304037210 */ /* 0x000fe20007f7e0ff */
[----:B------:R-:W-:Y:S01]  /*2cb40*/  STL [R1+0xc14], R10 ;  /* 0x000c140a01007387 */ /* 0x000fe20000100800 */
[----:B------:R-:W-:-:S03]  /*2cb50*/  LEA.HI.X.SX32 R5, R5, R2, 0x1, P1 ;  /* 0x0000000205057211 */ /* 0x000fc600008f0eff */
[----:B------:R0:W-:Y:S04]  /*2cb60*/  STL [R1+0xc18], R7 ;  /* 0x000c180701007387 */ /* 0x0001e80000100800 */
[----:B------:R-:W-:Y:S04]  /*2cb70*/  STL [R1+0xc1c], R9 ;  /* 0x000c1c0901007387 */ /* 0x000fe80000100800 */
[----:B------:R1:W-:Y:S01]  /*2cb80*/  STL [R1+0xa2c], R3 ;  /* 0x000a2c0301007387 */ /* 0x0003e20000100800 */
[----:B0-----:R-:W-:-:S05]  /*2cb90*/  LEA.HI.X.SX32 R7, R8, R2, 0x1, P0 ;  /* 0x0000000208077211 */ /* 0x001fca00000f0eff */
[----:B------:R-:W-:Y:S01]  /*2cba0*/  STL [R1+0xa1c], R7 ;  /* 0x000a1c0701007387 */ /* 0x000fe20000100800 */
[-C--:B-1----:R-:W-:Y:S02]  /*2cbb0*/  LEA.HI.X.SX32 R3, R6, R2.reuse, 0x1, P2 ;  /* 0x0000000206037211 */ /* 0x082fe400010f0eff */
[----:B------:R-:W-:Y:S01]  /*2cbc0*/  LEA.HI.X.SX32 R2, R4, R2, 0x1, P3 ;  /* 0x0000000204027211 */ /* 0x000fe200018f0eff */
[----:B------:R-:W-:Y:S04]  /*2cbd0*/  STL [R1+0xa24], R5 ;  /* 0x000a240501007387 */ /* 0x000fe80000100800 */
[----:B------:R0:W-:Y:S04]  /*2cbe0*/  STL [R1+0xa28], R3 ;  /* 0x000a280301007387 */ /* 0x0001e80000100800 */
[----:B------:R1:W-:Y:S04]  /*2cbf0*/  STL [R1+0xa20], R2 ;  /* 0x000a200201007387 */ /* 0x0003e80000100800 */
[----:B------:R2:W-:Y:S04]  /*2cc00*/  STL [R1], RZ ;  /* 0x000000ff01007387 */ /* 0x0005e80000100800 */
        /* <DEDUP_REMOVED lines=126> */
[----:B------:R2:W-:Y:S01]  /*2d3f0*/  STL [R1+0x1fc], RZ ;  /* 0x0001fcff01007387 */ /* 0x0005e20000100800 */
[----:B------:R-:W-:-:S02]  /*2d400*/  USHF.R.U32.HI UR38, URZ, 0x4, UR7 ;  /* 0x000000043f267899 */ /* 0x000fc40008011607 */
[----:B------:R-:W-:Y:S02]  /*2d410*/  UIADD3 UR9, UR7, 0x10000, URZ ;  /* 0x0001000007097890 */ /* 0x000fe4000fffe03f */
[----:B------:R-:W-:Y:S02]  /*2d420*/  USGXT.U32 UR38, UR38, 0xe ;  /* 0x0000000e2626789a */ /* 0x000fe40008000000 */
[----:B------:R-:W-:Y:S02]  /*2d430*/  USHF.R.U32.HI UR9, URZ, 0x4, UR9 ;  /* 0x000000043f097899 */ /* 0x000fe40008011609 */
[----:B------:R-:W-:Y:S02]  /*2d440*/  USHF.R.S32.HI UR10, URZ, 0x1f, UR8 ;  /* 0x0000001f3f0a7899 */ /* 0x000fe40008011408 */
[----:B------:R-:W-:Y:S02]  /*2d450*/  UIADD3 UR26, UP0, UR38, 0x2, URZ ;  /* 0x00000002261a7890 */ /* 0x000fe4000ff1e03f */
[----:B------:R-:W-:Y:S01]  /*2d460*/  USGXT.U32 UR36, UR9, 0xe ;  /* 0x0000000e0924789a */ /* 0x000fe20008000000 */
[----:B------:R-:W-:Y:S01]  /*2d470*/  UMOV UR6, URZ ;  /* 0x0000003f00067c82 */ /* 0x000fe20008000000 */
[----:B------:R-:W-:-:S02]  /*2d480*/  ULEA.HI UR10, UR10, UR8, URZ, 0x7 ;  /* 0x000000080a0a7291 */ /* 0x000fc4000f8f383f */
[----:B------:R-:W-:Y:S01]  /*2d490*/  UIADD3.X UR27, UR6, 0x40000040, URZ, UP0, !UPT ;  /* 0x40000040061b7890 */ /* 0x000fe200087fe43f */
[----:B------:R-:W-:Y:S01]  /*2d4a0*/  CS2R R24, SRZ ;  /* 0x0000000000187805 */ /* 0x000fe2000001ff00 */
[----:B------:R-:W-:Y:S01]  /*2d4b0*/  USHF.L.U32 UR41, UR41, 0x7, URZ ;  /* 0x0000000729297899 */ /* 0x000fe2000800063f */
[----:B------:R-:W-:Y:S01]  /*2d4c0*/  CS2R R26, SRZ ;  /* 0x00000000001a7805 */ /* 0x000fe2000001ff00 */
[----:B------:R-:W-:Y:S01]  /*2d4d0*/  USHF.L.U32 UR42, UR42, 0x7, URZ ;  /* 0x000000072a2a7899 */ /* 0x000fe2000800063f */
[----:B------:R-:W-:Y:S01]  /*2d4e0*/  CS2R R28, SRZ ;  /* 0x00000000001c7805 */ /* 0x000fe2000001ff00 */
[----:B------:R-:W-:Y:S01]  /*2d4f0*/  UIADD3 UR24, UP0, UR36, 0x2, URZ ;  /* 0x0000000224187890 */ /* 0x000fe2000ff1e03f */
[----:B------:R-:W-:Y:S02]  /*2d500*/  CS2R R30, SRZ ;  /* 0x00000000001e7805 */ /* 0x000fe4000001ff00 */
[----:B------:R-:W-:Y:S02]  /*2d510*/  CS2R R32, SRZ ;  /* 0x0000000000207805 */ /* 0x000fe4000001ff00 */
[----:B------:R-:W-:-:S02]  /*2d520*/  CS2R R34, SRZ ;  /* 0x0000000000227805 */ /* 0x000fc4000001ff00 */
[----:B------:R-:W-:Y:S02]  /*2d530*/  CS2R R36, SRZ ;  /* 0x0000000000247805 */ /* 0x000fe4000001ff00 */
[----:B------:R-:W-:Y:S02]  /*2d540*/  CS2R R38, SRZ ;  /* 0x0000000000267805 */ /* 0x000fe4000001ff00 */
[----:B------:R-:W-:Y:S02]  /*2d550*/  CS2R R40, SRZ ;  /* 0x0000000000287805 */ /* 0x000fe4000001ff00 */
        /* <DEDUP_REMOVED lines=14> */
[----:B------:R-:W-:Y:S01]  /*2d640*/  CS2R R70, SRZ ;  /* 0x0000000000467805 */ /* 0x000fe2000001ff00 */
[----:B------:R-:W-:Y:S01]  /*2d650*/  UMOV UR5, URZ ;  /* 0x0000003f00057c82 */ /* 0x000fe20008000000 */
[----:B------:R-:W-:Y:S01]  /*2d660*/  USHF.R.S32.HI UR6, URZ, 0x7, UR10 ;  /* 0x000000073f067899 */ /* 0x000fe2000801140a */
[----:B------:R-:W-:Y:S01]  /*2d670*/  UMOV UR4, URZ ;  /* 0x0000003f00047c82 */ /* 0x000fe20008000000 */
[----:B------:R-:W-:-:S02]  /*2d680*/  USHF.R.S32.HI UR53, URZ, 0x1f, UR41 ;  /* 0x0000001f3f357899 */ /* 0x000fc40008011429 */
[----:B------:R-:W-:Y:S02]  /*2d690*/  USHF.R.S32.HI UR52, URZ, 0x1f, UR42 ;  /* 0x0000001f3f347899 */ /* 0x000fe4000801142a */
[----:B------:R-:W-:Y:S02]  /*2d6a0*/  UIADD3.X UR25, UR5, 0x40000040, URZ, UP0, !UPT ;  /* 0x4000004005197890 */ /* 0x000fe400087fe43f */
[----:B------:R-:W-:Y:S02]  /*2d6b0*/  UIADD3.64 UR30, UR26, 0x2, URZ ;  /* 0x000000021a1e7897 */ /* 0x000fe4000fffe03f */
[----:B------:R-:W-:Y:S02]  /*2d6c0*/  UIADD3.64 UR34, UR26, 0x4, URZ ;  /* 0x000000041a227897 */ /* 0x000fe4000fffe03f */
[----:B------:R-:W-:Y:S02]  /*2d6d0*/  UIADD3.64 UR10, UR26, 0x7fe, URZ ;  /* 0x000007fe1a0a7897 */ /* 0x000fe4000fffe03f */
[----:B------:R-:W-:-:S02]  /*2d6e0*/  UIADD3.64 UR14, UR26, 0x800, URZ ;  /* 0x000008001a0e7897 */ /* 0x000fc4000fffe03f */
[----:B------:R-:W-:Y:S02]  /*2d6f0*/  UIADD3.64 UR18, UR26, 0x802, URZ ;  /* 0x000008021a127897 */ /* 0x000fe4000fffe03f */
[----:B------:R-:W-:Y:S02]  /*2d700*/  UIADD3.64 UR22, UR26, 0x804, URZ ;  /* 0x000008041a167897 */ /* 0x000fe4000fffe03f */
[----:B------:R-:W-:Y:S01]  /*2d710*/  UIADD3.64 UR28, UR24, 0x2, URZ ;  /* 0x00000002181c7897 */ /* 0x000fe2000fffe03f */
[C---:B0-----:R-:W-:Y:S02]  /*2d720*/  LOP3.LUT R3, R236.reuse, 0x10, RZ, 0x3c, !PT ;  /* 0x00000010ec037812 */ /* 0x041fe400078e3cff */
[----:B------:R-:W-:Y:S02]  /*2d730*/  CS2R R72, SRZ ;  /* 0x0000000000487805 */ /* 0x000fe4000001ff00 */
[----:B-1----:R-:W-:Y:S02]  /*2d740*/  LOP3.LUT R2, R236, 0x20, RZ, 0x3c, !PT ;  /* 0x00000020ec027812 */ /* 0x002fe400078e3cff */
[----:B------:R-:W-:-:S02]  /*2d750*/  CS2R R74, SRZ ;  /* 0x00000000004a7805 */ /* 0x000fc4000001ff00 */
[----:B------:R-:W-:Y:S01]  /*2d760*/  CS2R R76, SRZ ;  /* 0x00000000004c7805 */ /* 0x000fe2000001ff00 */
[----:B------:R2:W-:Y:S01]  /*2d770*/  STL [R1+0x204], R3 ;  /* 0x0002040301007387 */ /* 0x0005e20000100800 */
[----:B------:R-:W-:Y:S02]  /*2d780*/  CS2R R78, SRZ ;  /* 0x00000000004e7805 */ /* 0x000fe4000001ff00 */
[----:B------:R-:W-:Y:S02]  /*2d790*/  CS2R R80, SRZ ;  /* 0x0000000000507805 */ /* 0x000fe4000001ff00 */
[----:B------:R-:W-:Y:S01]  /*2d7a0*/  CS2R R82, SRZ ;  /* 0x0000000000527805 */ /* 0x000fe2000001ff00 */
[----:B------:R2:W-:Y:S01]  /*2d7b0*/  STL [R1+0x200], R2 ;  /* 0x0002000201007387 */ /* 0x0005e20000100800 */
        /* <DEDUP_REMOVED lines=34> */
[C---:B------:R-:W-:Y:S01]  /*2d9e0*/  LOP3.LUT R252, R236.reuse, 0x30, RZ, 0x3c, !PT ;  /* 0x00000030ecfc7812 */ /* 0x040fe200078e3cff */
[----:B------:R-:W-:Y:S01]  /*2d9f0*/  UIADD3.64 UR32, UR24, 0x4, URZ ;  /* 0x0000000418207897 */ /* 0x000fe2000fffe03f */
[C---:B------:R-:W-:Y:S01]  /*2da00*/  LOP3.LUT R251, R236.reuse, 0x40, RZ, 0x3c, !PT ;  /* 0x00000040ecfb7812 */ /* 0x040fe200078e3cff */
[----:B------:R-:W-:Y:S01]  /*2da10*/  ULDC UR5, c[0x0][0x230] ;  /* 0x00008c0000057ab9 */ /* 0x000fe20000000800 */
[C---:B------:R-:W-:Y:S01]  /*2da20*/  LOP3.LUT R250, R236.reuse, 0x50, RZ, 0x3c, !PT ;  /* 0x00000050ecfa7812 */ /* 0x040fe200078e3cff */
[----:B------:R-:W-:Y:S01]  /*2da30*/  UMOV UR37, 0x40000040 ;  /* 0x4000004000257882 */ /* 0x000fe20000000000 */
[----:B------:R-:W-:-:S02]  /*2da40*/  LOP3.LUT R249, R236, 0x60, RZ, 0x3c, !PT ;  /* 0x00000060ecf97812 */ /* 0x000fc400078e3cff */
[----:B--2---:R-:W-:-:S07]  /*2da50*/  LOP3.LUT R248, R236, 0x70, RZ, 0x3c, !PT ;  /* 0x00000070ecf87812 */ /* 0x004fce00078e3cff */
.L_x_2:
[----:B0-----:R-:W2:Y:S04]  /*2da60*/  LDL R3, [R1+0xa2c] ;  /* 0x000a2c0001037983 */ /* 0x001ea80000100800 */
[----:B------:R-:W3:Y:S04]  /*2da70*/  LDL R6, [R1+0xc1c] ;  /* 0x000c1c0001067983 */ /* 0x000ee80000100800 */
[----:B------:R-:W4:Y:S04]  /*2da80*/  LDL R5, [R1+0xa24] ;  /* 0x000a240001057983 */ /* 0x000f280000100800 */
[----:B------:R-:W4:Y:S04]  /*2da90*/  LDL R4, [R1+0xc18] ;  /* 0x000c180001047983 */ /* 0x000f280000100800 */
[----:B-----5:R-:W-:Y:S04]  /*2daa0*/  STL [R1+0x1fb4], R236 ;  /* 0x001fb4ec01007387 */ /* 0x020fe80000100800 */
[----:B------:R-:W-:Y:S04]  /*2dab0*/  STL [R1+0x1f68], R252 ;  /* 0x001f68fc01007387 */ /* 0x000fe80000100800 */
        /* <DEDUP_REMOVED lines=186> */
[----:B------:R0:W-:Y:S04]  /*2e660*/  STL [R1+0x1cc4], R33 ;  /* 0x001cc42101007387 */ /* 0x0001e80000100800 */
[----:B0-----:R-:W4:Y:S04]  /*2e670*/  LDL R33, [R1+0xa28] ;  /* 0x000a280001217983 */ /* 0x001f280000100800 */
[----:B------:R0:W-:Y:S04]  /*2e680*/  STL [R1+0x1cc0], R30 ;  /* 0x001cc01e01007387 */ /* 0x0001e80000100800 */
[----:B0-----:R-:W3:Y:S01]  /*2e690*/  LDL R30, [R1+0xa20] ;  /* 0x000a2000011e7983 */ /* 0x001ee20000100800 */
[----:B------:R-:W-:Y:S01]  /*2e6a0*/  UIMAD UR8, UR4, -0x80, UR5 ;  /* 0xffffff80040878a4 */ /* 0x000fe2000f8e0205 */
[----:B------:R-:W-:-:S02]  /*2e6b0*/  PRMT R69, RZ, 0x7610, R69 ;  /* 0x00007610ff457816 */ /* 0x000fc40000000045 */
[----:B------:R-:W-:Y:S01]  /*2e6c0*/  STL [R1+0x1cbc], R31 ;  /* 0x001cbc1f01007387 */ /* 0x000fe20000100800 */
[----:B------:R-:W-:Y:S02]  /*2e6d0*/  PRMT R68, RZ, 0x7610, R68 ;  /* 0x00007610ff447816 */ /* 0x000fe40000000044 */
[----:B------:R-:W-:Y:S01]  /*2e6e0*/  PRMT R71, RZ, 0x7610, R71 ;  /* 0x00007610ff477816 */ /* 0x000fe20000000047 */
[----:B------:R0:W-:Y:S04]  /*2e6f0*/  STL [R1+0x1cb8], R28 ;  /* 0x001cb81c01007387 */ /* 0x0001e80000100800 */
[----:B------:R1:W-:Y:S01]  /*2e700*/  STL [R1+0x1cb4], R29 ;  /* 0x001cb41d01007387 */ /* 0x0003e20000100800 */
[----:B------:R-:W2:Y:S01]  /*2e710*/  S2R R122, SR_TID.X ;  /* 0x00000000007a7919 */ /* 0x000ea20000002100 */
[----:B0-----:R-:W1:Y:S02]  /*2e720*/  S2R R28, SR_TID.X ;  /* 0x00000000001c7919 */ /* 0x001e640000002100 */
[----:B------:R-:W-:Y:S04]  /*2e730*/  STL [R1+0x1cb0], R26 ;  /* 0x001cb01a01007387 */ /* 0x000fe80000100800 */
[----:B------:R0:W-:Y:S04]  /*2e740*/  STL [R1+0x1cac], R27 ;  /* 0x001cac1b01007387 */ /* 0x0001e80000100800 */
[----:B------:R-:W-:Y:S04]  /*2e750*/  STL [R1+0x1ca8], R24 ;  /* 0x001ca81801007387 */ /* 0x000fe80000100800 */
[----:B------:R0:W-:Y:S04]  /*2e760*/  STL [R1+0x1ca4], R25 ;  /* 0x001ca41901007387 */ /* 0x0001e80000100800 */
[----:B------:R-:W-:Y:S04]  /*2e770*/  STL [R1+0x19d0], R125 ;  /* 0x0019d07d01007387 */ /* 0x000fe80000100800 */
[----:B------:R-:W-:Y:S04]  /*2e780*/  STL [R1+0x19cc], R126 ;  /* 0x0019cc7e01007387 */ /* 0x000fe80000100800 */
[----:B------:R-:W-:Y:S01]  /*2e790*/  STL [R1+0x19c8], R127 ;  /* 0x0019c87f01007387 */ /* 0x000fe20000100800 */
[----:B--2---:R-:W-:-:S02]  /*2e7a0*/  SHF.R.U32.HI R2, RZ, 0x6, R122 ;  /* 0x00000006ff027819 */ /* 0x004fc4000001167a */
[--C-:B-1----:R-:W-:Y:S01]  /*2e7b0*/  SHF.R.U32.HI R29, RZ, 0x6, R28.reuse ;  /* 0x00000006ff1d7819 */ /* 0x102fe2000001161c */
[----:B------:R-:W-:Y:S01]  /*2e7c0*/  STL [R1+0x19c4], R128 ;  /* 0x0019c48001007387 */ /* 0x000fe20000100800 */
[----:B------:R-:W-:Y:S02]  /*2e7d0*/  SHF.R.U32.HI R28, RZ, 0x6, R28 ;  /* 0x00000006ff1c7819 */ /* 0x000fe4000001161c */
[----:B------:R-:W-:Y:S01]  /*2e7e0*/  SGXT.U32 R29, R29, 0x1 ;  /* 0x000000011d1d781a */ /* 0x000fe20000000000 */
[----:B------:R-:W-:Y:S01]  /*2e7f0*/  STL [R1+0x19c0], R129 ;  /* 0x0019c08101007387 */ /* 0x000fe20000100800 */
[----:B------:R-:W-:Y:S02]  /*2e800*/  SGXT.U32 R28, R28, 0x1 ;  /* 0x000000011c1c781a */ /* 0x000fe40000000000 */
[----:B------:R-:W-:Y:S01]  /*2e810*/  LOP3.LUT R31, R29, 0x2, RZ, 0xfc, !PT ;  /* 0x000000021d1f7812 */ /* 0x000fe200078efcff */
[----:B------:R-:W-:Y:S01]  /*2e820*/  STL [R1+0x19bc], R130 ;  /* 0x0019bc8201007387 */ /* 0x000fe20000100800 */
[----:B------:R-:W-:-:S02]  /*2e830*/  SGXT.U32 R2, R2, 0x1 ;  /* 0x000000010202781a */ /* 0x000fc40000000000 */
[----:B------:R-:W-:Y:S01]  /*2e840*/  ISETP.GE.AND P1, PT, R31, UR8, PT ;  /* 0x000000081f007c0c */ /* 0x000fe2000bf26270 */
[----:B------:R-:W-:Y:S01]  /*2e850*/  STL [R1+0x19b8], R131 ;  /* 0x0019b88301007387 */ /* 0x000fe20000100800 */
[----:B------:R-:W-:Y:S02]  /*2e860*/  LOP3.LUT R29, R29, 0x4, RZ, 0xfc, !PT ;  /* 0x000000041d1d7812 */ /* 0x000fe400078efcff */
[----:B------:R-:W-:Y:S01]  /*2e870*/  LOP3.LUT R28, R28, 0x6, RZ, 0xfc, !PT ;  /* 0x000000061c1c7812 */ /* 0x000fe200078efcff */
[----:B------:R-:W1:Y:S01]  /*2e880*/  S2R R31, SR_TID.X ;  /* 0x00000000001f7919 */ /* 0x000e620000002100 */
[----:B------:R-:W-:Y:S02]  /*2e890*/  ISETP.GE.AND P0, PT, R2, UR8, PT ;  /* 0x0000000802007c0c */ /* 0x000fe4000bf06270 */
[----:B------:R-:W-:Y:S01]  /*2e8a0*/  ISETP.GE.AND P2, PT, R29, UR8, PT ;  /* 0x000000081d007c0c */ /* 0x000fe2000bf46270 */
[----:B------:R2:W-:Y:S01]  /*2e8b0*/  STL [R1+0x19b4], R132 ;  /* 0x0019b48401007387 */ /* 0x0005e20000100800 */
[----:B------:R-:W-:-:S03]  /*2e8c0*/  ISETP.GE.AND P3, PT, R28, UR8, PT ;  /* 0x000000081c007c0c */ /* 0x000fc6000bf66270 */
[----:B------:R-:W-:Y:S01]  /*2e8d0*/  STL [R1+0x19b0], R133 ;  /* 0x0019b08501007387 */ /* 0x000fe20000100800 */
[----:B------:R-:W-:-:S03]  /*2e8e0*/  @!P1 IMAD.MOV.U32 R2, RZ, RZ, R3 ;  /* 0x000000ffff029224 */ /* 0x000fc600078e0003 */
[----:B------:R-:W-:Y:S04]  /*2e8f0*/  STL [R1+0x19ac], R134 ;  /* 0x0019ac8601007387 */ /* 0x000fe80000100800 */
[----:B------:R-:W-:Y:S04]  /*2e900*/  STL [R1+0x19a8], R135 ;  /* 0x0019a88701007387 */ /* 0x000fe80000100800 */
[----:B------:R-:W-:Y:S04]  /*2e910*/  STL [R1+0x19a4], R136 ;  /* 0x0019a48801007387 */ /* 0x000fe80000100800 */
[----:B------:R2:W-:Y:S04]  /*2e920*/  STL [R1+0x19a0], R137 ;  /* 0x0019a08901007387 */ /* 0x0005e80000100800 */
[----:B------:R-:W-:Y:S04]  /*2e930*/  STL [R1+0x199c], R138 ;  /* 0x00199c8a01007387 */ /* 0x000fe80000100800 */
[----:B------:R-:W-:Y:S01]  /*2e940*/  STL [R1+0x1998], R139 ;  /* 0x0019988b01007387 */ /* 0x000fe20000100800 */
[----:B-1----:R-:W-:-:S03]  /*2e950*/  SHF.R.U32.HI R31, RZ, 0x6, R31 ;  /* 0x00000006ff1f7819 */ /* 0x002fc6000001161f */
[----:B------:R-:W-:Y:S01]  /*2e960*/  STL [R1+0x1994], R140 ;  /* 0x0019948c01007387 */ /* 0x000fe20000100800 */
[----:B------:R-:W-:-:S03]  /*2e970*/  SGXT.U32 R31, R31, 0x1 ;  /* 0x000000011f1f781a */ /* 0x000fc60000000000 */
[----:B------:R-:W-:Y:S01]  /*2e980*/  STL [R1+0x1990], R141 ;  /* 0x0019908d01007387 */ /* 0x000fe20000100800 */
[C---:B------:R-:W-:Y:S02]  /*2e990*/  LOP3.LUT R28, R31.reuse, 0x8, RZ, 0xfc, !PT ;  /* 0x000000081f1c7812 */ /* 0x040fe400078efcff */
[----:B------:R-:W-:Y:S01]  /*2e9a0*/  LOP3.LUT R31, R31, 0xa, RZ, 0xfc, !PT ;  /* 0x0000000a1f1f7812 */ /* 0x000fe200078efcff */
[----:B------:R-:W-:Y:S01]  /*2e9b0*/  STL [R1+0x198c], R142 ;  /* 0x00198c8e01007387 */ /* 0x000fe20000100800 */
[----:B------:R-:W-:Y:S02]  /*2e9c0*/  ISETP.GE.AND P4, PT, R28, UR8, PT ;  /* 0x000000081c007c0c */ /* 0x000fe4000bf86270 */
[----:B------:R-:W-:Y:S01]  /*2e9d0*/  ISETP.GE.AND P5, PT, R31, UR8, PT ;  /* 0x000000081f007c0c */ /* 0x000fe2000bfa6270 */
[----:B------:R-:W-:Y:S04]  /*2e9e0*/  STL [R1+0x1988], R143 ;  /* 0x0019888f01007387 */ /* 0x000fe80000100800 */
[----:B------:R-:W-:Y:S04]  /*2e9f0*/  STL [R1+0x1984], R144 ;  /* 0x0019849001007387 */ /* 0x000fe80000100800 */
[----:B------:R-:W-:Y:S04]  /*2ea00*/  STL [R1+0x1980], R145 ;  /* 0x0019809101007387 */ /* 0x000fe80000100800 */
[----:B------:R-:W-:Y:S04]  /*2ea10*/  STL [R1+0x197c], R146 ;  /* 0x00197c9201007387 */ /* 0x000fe80000100800 */
[----:B------:R-:W-:Y:S04]  /*2ea20*/  STL [R1+0x1978], R147 ;  /* 0x0019789301007387 */ /* 0x000fe80000100800 */
[----:B------:R1:W-:Y:S04]  /*2ea30*/  STL [R1+0x1974], R148 ;  /* 0x0019749401007387 */ /* 0x0003e80000100800 */
[----:B------:R-:W-:Y:S04]  /*2ea40*/  STL [R1+0x1970], R149 ;  /* 0x0019709501007387 */ /* 0x000fe80000100800 */
[----:B------:R-:W-:Y:S04]  /*2ea50*/  STL [R1+0x196c], R150 ;  /* 0x00196c9601007387 */ /* 0x000fe80000100800 */
[----:B------:R-:W-:Y:S04]  /*2ea60*/  STL [R1+0x1968], R151 ;  /* 0x0019689701007387 */ /* 0x000fe80000100800 */
[----:B-----5:R1:W-:Y:S04]  /*2ea70*/  STL [R1+0x1924], R0 ;  /* 0x0019240001007387 */ /* 0x0203e80000100800 */
[----:B------:R-:W2:Y:S04]  /*2ea80*/  LDL R29, [R1+0xc14] ;  /* 0x000c1400011d7983 */ /* 0x000ea80000100800 */
[----:B------:R-:W2:Y:S04]  /*2ea90*/  LDL R28, [R1+0xc0c] ;  /* 0x000c0c00011c7983 */ /* 0x000ea80000100800 */
[----:B0-----:R-:W2:Y:S04]  /*2eaa0*/  LDL R27, [R1+0xc10] ;  /* 0x000c1000011b7983 */ /* 0x001ea80000100800 */
[----:B------:R-:W2:Y:S04]  /*2eab0*/  LDL R26, [R1+0xc04] ;  /* 0x000c0400011a7983 */ /* 0x000ea80000100800 */
[----:B------:R-:W2:Y:S04]  /*2eac0*/  LDL R25, [R1+0xc08] ;  /* 0x000c080001197983 */ /* 0x000ea80000100800 */
[----:B------:R-:W2:Y:S01]  /*2ead0*/  LDL R24, [R1+0xbf4] ;  /* 0x000bf40001187983 */ /* 0x000ea20000100800 */
[----:B---3--:R-:W-:-:S03]  /*2eae0*/  @!P1 IMAD.MOV.U32 R3, RZ, RZ, R30 ;  /* 0x000000ffff039224 */ /* 0x008fc600078e001e */
[----:B------:R-:W3:Y:S04]  /*2eaf0*/  LDL R30, [R1+0xa1c] ;  /* 0x000a1c00011e7983 */ /* 0x000ee80000100800 */
[----:B------:R0:W3:Y:S02]  /*2eb00*/  @!P1 LDG.E.U8 R69, desc[UR44][R2.64] ;  /* 0x0000002c02459981 */ /* 0x0000e4000c1e1100 */
[----:B0-----:R-:W-:Y:S02]  /*2eb10*/  @!P2 IMAD.MOV.U32 R2, RZ, RZ, R6 ;  /* 0x000000ffff02a224 */ /* 0x001fe400078e0006 */
[----:B----4-:R-:W-:Y:S01]  /*2eb20*/  @!P2 IMAD.MOV.U32 R3, RZ, RZ, R33 ;  /* 0x000000ffff03a224 */ /* 0x010fe200078e0021 */
[----:B------:R-:W4:Y:S04]  /*2eb30*/  LDL R6, [R1+0xbf8] ;  /* 0x000bf80001067983 */ /* 0x000f280000100800 */
[----:B------:R0:W4:Y:S02]  /*2eb40*/  @!P2 LDG.E.U8 R68, desc[UR44][R2.64] ;  /* 0x0000002c0244a981 */ /* 0x000124000c1e1100 */
[----:B0-----:R-:W-:-:S02]  /*2eb50*/  @!P3 IMAD.MOV.U32 R2, RZ, RZ, R4 ;  /* 0x000000ffff02b224 */ /* 0x001fc400078e0004 */
[----:B------:R-:W0:Y:S02]  /*2eb60*/  S2R R4, SR_TID.X ;  /* 0x0000000000047919 */ /* 0x000e240000002100 */
[--C-:B0-----:R-:W-:Y:S02]  /*2eb70*/  SHF.R.U32.HI R33, RZ, 0x6, R4.reuse ;  /* 0x00000006ff217819 */ /* 0x101fe40000011604 */
[----:B------:R-:W-:Y:S02]  /*2eb80*/  SHF.R.U32.HI R31, RZ, 0x6, R4 ;  /* 0x00000006ff1f7819 */ /* 0x000fe40000011604 */
[----:B------:R-:W4:Y:S01]  /*2eb90*/  LDL R4, [R1+0xbf0] ;  /* 0x000bf00001047983 */ /* 0x000f220000100800 */
[----:B------:R-:W-:Y:S02]  /*2eba0*/  SGXT.U32 R33, R33, 0x1 ;  /* 0x000000012121781a */ /* 0x000fe40000000000 */
[----:B------:R-:W-:Y:S02]  /*2ebb0*/  SGXT.U32 R31, R31, 0x1 ;  /* 0x000000011f1f781a */ /* 0x000fe40000000000 */
[----:B--2---:R-:W-:-:S02]  /*2ebc0*/  LOP3.LUT R132, R33, 0xc, RZ, 0xfc, !PT ;  /* 0x0000000c21847812 */ /* 0x004fc400078efcff */
[----:B------:R-:W-:-:S04]  /*2ebd0*/  LOP3.LUT R33, R31, 0x10, RZ, 0xfc, !PT ;  /* 0x000000101f217812 */ /* 0x000fc800078efcff */
[----:B------:R-:W-:Y:S02]  /*2ebe0*/  ISETP.GE.AND P2, PT, R33, UR8, PT ;  /* 0x0000000821007c0c */ /* 0x000fe4000bf46270 */
[----:B------:R-:W0:Y:S01]  /*2ebf0*/  S2R R33, SR_TID.X ;  /* 0x0000000000217919 */ /* 0x000e220000002100 */
[----:B------:R-:W-:Y:S02]  /*2ec00*/  @!P3 IMAD.MOV.U32 R3, RZ, RZ, R5 ;  /* 0x000000ffff03b224 */ /* 0x000fe400078e0005 */
[----:B------:R-:W2:Y:S01]  /*2ec10*/  LDL R5, [R1+0xbec] ;  /* 0x000bec0001057983 */ /* 0x000ea20000100800 */
[----:B------:R-:W-:-:S03]  /*2ec20*/  PRMT R70, RZ, 0x7610, R70 ;  /* 0x00007610ff467816 */ /* 0x000fc60000000046 */
[----:B------:R1:W2:Y:S01]  /*2ec30*/  @!P3 LDG.E.U8 R71, desc[UR44][R2.64] ;  /* 0x0000002c0247b981 */ /* 0x0002a2000c1e1100 */
[----:B------:R-:W-:Y:S02]  /*2ec40*/  PRMT R73, RZ, 0x7610, R73 ;  /* 0x00007610ff497816 */ /* 0x000fe40000000049 */
[----:B0-----:R-:W-:-:S04]  /*2ec50*/  SHF.R.U32.HI R33, RZ, 0x6, R33 ;  /* 0x00000006ff217819 */ /* 0x001fc80000011621 */
[----:B------:R-:W-:Y:S01]  /*2ec60*/  SGXT.U32 R33, R33, 0x1 ;  /* 0x000000012121781a */ /* 0x000fe20000000000 */
[----:B-1----:R-:W-:Y:S02]  /*2ec70*/  @!P4 IMAD.MOV.U32 R2, RZ, RZ, R29 ;  /* 0x000000ffff02c224 */ /* 0x002fe400078e001d */
[----:B------:R-:W2:Y:S01]  /*2ec80*/  LDL R29, [R1+0xbe8] ;  /* 0x000be800011d7983 */ /* 0x000ea20000100800 */
[----:B------:R-:W-:Y:S02]  /*2ec90*/  ISETP.GE.AND P1, PT, R132, UR8, PT ;  /* 0x0000000884007c0c */ /* 0x000fe4000bf26270 */
[----:B------:R-:W-:Y:S02]  /*2eca0*/  LOP3.LUT R31, R31, 0x12, RZ, 0xfc, !PT ;  /* 0x000000121f1f7812 */ /* 0x000fe400078efcff */
[----:B------:R-:W-:Y:S02]  /*2ecb0*/  PRMT R72, RZ, 0x7610, R72 ;  /* 0x00007610ff487816 */ /* 0x000fe40000000048 */
[----:B------:R-:W-:-:S02]  /*2ecc0*/  ISETP.GE.AND P3, PT, R31, UR8, PT ;  /* 0x000000081f007c0c */ /* 0x000fc4000bf66270 */
[----:B------:R-:W-:Y:S01]  /*2ecd0*/  PRMT R74, RZ, 0x7610, R74 ;  /* 0x00007610ff4a7816 */ /* 0x000fe2000000004a */
[----:B---3--:R-:W-:Y:S02]  /*2ece0*/  @!P4 IMAD.MOV.U32 R3, RZ, RZ, R30 ;  /* 0x000000ffff03c224 */ /* 0x008fe400078e001e */
[----:B------:R-:W3:Y:S04]  /*2ecf0*/  LDL R30, [R1+0xbe4] ;  /* 0x000be400011e7983 */ /* 0x000ee80000100800 */
[----:B------:R0:W3:Y:S02]  /*2ed00*/  @!P4 LDG.E.U8 R70, desc[UR44][R2.64] ;  /* 0x0000002c0246c981 */ /* 0x0000e4000c1e1100 */
[----:B0-----:R-:W-:Y:S01]  /*2ed10*/  @!P5 IMAD.MOV.U32 R2, RZ, RZ, R27 ;  /* 0x000000ffff02d224 */ /* 0x001fe200078e001b */
[C---:B------:R-:W-:Y:S01]  /*2ed20*/  LOP3.LUT R27, R33.reuse, 0x16, RZ, 0xfc, !PT ;  /* 0x00000016211b7812 */ /* 0x040fe200078efcff */
[----:B------:R-:W-:Y:S01]  /*2ed30*/  @!P5 IMAD.MOV.U32 R3, RZ, RZ, R28 ;  /* 0x000000ffff03d224 */ /* 0x000fe200078e001c */
[----:B------:R-:W-:-:S04]  /*2ed40*/  LOP3.LUT R28, R33, 0x14, RZ, 0xfc, !PT ;  /* 0x00000014211c7812 */ /* 0x000fc800078efcff */
[----:B------:R0:W3:Y:S01]  /*2ed50*/  @!P5 LDG.E.U8 R73, desc[UR44][R2.64] ;  /* 0x0000002c0249d981 */ /* 0x0000e2000c1e1100 */
[----:B------:R-:W-:Y:S02]  /*2ed60*/  ISETP.GE.AND P4, PT, R28, UR8, PT ;  /* 0x000000081c007c0c */ /* 0x000fe4000bf86270 */
[----:B------:R-:W-:Y:S01]  /*2ed70*/  ISETP.GE.AND P5, PT, R27, UR8, PT ;  /* 0x000000081b007c0c */ /* 0x000fe2000bfa6270 */
[----:B------:R-:W3:Y:S04]  /*2ed80*/  LDL R28, [R1+0xbdc] ;  /* 0x000bdc00011c7983 */ /* 0x000ee80000100800 */
[----:B------:R-:W3:Y:S01]  /*2ed90*/  LDL R27, [R1+0xbe0] ;  /* 0x000be000011b7983 */ /* 0x000ee20000100800 */
[----:B0-----:R-:W-:Y:S02]  /*2eda0*/  @!P1 IMAD.MOV.U32 R2, RZ, RZ, R25 ;  /* 0x000000ffff029224 */ /* 0x001fe400078e0019 */
[----:B------:R-:W-:Y:S01]  /*2edb0*/  @!P1 IMAD.MOV.U32 R3, RZ, RZ, R26 ;  /* 0x000000ffff039224 */ /* 0x000fe200078e001a */
[----:B------:R-:W3:Y:S04]  /*2edc0*/  LDL R25, [R1+0xbd8] ;  /* 0x000bd80001197983 */ /* 0x000ee80000100800 */
[----:B------:R4:W3:Y:S04]  /*2edd0*/  @!P1 LDG.E.U8 R72, desc[UR44][R2.64] ;  /* 0x0000002c02489981 */ /* 0x0008e8000c1e1100 */
[----:B------:R-:W3:Y:S01]  /*2ede0*/  LDL R26, [R1+0xbd4] ;  /* 0x000bd400011a7983 */ /* 0x000ee20000100800 */
[----:B----4-:R-:W-:-:S02]  /*2edf0*/  @!P2 IMAD.MOV.U32 R2, RZ, RZ, R6 ;  /* 0x000000ffff02a224 */ /* 0x010fc400078e0006 */
[----:B------:R-:W-:Y:S01]  /*2ee00*/  @!P2 IMAD.MOV.U32 R3, RZ, RZ, R24 ;  /* 0x000000ffff03a224 */ /* 0x000fe200078e0018 */
[----:B------:R-:W4:Y:S04]  /*2ee10*/  LDL R6, [R1+0xbd0] ;  /* 0x000bd00001067983 */ /* 0x000f280000100800 */
[----:B------:R0:W4:Y:S04]  /*2ee20*/  @!P2 LDG.E.U8 R74, desc[UR44][R2.64] ;  /* 0x0000002c024aa981 */ /* 0x000128000c1e1100 */
[----:B------:R-:W4:Y:S01]  /*2ee30*/  LDL R24, [R1+0xbcc] ;  /* 0x000bcc0001187983 */ /* 0x000f220000100800 */
[----:B0-----:R-:W-:-:S02]  /*2ee40*/  @!P3 IMAD.MOV.U32 R2, RZ, RZ, R4 ;  /* 0x000000ffff02b224 */ /* 0x001fc400078e0004 */
[----:B------:R-:W0:Y:S02]  /*2ee50*/  S2R R4, SR_TID.X ;  /* 0x0000000000047919 */ /* 0x000e240000002100 */
[--C-:B0-----:R-:W-:Y:S02]  /*2ee60*/  SHF.R.U32.HI R33, RZ, 0x6, R4.reuse ;  /* 0x00000006ff217819 */ /* 0x101fe40000011604 */
[----:B------:R-:W-:Y:S02]  /*2ee70*/  SHF.R.U32.HI R31, RZ, 0x6, R4 ;  /* 0x00000006ff1f7819 */ /* 0x000fe40000011604 */
[----:B------:R-:W4:Y:S01]  /*2ee80*/  LDL R4, [R1+0xbc8] ;  /* 0x000bc80001047983 */ /* 0x000f220000100800 */
[----:B------:R-:W-:Y:S02]  /*2ee90*/  SGXT.U32 R33, R33, 0x1 ;  /* 0x000000012121781a */ /* 0x000fe40000000000 */
[----:B------:R-:W-:Y:S02]  /*2eea0*/  SGXT.U32 R31, R31, 0x1 ;  /* 0x000000011f1f781a */ /* 0x000fe40000000000 */
[----:B------:R-:W-:-:S02]  /*2eeb0*/  LOP3.LUT R132, R33, 0x18, RZ, 0xfc, !PT ;  /* 0x0000001821847812 */ /* 0x000fc400078efcff */
[----:B------:R-:W-:-:S04]  /*2eec0*/  LOP3.LUT R33, R31, 0x1a, RZ, 0xfc, !PT ;  /* 0x0000001a1f217812 */ /* 0x000fc800078efcff */
[----:B------:R-:W-:Y:S02]  /*2eed0*/  ISETP.GE.AND P2, PT, R33, UR8, PT ;  /* 0x0000000821007c0c */ /* 0x000fe4000bf46270 */
[----:B------:R-:W0:Y:S01]  /*2eee0*/  S2R R33, SR_TID.X ;  /* 0x0000000000217919 */ /* 0x000e220000002100 */
[----:B--2---:R-:W-:Y:S02]  /*2eef0*/  @!P3 IMAD.MOV.U32 R3, RZ, RZ, R5 ;  /* 0x000000ffff03b224 */ /* 0x004fe400078e0005 */
[----:B------:R-:W2:Y:S01]  /*2ef00*/  LDL R5, [R1+0xbc4] ;  /* 0x000bc40001057983 */ /* 0x000ea20000100800 */
[----:B------:R-:W-:Y:S02]  /*2ef10*/  PRMT R77, RZ, 0x7610, R77 ;  /* 0x00007610ff4d7816 */ /* 0x000fe4000000004d */
[----:B------:R-:W-:-:S04]  /*2ef20*/  PRMT R76, RZ, 0x7610, R76 ;  /* 0x00007610ff4c7816 */ /* 0x000fc8000000004c */
[----:B------:R1:W2:Y:S01]  /*2ef30*/  @!P3 LDG.E.U8 R77, desc[UR44][R2.64] ;  /* 0x0000002c024db981 */ /* 0x0002a2000c1e1100 */
[----:B------:R-:W-:Y:S02]  /*2ef40*/  PRMT R79, RZ, 0x7610, R79 ;  /* 0x00007610ff4f7816 */ /* 0x000fe4000000004f */
[----:B0-----:R-:W-:Y:S01]  /*2ef50*/  SHF.R.U32.HI R33, RZ, 0x6, R33 ;  /* 0x00000006ff217819 */ /* 0x001fe20000011621 */
[----:B-1----:R-:W-:-:S03]  /*2ef60*/  @!P4 IMAD.MOV.U32 R2, RZ, RZ, R29 ;  /* 0x000000ffff02c224 */ /* 0x002fc600078e001d */
[----:B------:R-:W-:Y:S01]  /*2ef70*/  SGXT.U32 R33, R33, 0x1 ;  /* 0x000000012121781a */ /* 0x000fe20000000000 */
[----:B------:R-:W2:Y:S01]  /*2ef80*/  LDL R29, [R1+0xbb8] ;  /* 0x000bb800011d7983 */ /* 0x000ea20000100800 */
[----:B------:R-:W-:Y:S02]  /*2ef90*/  ISETP.GE.AND P1, PT, R132, UR8, PT ;  /* 0x0000000884007c0c */ /* 0x000fe4000bf26270 */
[----:B------:R-:W-:Y:S02]  /*2efa0*/  PRMT R78, RZ, 0x7610, R78 ;  /* 0x00007610ff4e7816 */ /* 0x000fe4000000004e */
[----:B------:R-:W-:-:S04]  /*2efb0*/  LOP3.LUT R31, R31, 0x1c, RZ, 0xfc, !PT ;  /* 0x0000001c1f1f7812 */ /* 0x000fc800078efcff */
[----:B------:R-:W-:Y:S02]  /*2efc0*/  ISETP.GE.AND P3, PT, R31, UR8, PT ;  /* 0x000000081f007c0c */ /* 0x000fe4000bf66270 */
[----:B------:R-:W-:Y:S01]  /*2efd0*/  PRMT R81, RZ, 0x7610, R81 ;  /* 0x00007610ff517816 */ /* 0x000fe20000000051 */
[----:B---3--:R-:W-:Y:S02]  /*2efe0*/  @!P4 IMAD.MOV.U32 R3, RZ, RZ, R30 ;  /* 0x000000ffff03c224 */ /* 0x008fe400078e001e */
[----:B------:R-:W3:Y:S04]  /*2eff0*/  LDL R30, [R1+0xbb4] ;  /* 0x000bb400011e7983 */ /* 0x000ee80000100800 */
[----:B------:R0:W3:Y:S02]  /*2f000*/  @!P4 LDG.E.U8 R76, desc[UR44][R2.64] ;  /* 0x0000002c024cc981 */ /* 0x0000e4000c1e1100 */
[----:B0-----:R-:W-:Y:S01]  /*2f010*/  @!P5 IMAD.MOV.U32 R3, RZ, RZ, R28 ;  /* 0x000000ffff03d224 */ /* 0x001fe200078e001c */
[C---:B------:R-:W-:Y:S01]  /*2f020*/  LOP3.LUT R28, R33.reuse, 0x20, RZ, 0xfc, !PT ;  /* 0x00000020211c7812 */ /* 0x040fe200078efcff */
[----:B------:R-:W-:Y:S01]  /*2f030*/  @!P5 IMAD.MOV.U32 R2, RZ, RZ, R27 ;  /* 0x000000ffff02d224 */ /* 0x000fe200078e001b */
[----:B------:R-:W-:-:S02]  /*2f040*/  LOP3.LUT R27, R33, 0x22, RZ, 0xfc, !PT ;  /* 0x00000022211b7812 */ /* 0x000fc400078efcff */
[----:B------:R-:W-:Y:S02]  /*2f050*/  ISETP.GE.AND P4, PT, R28, UR8, PT ;  /* 0x000000081c007c0c */ /* 0x000fe4000bf86270 */
[----:B------:R0:W3:Y:S01]  /*2f060*/  @!P5 LDG.E.U8 R79, desc[UR44][R2.64] ;  /* 0x0000002c024fd981 */ /* 0x0000e2000c1e1100 */
[----:B------:R-:W-:-:S03]  /*2f070*/  ISETP.GE.AND P5, PT, R27, UR8, PT ;  /* 0x000000081b007c0c */ /* 0x000fc6000bfa6270 */
[----:B------:R-:W3:Y:S04]  /*2f080*/  LDL R28, [R1+0xbac] ;  /* 0x000bac00011c7983 */ /* 0x000ee80000100800 */
[----:B------:R-:W3:Y:S01]  /*2f090*/  LDL R27, [R1+0xbb0] ;  /* 0x000bb000011b7983 */ /* 0x000ee20000100800 */
[----:B0-----:R-:W-:Y:S02]  /*2f0a0*/  @!P1 IMAD.MOV.U32 R2, RZ, RZ, R25 ;  /* 0x000000ffff029224 */ /* 0x001fe400078e0019 */
[----:B------:R-:W-:Y:S01]  /*2f0b0*/  @!P1 IMAD.MOV.U32 R3, RZ, RZ, R26 ;  /* 0x000000ffff039224 */ /* 0x000fe200078e001a */
[----:B------:R-:W3:Y:S04]  /*2f0c0*/  LDL R25, [R1+0xba8] ;  /* 0x000ba80001197983 */ /* 0x000ee80000100800 */
[----:B------:R-:W3:Y:S04]  /*2f0d0*/  LDL R26, [R1+0xba4] ;  /* 0x000ba400011a7983 */ /* 0x000ee80000100800 */
[----:B------:R4:W3:Y:S02]  /*2f0e0*/  @!P1 LDG.E.U8 R78, desc[UR44][R2.64] ;  /* 0x0000002c024e9981 */ /* 0x0008e4000c1e1100 */
[----:B----4-:R-:W-:-:S02]  /*2f0f0*/  @!P2 IMAD.MOV.U32 R3, RZ, RZ, R24 ;  /* 0x000000ffff03a224 */ /* 0x010fc400078e0018 */
[----:B------:R-:W4:Y:S01]  /*2f100*/  LDL R24, [R1+0xb9c] ;  /* 0x000b9c0001187983 */ /* 0x000f220000100800 */
[----:B------:R-:W-:-:S03]  /*2f110*/  @!P2 IMAD.MOV.U32 R2, RZ, RZ, R6 ;  /* 0x000000ffff02a224 */ /* 0x000fc600078e0006 */
[----:B------:R-:W4:Y:S04]  /*2f120*/  LDL R6, [R1+0xba0] ;  /* 0x000ba00001067983 */ /* 0x000f280000100800 */
[----:B------:R0:W4:Y:S02]  /*2f130*/  @!P2 LDG.E.U8 R81, desc[UR44][R2.64] ;  /* 0x0000002c0251a981 */ /* 0x000124000c1e1100 */
[----:B0-----:R-:W-:Y:S02]  /*2f140*/  @!P3 IMAD.MOV.U32 R2, RZ, RZ, R4 ;  /* 0x000000ffff02b224 */ /* 0x001fe400078e0004 */
[----:B------:R-:W0:Y:S02]  /*2f150*/  S2R R4, SR_TID.X ;  /* 0x0000000000047919 */ /* 0x000e240000002100 */
[----:B0-----:R-:W-:-:S02]  /*2f160*/  SHF.R.U32.HI R33, RZ, 0x6, R4 ;  /* 0x00000006ff217819 */ /* 0x001fc40000011604 */
[----:B------:R-:W-:Y:S02]  /*2f170*/  SHF.R.U32.HI R31, RZ, 0x6, R4 ;  /* 0x00000006ff1f7819 */ /* 0x000fe40000011604 */
[----:B------:R-:W4:Y:S01]  /*2f180*/  LDL R4, [R1+0xb98] ;  /* 0x000b980001047983 */ /* 0x000f220000100800 */
[----:B------:R-:W-:Y:S02]  /*2f190*/  SGXT.U32 R33, R33, 0x1 ;  /* 0x000000012121781a */ /* 0x000fe40000000000 */
[----:B------:R-:W-:Y:S02]  /*2f1a0*/  SGXT.U32 R31, R31, 0x1 ;  /* 0x000000011f1f781a */ /* 0x000fe40000000000 */
[----:B------:R-:W-:Y:S02]  /*2f1b0*/  LOP3.LUT R132, R33, 0x24, RZ, 0xfc, !PT ;  /* 0x0000002421847812 */ /* 0x000fe400078efcff */
        /* <DEDUP_REMOVED lines=8> */
[----:B------:R-:W-:Y:S01]  /*2f240*/  PRMT R85, RZ, 0x7610, R85 ;  /* 0x00007610ff557816 */ /* 0x000fe20000000055 */
[----:B-1----:R-:W-:Y:S02]  /*2f250*/  @!P4 IMAD.MOV.U32 R2, RZ, RZ, R29 ;  /* 0x000000ffff02c224 */ /* 0x002fe400078e001d */
[----:B------:R-:W2:Y:S01]  /*2f260*/  LDL R29, [R1+0xb90] ;  /* 0x000b9000011d7983 */ /* 0x000ea20000100800 */
[----:B0-----:R-:W-:-:S04]  /*2f270*/  SHF.R.U32.HI R33, RZ, 0x6, R33 ;  /* 0x00000006ff217819 */ /* 0x001fc80000011621 */
[----:B------:R-:W-:Y:S02]  /*2f280*/  SGXT.U32 R33, R33, 0x1 ;  /* 0x000000012121781a */ /* 0x000fe40000000000 */
[----:B------:R-:W-:Y:S02]  /*2f290*/  ISETP.GE.AND P1, PT, R132, UR8, PT ;  /* 0x0000000884007c0c */ /* 0x000fe4000bf26270 */
[----:B------:R-:W-:Y:S02]  /*2f2a0*/  PRMT R252, RZ, 0x7610, R252 ;  /* 0x00007610fffc7816 */ /* 0x000fe400000000fc */
[----:B------:R-:W-:Y:S01]  /*2f2b0*/  LOP3.LUT R31, R31, 0x28, RZ, 0xfc, !PT ;  /* 0x000000281f1f7812 */ /* 0x000fe200078efcff */
        /* <DEDUP_REMOVED lines=19> */
[----:B------:R-:W-:Y:S01]  /*2f3f0*/  ISETP.GE.AND P3, PT, R31, UR8, PT ;  /* 0x000000081f007c0c */ /* 0x000fe2000bf66270 */
[----:B------:R-:W-:Y:S01]  /*2f400*/  @!P2 IMAD.MOV.U32 R2, RZ, RZ, R6 ;  /* 0x000000ffff02a224 */ /* 0x000fe200078e0006 */
[----:B------:R-:W-:Y:S01]  /*2f410*/  PRMT R84, RZ, 0x7610, R84 ;  /* 0x00007610ff547816 */ /* 0x000fe20000000054 */
[----:B------:R-:W4:Y:S05]  /*2f420*/  LDL R6, [R1+0xb70] ;  /* 0x000b700001067983 */ /* 0x000f2a0000100800 */
[----:B------:R0:W4:Y:S05]  /*2f430*/  @!P2 LDG.E.U8 R84, desc[UR44][R2.64] ;  /* 0x0000002c0254a981 */ /* 0x00012a000c1e1100 */
        /* <DEDUP_REMOVED lines=8> */
[----:B------:R-:W-:Y:S01]  /*2f4c0*/  LOP3.LUT R33, R31, 0x32, RZ, 0xfc, !PT ;  /* 0x000000321f217812 */ /* 0x000fe200078efcff */
[----:B--2---:R-:W-:Y:S02]  /*2f4d0*/  @!P3 IMAD.MOV.U32 R3, RZ, RZ, R5 ;  /* 0x000000ffff03b224 */ /* 0x004fe400078e0005 */
[----:B------:R-:W2:Y:S01]  /*2f4e0*/  LDL R5, [R1+0xb64] ;  /* 0x000b640001057983 */ /* 0x000ea20000100800 */
[----:B------:R-:W-:Y:S02]  /*2f4f0*/  ISETP.GE.AND P2, PT, R33, UR8, PT ;  /* 0x0000000821007c0c */ /* 0x000fe4000bf46270 */
[----:B------:R-:W0:Y:S01]  /*2f500*/  S2R R33, SR_TID.X ;  /* 0x0000000000217919 */ /* 0x000e220000002100 */
        /* <DEDUP_REMOVED lines=29> */
[----:B------:R-:W-:-:S04]  /*2f6e0*/  LOP3.LUT R31, R31, 0x34, RZ, 0xfc, !PT ;  /* 0x000000341f1f7812 */ /* 0x000fc800078efcff */
        /* <DEDUP_REMOVED lines=11> */
[----:B------:R-:W-:Y:S01]  /*2f7a0*/  SGXT.U32 R31, R31, 0x1 ;  /* 0x000000011f1f781a */ /* 0x000fe20000000000 */
[----:B--2---:R-:W-:Y:S01]  /*2f7b0*/  @!P3 IMAD.MOV.U32 R3, RZ, RZ, R5 ;  /* 0x000000ffff03b224 */ /* 0x004fe200078e0005 */
[----:B------:R-:W-:Y:S01]  /*2f7c0*/  PRMT R251, RZ, 0x7610, R251 ;  /* 0x00007610fffb7816 */ /* 0x000fe200000000fb */
[----:B------:R-:W2:Y:S01]  /*2f7d0*/  LDL R5, [R1+0xb34] ;  /* 0x000b340001057983 */ /* 0x000ea20000100800 */
[----:B------:R-:W-:-:S02]  /*2f7e0*/  LOP3.LUT R132, R33, 0x3a, RZ, 0xfc, !PT ;  /* 0x0000003a21847812 */ /* 0x000fc400078efcff */
[----:B------:R-:W-:Y:S02]  /*2f7f0*/  LOP3.LUT R33, R31, 0x3c, RZ, 0xfc, !PT ;  /* 0x0000003c1f217812 */ /* 0x000fe400078efcff */
[----:B------:R0:W2:Y:S02]  /*2f800*/  @!P3 LDG.E.U8 R251, desc[UR44][R2.64] ;  /* 0x0000002c02fbb981 */ /* 0x0000a4000c1e1100 */
[----:B------:R-:W-:Y:S02]  /*2f810*/  ISETP.GE.AND P3, PT, R33, UR8, PT ;  /* 0x0000000821007c0c */ /* 0x000fe4000bf66270 */
[----:B------:R-:W1:Y:S01]  /*2f820*/  S2R R33, SR_TID.X ;  /* 0x0000000000217919 */ /* 0x000e620000002100 */
[----:B------:R-:W-:Y:S01]  /*2f830*/  PRMT R93, RZ, 0x7610, R93 ;  /* 0x00007610ff5d7816 */ /* 0x000fe2000000005d */
[----:B0-----:R-:W-:Y:S01]  /*2f840*/  @!P4 IMAD.MOV.U32 R2, RZ, RZ, R29 ;  /* 0x000000ffff02c224 */ /* 0x001fe200078e001d */
[----:B------:R-:W-:Y:S01]  /*2f850*/  PRMT R92, RZ, 0x7610, R92 ;  /* 0x00007610ff5c7816 */ /* 0x000fe2000000005c */
[----:B------:R-:W2:Y:S01]  /*2f860*/  LDL R29, [R1+0xb30] ;  /* 0x000b3000011d7983 */ /* 0x000ea20000100800 */
[----:B-1----:R-:W-:-:S04]  /*2f870*/  SHF.R.U32.HI R33, RZ, 0x6, R33 ;  /* 0x00000006ff217819 */ /* 0x002fc80000011621 */
[----:B------:R-:W-:Y:S01]  /*2f880*/  SGXT.U32 R33, R33, 0x1 ;  /* 0x000000012121781a */ /* 0x000fe20000000000 */
[----:B---3--:R-:W-:Y:S02]  /*2f890*/  @!P4 IMAD.MOV.U32 R3, RZ, RZ, R30 ;  /* 0x000000ffff03c224 */ /* 0x008fe400078e001e */
[----:B------:R-:W3:Y:S04]  /*2f8a0*/  LDL R30, [R1+0xb2c] ;  /* 0x000b2c00011e7983 */ /* 0x000ee80000100800 */
[----:B------:R0:W3:Y:S01]  /*2f8b0*/  @!P4 LDG.E.U8 R93, desc[UR44][R2.64] ;  /* 0x0000002c025dc981 */ /* 0x0000e2000c1e1100 */
[----:B------:R-:W-:Y:S02]  /*2f8c0*/  ISETP.GE.AND P1, PT, R132, UR8, PT ;  /* 0x0000000884007c0c */ /* 0x000fe4000bf26270 */
[----:B------:R-:W-:Y:S01]  /*2f8d0*/  PRMT R95, RZ, 0x7610, R95 ;  /* 0x00007610ff5f7816 */ /* 0x000fe2000000005f */
        /* <DEDUP_REMOVED lines=41> */
[----:B0-----:R-:W-:Y:S01]  /*2fb70*/  SHF.R.U32.HI R33, RZ, 0x6, R33 ;  /* 0x00000006ff217819 */ /* 0x001fe20000011621 */
[----:B---3--:R-:W-:-:S03]  /*2fb80*/  @!P5 IMAD.MOV.U32 R3, RZ, RZ, R30 ;  /* 0x000000ffff03d224 */ /* 0x008fc600078e001e */
[----:B------:R-:W-:Y:S01]  /*2fb90*/  SGXT.U32 R33, R33, 0x1 ;  /* 0x000000012121781a */ /* 0x000fe20000000000 */
[----:B------:R-:W3:Y:S04]  /*2fba0*/  LDL R30, [R1+0xb04] ;  /* 0x000b0400011e7983 */ /* 0x000ee80000100800 */
[----:B------:R0:W3:Y:S01]  /*2fbb0*/  @!P5 LDG.E.U8 R99, desc[UR44][R2.64] ;  /* 0x0000002c0263d981 */ /* 0x0000e2000c1e1100 */
[----:B------:R-:W-:Y:S02]  /*2fbc0*/  ISETP.GE.AND P1, PT, R132, UR8, PT ;  /* 0x0000000884007c0c */ /* 0x000fe4000bf26270 */
[----:B------:R-:W-:Y:S01]  /*2fbd0*/  PRMT R98, RZ, 0x7610, R98 ;  /* 0x00007610ff627816 */ /* 0x000fe20000000062 */
        /* <DEDUP_REMOVED lines=21> */
[----:B------:R0:W4:Y:S01]  /*2fd30*/  @!P3 LDG.E.U8 R101, desc[UR44][R2.64] ;  /* 0x0000002c0265b981 */ /* 0x000122000c1e1100 */
[----:B------:R-:W-:Y:S02]  /*2fd40*/  PRMT R100, RZ, 0x7610, R100 ;  /* 0x00007610ff647816 */ /* 0x000fe40000000064 */
[----:B------:R-:W-:-:S02]  /*2fd50*/  PRMT R103, RZ, 0x7610, R103 ;  /* 0x00007610ff677816 */ /* 0x000fc40000000067 */
[----:B------:R-:W-:Y:S01]  /*2fd60*/  PRMT R105, RZ, 0x7610, R105 ;  /* 0x00007610ff697816 */ /* 0x000fe20000000069 */
[----:B0-----:R-:W-:Y:S02]  /*2fd70*/  @!P2 IMAD.MOV.U32 R2, RZ, RZ, R4 ;  /* 0x000000ffff02a224 */ /* 0x001fe400078e0004 */
[----:B------:R-:W0:Y:S02]  /*2fd80*/  S2R R4, SR_TID.X ;  /* 0x0000000000047919 */ /* 0x000e240000002100 */
[--C-:B0-----:R-:W-:Y:S02]  /*2fd90*/  SHF.R.U32.HI R33, RZ, 0x6, R4.reuse ;  /* 0x00000006ff217819 */ /* 0x101fe40000011604 */
[----:B------:R-:W-:Y:S02]  /*2fda0*/  SHF.R.U32.HI R31, RZ, 0x6, R4 ;  /* 0x00000006ff1f7819 */ /* 0x000fe40000011604 */
[----:B------:R-:W4:Y:S01]  /*2fdb0*/  LDL R4, [R1+0xae0] ;  /* 0x000ae00001047983 */ /* 0x000f220000100800 */
[----:B------:R-:W-:Y:S01]  /*2fdc0*/  SGXT.U32 R33, R33, 0x1 ;  /* 0x000000012121781a */ /* 0x000fe20000000000 */
[----:B--2---:R-:W-:Y:S01]  /*2fdd0*/  @!P2 IMAD.MOV.U32 R3, RZ, RZ, R5 ;  /* 0x000000ffff03a224 */ /* 0x004fe200078e0005 */
[----:B------:R-:W-:Y:S01]  /*2fde0*/  SGXT.U32 R31, R31, 0x1 ;  /* 0x000000011f1f781a */ /* 0x000fe20000000000 */
[----:B------:R-:W2:Y:S01]  /*2fdf0*/  LDL R5, [R1+0xadc] ;  /* 0x000adc0001057983 */ /* 0x000ea20000100800 */
[----:B------:R-:W-:-:S02]  /*2fe00*/  LOP3.LUT R132, R33, 0x52, RZ, 0xfc, !PT ;  /* 0x0000005221847812 */ /* 0x000fc400078efcff */
[----:B------:R-:W-:Y:S01]  /*2fe10*/  LOP3.LUT R33, R31, 0x54, RZ, 0xfc, !PT ;  /* 0x000000541f217812 */ /* 0x000fe200078efcff */
[----:B------:R0:W2:Y:S03]  /*2fe20*/  @!P2 LDG.E.U8 R100, desc[UR44][R2.64] ;  /* 0x0000002c0264a981 */ /* 0x0000a6000c1e1100 */
[----:B------:R-:W-:Y:S02]  /*2fe30*/  ISETP.GE.AND P3, PT, R33, UR8, PT ;  /* 0x0000000821007c0c */ /* 0x000fe4000bf66270 */
[----:B------:R-:W1:Y:S01]  /*2fe40*/  S2R R33, SR_TID.X ;  /* 0x0000000000217919 */ /* 0x000e620000002100 */
[----:B0-----:R-:W-:Y:S02]  /*2fe50*/  @!P5 IMAD.MOV.U32 R2, RZ, RZ, R29 ;  /* 0x000000ffff02d224 */ /* 0x001fe400078e001d */
[----:B---3--:R-:W-:Y:S01]  /*2fe60*/  @!P5 IMAD.MOV.U32 R3, RZ, RZ, R30 ;  /* 0x000000ffff03d224 */ /* 0x008fe200078e001e */
[----:B------:R-:W3:Y:S04]  /*2fe70*/  LDL R29, [R1+0xad8] ;  /* 0x000ad800011d7983 */ /* 0x000ee80000100800 */
[----:B------:R0:W3:Y:S04]  /*2fe80*/  @!P5 LDG.E.U8 R103, desc[UR44][R2.64] ;  /* 0x0000002c0267d981 */ /* 0x0000e8000c1e1100 */
[----:B------:R-:W3:Y:S01]  /*2fe90*/  LDL R30, [R1+0xad4] ;  /* 0x000ad400011e7983 */ /* 0x000ee20000100800 */
[----:B-1----:R-:W-:-:S04]  /*2fea0*/  SHF.R.U32.HI R33, RZ, 0x6, R33 ;  /* 0x00000006ff217819 */ /* 0x002fc80000011621 */
[----:B------:R-:W-:Y:S02]  /*2feb0*/  SGXT.U32 R33, R33, 0x1 ;  /* 0x000000012121781a */ /* 0x000fe40000000000 */
[----:B------:R-:W-:Y:S02]  /*2fec0*/  ISETP.GE.AND P1, PT, R132, UR8, PT ;  /* 0x0000000884007c0c */ /* 0x000fe4000bf26270 */
[----:B------:R-:W-:Y:S01]  /*2fed0*/  PRMT R104, RZ, 0x7610, R104 ;  /* 0x00007610ff687816 */ /* 0x000fe20000000068 */
[----:B0-----:R-:W-:Y:S01]  /*2fee0*/  @!P4 IMAD.MOV.U32 R3, RZ, RZ, R28 ;  /* 0x000000ffff03c224 */ /* 0x001fe200078e001c */
[C---:B------:R-:W-:Y:S01]  /*2fef0*/  LOP3.LUT R28, R33.reuse, 0x58, RZ, 0xfc, !PT ;  /* 0x00000058211c7812 */ /* 0x040fe200078efcff */
[----:B------:R-:W-:Y:S01]  /*2ff00*/  @!P4 IMAD.MOV.U32 R2, RZ, RZ, R27 ;  /* 0x000000ffff02c224 */ /* 0x000fe200078e001b */
[----:B------:R-:W-:Y:S02]  /*2ff10*/  LOP3.LUT R27, R33, 0x5a, RZ, 0xfc, !PT ;  /* 0x0000005a211b7812 */ /* 0x000fe400078efcff */
[----:B------:R-:W-:-:S02]  /*2ff20*/  ISETP.GE.AND P5, PT, R28, UR8, PT ;  /* 0x000000081c007c0c */ /* 0x000fc4000bfa6270 */
[----:B------:R0:W3:Y:S01]  /*2ff30*/  @!P4 LDG.E.U8 R105, desc[UR44][R2.64] ;  /* 0x0000002c0269c981 */ /* 0x0000e2000c1e1100 */
[----:B------:R-:W-:-:S03]  /*2ff40*/  ISETP.GE.AND P4, PT, R27, UR8, PT ;  /* 0x000000081b007c0c */ /* 0x000fc6000bf86270 */
[----:B------:R-:W3:Y:S04]  /*2ff50*/  LDL R28, [R1+0xacc] ;  /* 0x000acc00011c7983 */ /* 0x000ee80000100800 */
[----:B------:R-:W3:Y:S01]  /*2ff60*/  LDL R27, [R1+0xad0] ;  /* 0x000ad000011b7983 */ /* 0x000ee20000100800 */
[----:B0-----:R-:W-:Y:S02]  /*2ff70*/  @!P1 IMAD.MOV.U32 R2, RZ, RZ, R25 ;  /* 0x000000ffff029224 */ /* 0x001fe400078e0019 */
[----:B------:R-:W-:Y:S01]  /*2ff80*/  @!P1 IMAD.MOV.U32 R3, RZ, RZ, R26 ;  /* 0x000000ffff039224 */ /* 0x000fe200078e001a */
[----:B------:R-:W-:Y:S01]  /*2ff90*/  LOP3.LUT R31, R31, 0x56, RZ, 0xfc, !PT ;  /* 0x000000561f1f7812 */ /* 0x000fe200078efcff */
[----:B------:R-:W3:Y:S04]  /*2ffa0*/  LDL R26, [R1+0xac4] ;  /* 0x000ac400011a7983 */ /* 0x000ee80000100800 */
[----:B------:R4:W3:Y:S01]  /*2ffb0*/  @!P1 LDG.E.U8 R104, desc[UR44][R2.64] ;  /* 0x0000002c02689981 */ /* 0x0008e2000c1e1100 */
[----:B------:R-:W-:-:S03]  /*2ffc0*/  PRMT R249, RZ, 0x7610, R249 ;  /* 0x00007610fff97816 */ /* 0x000fc600000000f9 */
[----:B------:R-:W3:Y:S01]  /*2ffd0*/  LDL R25, [R1+0xab4] ;  /* 0x000ab40001197983 */ /* 0x000ee20000100800 */
[----:B----4-:R-:W-:-:S03]  /*2ffe0*/  @!P3 IMAD.MOV.U32 R3, RZ, RZ, R24 ;  /* 0x000000ffff03b224 */ /* 0x010fc600078e0018 */
[----:B------:R-:W4:Y:S01]  /*2fff0*/  LDL R24, [R1+0xac8] ;  /* 0x000ac80001187983 */ /* 0x000f220000100800 */
[----:B------:R-:W-:Y:S01]  /*30000*/  ISETP.GE.AND P2, PT, R31, UR8, PT ;  /* 0x000000081f007c0c */ /* 0x000fe2000bf46270 */
[----:B------:R-:W-:Y:S02]  /*30010*/  @!P3 IMAD.MOV.U32 R2, RZ, RZ, R6 ;  /* 0x000000ffff02b224 */ /* 0x000fe400078e0006 */
[----:B------:R-:W4:Y:S04]  /*30020*/  LDL R6, [R1+0xab8] ;  /* 0x000ab80001067983 */ /* 0x000f280000100800 */
[----:B------:R0:W4:Y:S01]  /*30030*/  @!P3 LDG.E.U8 R249, desc[UR44][R2.64] ;  /* 0x0000002c02f9b981 */ /* 0x000122000c1e1100 */
[----:B------:R-:W-:Y:S02]  /*30040*/  PRMT R107, RZ, 0x7610, R107 ;  /* 0x00007610ff6b7816 */ /* 0x000fe4000000006b */
[----:B------:R-:W-:-:S02]  /*30050*/  PRMT R106, RZ, 0x7610, R106 ;  /* 0x00007610ff6a7816 */ /* 0x000fc4000000006a */
[----:B------:R-:W-:Y:S01]  /*30060*/  PRMT R109, RZ, 0x7610, R109 ;  /* 0x00007610ff6d7816 */ /* 0x000fe2000000006d */
[----:B0-----:R-:W-:Y:S02]  /*30070*/  @!P2 IMAD.MOV.U32 R2, RZ, RZ, R4 ;  /* 0x000000ffff02a224 */ /* 0x001fe400078e0004 */
[----:B------:R-:W0:Y:S01]  /*30080*/  S2R R4, SR_TID.X ;  /* 0x0000000000047919 */ /* 0x000e220000002100 */
[----:B--2---:R-:W-:Y:S02]  /*30090*/  @!P2 IMAD.MOV.U32 R3, RZ, RZ, R5 ;  /* 0x000000ffff03a224 */ /* 0x004fe400078e0005 */
[----:B------:R-:W2:Y:S04]  /*300a0*/  LDL R5, [R1+0xaac] ;  /* 0x000aac0001057983 */ /* 0x000ea80000100800 */
[----:B------:R3:W2:Y:S01]  /*300b0*/  @!P2 LDG.E.U8 R107, desc[UR44][R2.64] ;  /* 0x0000002c026ba981 */ /* 0x0006a2000c1e1100 */
[----:B0-----:R-:W-:-:S02]  /*300c0*/  SHF.R.U32.HI R33, RZ, 0x6, R4 ;  /* 0x00000006ff217819 */ /* 0x001fc40000011604 */
[----:B------:R-:W-:Y:S02]  /*300d0*/  SHF.R.U32.HI R31, RZ, 0x6, R4 ;  /* 0x00000006ff1f7819 */ /* 0x000fe40000011604 */
[----:B------:R-:W-:Y:S01]  /*300e0*/  SGXT.U32 R33, R33, 0x1 ;  /* 0x000000012121781a */ /* 0x000fe20000000000 */
[----:B------:R-:W2:Y:S01]  /*300f0*/  LDL R4, [R1+0xab0] ;  /* 0x000ab00001047983 */ /* 0x000ea20000100800 */
[----:B------:R-:W-:Y:S02]  /*30100*/  SGXT.U32 R31, R31, 0x1 ;  /* 0x000000011f1f781a */ /* 0x000fe40000000000 */
[----:B------:R-:W-:Y:S02]  /*30110*/  LOP3.LUT R132, R33, 0x5c, RZ, 0xfc, !PT ;  /* 0x0000005c21847812 */ /* 0x000fe400078efcff */
[----:B------:R-:W-:-:S04]  /*30120*/  LOP3.LUT R33, R31, 0x60, RZ, 0xfc, !PT ;  /* 0x000000601f217812 */ /* 0x000fc800078efcff */
[----:B------:R-:W-:Y:S02]  /*30130*/  ISETP.GE.AND P3, PT, R33, UR8, PT ;  /* 0x0000000821007c0c */ /* 0x000fe4000bf66270 */
[----:B------:R-:W0:Y:S01]  /*30140*/  S2R R33, SR_TID.X ;  /* 0x0000000000217919 */ /* 0x000e220000002100 */
[----:B---3--:R-:W-:Y:S02]  /*30150*/  @!P5 IMAD.MOV.U32 R2, RZ, RZ, R29 ;  /* 0x000000ffff02d224 */ /* 0x008fe400078e001d */
[----:B------:R-:W-:-:S05]  /*30160*/  @!P5 IMAD.MOV.U32 R3, RZ, RZ, R30 ;  /* 0x000000ffff03d224 */ /* 0x000fca00078e001e */
[----:B------:R1:W3:Y:S01]  /*30170*/  @!P5 LDG.E.U8 R106, desc[UR44][R2.64] ;  /* 0x0000002c026ad981 */ /* 0x0002e2000c1e1100 */
[----:B0-----:R-:W-:-:S04]  /*30180*/  SHF.R.U32.HI R33, RZ, 0x6, R33 ;  /* 0x00000006ff217819 */ /* 0x001fc80000011621 */
[----:B------:R-:W-:Y:S01]  /*30190*/  SGXT.U32 R33, R33, 0x1 ;  /* 0x000000012121781a */ /* 0x000fe20000000000 */
[----:B-1----:R-:W-:Y:S02]  /*301a0*/  @!P4 IMAD.MOV.U32 R3, RZ, RZ, R28 ;  /* 0x000000ffff03c224 */ /* 0x002fe400078e001c */
[----:B------:R-:W-:Y:S01]  /*301b0*/  @!P4 IMAD.MOV.U32 R2, RZ, RZ, R27 ;  /* 0x000000ffff02c224 */ /* 0x000fe200078e001b */
[----:B------:R-:W-:-:S04]  /*301c0*/  LOP3.LUT R27, R33, 0x66, RZ, 0xfc, !PT ;  /* 0x00000066211b7812 */ /* 0x000fc800078efcff */
[----:B------:R4:W3:Y:S01]  /*301d0*/  @!P4 LDG.E.U8 R109, desc[UR44][R2.64] ;  /* 0x0000002c026dc981 */ /* 0x0008e2000c1e1100 */
[----:B------:R-:W-:-:S03]  /*301e0*/  ISETP.GE.AND P4, PT, R27, UR8, PT ;  /* 0x000000081b007c0c */ /* 0x000fc6000bf86270 */
[----:B------:R-:W3:Y:S01]  /*301f0*/  LDL R27, [R1+0xaa4] ;  /* 0x000aa400011b7983 */ /* 0x000ee20000100800 */
[----:B------:R-:W-:-:S13]  /*30200*/  ISETP.GE.AND P1, PT, R132, UR8, PT ;  /* 0x0000000884007c0c */ /* 0x000fda000bf26270 */
[----:B----4-:R-:W-:Y:S02]  /*30210*/  @!P1 IMAD.MOV.U32 R2, RZ, RZ, R24 ;  /* 0x000000ffff029224 */ /* 0x010fe400078e0018 */
[----:B------:R-:W4:Y:S01]  /*30220*/  LDL R24, [R1+0xaa8] ;  /* 0x000aa80001187983 */ /* 0x000f220000100800 */
[----:B------:R-:W-:Y:S01]  /*30230*/  LOP3.LUT R31, R31, 0x62, RZ, 0xfc, !PT ;  /* 0x000000621f1f7812 */ /* 0x000fe200078efcff */
[----:B------:R-:W-:Y:S01]  /*30240*/  @!P1 IMAD.MOV.U32 R3, RZ, RZ, R26 ;  /* 0x000000ffff039224 */ /* 0x000fe200078e001a */
[----:B------:R-:W-:Y:S01]  /*30250*/  PRMT R108, RZ, 0x7610, R108 ;  /* 0x00007610ff6c7816 */ /* 0x000fe2000000006c */
[----:B------:R-:W4:Y:S01]  /*30260*/  LDL R26, [R1+0xaa0] ;  /* 0x000aa000011a7983 */ /* 0x000f220000100800 */
[----:B------:R-:W-:Y:S02]  /*30270*/  ISETP.GE.AND P2, PT, R31, UR8, PT ;  /* 0x000000081f007c0c */ /* 0x000fe4000bf46270 */
[----:B------:R-:W-:Y:S02]  /*30280*/  PRMT R110, RZ, 0x7610, R110 ;  /* 0x00007610ff6e7816 */ /* 0x000fe4000000006e */
[----:B------:R0:W4:Y:S02]  /*30290*/  @!P1 LDG.E.U8 R108, desc[UR44][R2.64] ;  /* 0x0000002c026c9981 */ /* 0x000124000c1e1100 */
[----:B0-----:R-:W-:-:S02]  /*302a0*/  @!P3 IMAD.MOV.U32 R2, RZ, RZ, R6 ;  /* 0x000000ffff02b224 */ /* 0x001fc400078e0006 */
[----:B------:R-:W-:Y:S01]  /*302b0*/  @!P3 IMAD.MOV.U32 R3, RZ, RZ, R25 ;  /* 0x000000ffff03b224 */ /* 0x000fe200078e0019 */
[----:B------:R-:W-:Y:S01]  /*302c0*/  LOP3.LUT R28, R33, 0x64, RZ, 0xfc, !PT ;  /* 0x00000064211c7812 */ /* 0x000fe200078efcff */
[----:B------:R-:W4:Y:S04]  /*302d0*/  LDL R6, [R1+0xa94] ;  /* 0x000a940001067983 */ /* 0x000f280000100800 */
[----:B------:R2:W4:Y:S01]  /*302e0*/  @!P3 LDG.E.U8 R110, desc[UR44][R2.64] ;  /* 0x0000002c026eb981 */ /* 0x000522000c1e1100 */
[----:B------:R-:W-:-:S03]  /*302f0*/  ISETP.GE.AND P5, PT, R28, UR8, PT ;  /* 0x000000081c007c0c */ /* 0x000fc6000bfa6270 */
[----:B------:R-:W4:Y:S01]  /*30300*/  LDL R28, [R1+0xa9c] ;  /* 0x000a9c00011c7983 */ /* 0x000f220000100800 */
[----:B------:R-:W-:-:S03]  /*30310*/  PRMT R113, RZ, 0x7610, R113 ;  /* 0x00007610ff717816 */ /* 0x000fc60000000071 */
[----:B------:R-:W4:Y:S01]  /*30320*/  LDL R25, [R1+0xa8c] ;  /* 0x000a8c0001197983 */ /* 0x000f220000100800 */
[----:B--2---:R-:W-:Y:S02]  /*30330*/  @!P2 IMAD.MOV.U32 R3, RZ, RZ, R5 ;  /* 0x000000ffff03a224 */ /* 0x004fe400078e0005 */
[----:B------:R-:W0:Y:S01]  /*30340*/  S2R R5, SR_TID.X ;  /* 0x0000000000057919 */ /* 0x000e220000002100 */
[----:B------:R-:W-:Y:S02]  /*30350*/  @!P2 IMAD.MOV.U32 R2, RZ, RZ, R4 ;  /* 0x000000ffff02a224 */ /* 0x000fe400078e0004 */
[----:B------:R-:W2:Y:S01]  /*30360*/  LDL R4, [R1+0xa98] ;  /* 0x000a980001047983 */ /* 0x000ea20000100800 */
[----:B0-----:R-:W-:-:S03]  /*30370*/  SHF.R.U32.HI R33, RZ, 0x6, R5 ;  /* 0x00000006ff217819 */ /* 0x001fc60000011605 */
[----:B------:R-:W2:Y:S04]  /*30380*/  LDL R5, [R1+0xa90] ;  /* 0x000a900001057983 */ /* 0x000ea80000100800 */
[----:B------:R3:W2:Y:S02]  /*30390*/  @!P2 LDG.E.U8 R113, desc[UR44][R2.64] ;  /* 0x0000002c0271a981 */ /* 0x0006a4000c1e1100 */
[----:B---3--:R-:W-:Y:S02]  /*303a0*/  @!P5 IMAD.MOV.U32 R3, RZ, RZ, R27 ;  /* 0x000000ffff03d224 */ /* 0x008fe400078e001b */
[----:B------:R-:W3:Y:S01]  /*303b0*/  LDL R27, [R1+0xa84] ;  /* 0x000a8400011b7983 */ /* 0x000ee20000100800 */
[----:B----4-:R-:W-:-:S03]  /*303c0*/  @!P5 IMAD.MOV.U32 R2, RZ, RZ, R24 ;  /* 0x000000ffff02d224 */ /* 0x010fc600078e0018 */
[----:B------:R-:W4:Y:S01]  /*303d0*/  LDL R24, [R1+0xa88] ;  /* 0x000a880001187983 */ /* 0x000f220000100800 */
[----:B------:R-:W-:-:S04]  /*303e0*/  SGXT.U32 R33, R33, 0x1 ;  /* 0x000000012121781a */ /* 0x000fc80000000000 */
[C---:B------:R-:W-:Y:S02]  /*303f0*/  LOP3.LUT R31, R33.reuse, 0x68, RZ, 0xfc, !PT ;  /* 0x00000068211f7812 */ /* 0x040fe400078efcff */
[C---:B------:R-:W-:Y:S02]  /*30400*/  LOP3.LUT R30, R33.reuse, 0x6a, RZ, 0xfc, !PT ;  /* 0x0000006a211e7812 */ /* 0x040fe400078efcff */
[----:B------:R-:W-:Y:S02]  /*30410*/  LOP3.LUT R29, R33, 0x6c, RZ, 0xfc, !PT ;  /* 0x0000006c211d7812 */ /* 0x000fe400078efcff */
[----:B------:R-:W0:Y:S01]  /*30420*/  S2R R33, SR_TID.X ;  /* 0x0000000000217919 */ /* 0x000e220000002100 */
[----:B------:R-:W-:Y:S02]  /*30430*/  PRMT R248, RZ, 0x7610, R248 ;  /* 0x00007610fff87816 */ /* 0x000fe400000000f8 */
[----:B------:R-:W-:Y:S02]  /*30440*/  ISETP.GE.AND P1, PT, R31, UR8, PT ;  /* 0x000000081f007c0c */ /* 0x000fe4000bf26270 */
[----:B------:R-:W-:-:S02]  /*30450*/  PRMT R112, RZ, 0x7610, R112 ;  /* 0x00007610ff707816 */ /* 0x000fc40000000070 */
[----:B------:R-:W-:Y:S01]  /*30460*/  PRMT R115, RZ, 0x7610, R115 ;  /* 0x00007610ff737816 */ /* 0x000fe20000000073 */
[----:B------:R1:W4:Y:S01]  /*30470*/  @!P5 LDG.E.U8 R248, desc[UR44][R2.64] ;  /* 0x0000002c02f8d981 */ /* 0x000322000c1e1100 */
[----:B------:R-:W-:Y:S02]  /*30480*/  ISETP.GE.AND P3, PT, R30, UR8, PT ;  /* 0x000000081e007c0c */ /* 0x000fe4000bf66270 */
[----:B------:R-:W-:Y:S02]  /*30490*/  ISETP.GE.AND P2, PT, R29, UR8, PT ;  /* 0x000000081d007c0c */ /* 0x000fe4000bf46270 */
[----:B------:R-:W-:Y:S02]  /*304a0*/  PRMT R114, RZ, 0x7610, R114 ;  /* 0x00007610ff727816 */ /* 0x000fe40000000072 */
[----:B------:R-:W-:Y:S02]  /*304b0*/  PRMT R117, RZ, 0x7610, R117 ;  /* 0x00007610ff757816 */ /* 0x000fe40000000075 */
[----:B------:R-:W-:Y:S01]  /*304c0*/  PRMT R119, RZ, 0x7610, R119 ;  /* 0x00007610ff777816 */ /* 0x000fe20000000077 */
[----:B-1----:R-:W-:Y:S01]  /*304d0*/  @!P4 IMAD.MOV.U32 R2, RZ, RZ, R26 ;  /* 0x000000ffff02c224 */ /* 0x002fe200078e001a */
[----:B------:R-:W-:Y:S01]  /*304e0*/  PRMT R118, RZ, 0x7610, R118 ;  /* 0x00007610ff767816 */ /* 0x000fe20000000076 */
[----:B------:R-:W-:Y:S01]  /*304f0*/  @!P4 IMAD.MOV.U32 R3, RZ, RZ, R28 ;  /* 0x000000ffff03c224 */ /* 0x000fe200078e001c */
[----:B------:R-:W-:-:S02]  /*30500*/  PRMT R121, RZ, 0x7610, R121 ;  /* 0x00007610ff797816 */ /* 0x000fc40000000079 */
[----:B------:R-:W-:Y:S01]  /*30510*/  PRMT R120, RZ, 0x7610, R120 ;  /* 0x00007610ff787816 */ /* 0x000fe20000000078 */
[----:B------:R-:W-:Y:S01]  /*30520*/  UISETP.GE.AND UP0, UPT, UR51, UR8, UPT ;  /* 0x000000083300728c */ /* 0x000fe2000bf06270 */
[----:B------:R1:W4:Y:S01]  /*30530*/  @!P4 LDG.E.U8 R112, desc[UR44][R2.64] ;  /* 0x0000002c0270c981 */ /* 0x000322000c1e1100 */
[----:B------:R-:W-:Y:S02]  /*30540*/  PRMT R66, RZ, 0x7610, R66 ;  /* 0x00007610ff427816 */ /* 0x000fe40000000042 */
[----:B------:R-:W-:Y:S02]  /*30550*/  PRMT R75, RZ, 0x7610, R75 ;  /* 0x00007610ff4b7816 */ /* 0x000fe4000000004b */
[----:B------:R-:W-:Y:S01]  /*30560*/  PRMT R83, RZ, 0x7610, R83 ;  /* 0x00007610ff537816 */ /* 0x000fe20000000053 */
[----:B------:R-:W-:Y:S01]  /*30570*/  UISETP.GE.AND UP1, UPT, UR48, UR8, UPT ;  /* 0x000000083000728c */ /* 0x000fe2000bf26270 */
[----:B0-----:R-:W-:Y:S01]  /*30580*/  SHF.R.U32.HI R33, RZ, 0x6, R33 ;  /* 0x00000006ff217819 */ /* 0x001fe20000011621 */
[----:B------:R-:W-:Y:S01]  /*30590*/  UISETP.GE.AND UP2, UPT, UR47, UR8, UPT ;  /* 0x000000082f00728c */ /* 0x000fe2000bf46270 */
[----:B------:R-:W-:Y:S01]  /*305a0*/  PRMT R123, RZ, 0x7610, R123 ;  /* 0x00007610ff7b7816 */ /* 0x000fe2000000007b */
[----:B-1----:R-:W-:Y:S01]  /*305b0*/  @!P1 IMAD.MOV.U32 R3, RZ, RZ, R6 ;  /* 0x000000ffff039224 */ /* 0x002fe200078e0006 */
[----:B------:R-:W-:Y:S01]  /*305c0*/  PRMT R88, RZ, 0x7610, R88 ;  /* 0x00007610ff587816 */ /* 0x000fe20000000058 */
[----:B------:R-:W4:Y:S01]  /*305d0*/  LDL R6, [R1+0xa74] ;  /* 0x000a740001067983 */ /* 0x000f220000100800 */
[----:B------:R-:W-:-:S02]  /*305e0*/  SGXT.U32 R33, R33, 0x1 ;  /* 0x000000012121781a */ /* 0x000fc40000000000 */
[----:B------:R-:W-:Y:S01]  /*305f0*/  PRMT R97, RZ, 0x7610, R97 ;  /* 0x00007610ff617816 */ /* 0x000fe20000000061 */
[----:B------:R-:W4:Y:S01]  /*30600*/  LDL R31, [R1+0xa4c] ;  /* 0x000a4c00011f7983 */ /* 0x000f220000100800 */
[C---:B------:R-:W-:Y:S02]  /*30610*/  LOP3.LUT R26, R33.reuse, 0x72, RZ, 0xfc, !PT ;  /* 0x00000072211a7812 */ /* 0x040fe400078efcff */
[----:B------:R-:W-:Y:S02]  /*30620*/  LOP3.LUT R28, R33, 0x70, RZ, 0xfc, !PT ;  /* 0x00000070211c7812 */ /* 0x000fe400078efcff */
[----:B------:R-:W-:Y:S02]  /*30630*/  ISETP.GE.AND P4, PT, R26, UR8, PT ;  /* 0x000000081a007c0c */ /* 0x000fe4000bf86270 */
[----:B------:R-:W4:Y:S01]  /*30640*/  LDL R26, [R1+0xa6c] ;  /* 0x000a6c00011a7983 */ /* 0x000f220000100800 */
[----:B------:R-:W-:-:S03]  /*30650*/  ISETP.GE.AND P5, PT, R28, UR8, PT ;  /* 0x000000081c007c0c */ /* 0x000fc6000bfa6270 */
[----:B------:R-:W4:Y:S01]  /*30660*/  LDL R28, [R1+0xa64] ;  /* 0x000a6400011c7983 */ /* 0x000f220000100800 */
[----:B--2---:R-:W-:-:S03]  /*30670*/  @!P1 IMAD.MOV.U32 R2, RZ, RZ, R4 ;  /* 0x000000ffff029224 */ /* 0x004fc600078e0004 */
[----:B------:R-:W2:Y:S04]  /*30680*/  LDL R4, [R1+0xa78] ;  /* 0x000a780001047983 */ /* 0x000ea80000100800 */
[----:B------:R0:W2:Y:S02]  /*30690*/  @!P1 LDG.E.U8 R115, desc[UR44][R2.64] ;  /* 0x0000002c02739981 */ /* 0x0000a4000c1e1100 */
[----:B0-----:R-:W-:Y:S02]  /*306a0*/  @!P3 IMAD.MOV.U32 R2, RZ, RZ, R5 ;  /* 0x000000ffff02b224 */ /* 0x001fe400078e0005 */
[----:B------:R-:W0:Y:S01]  /*306b0*/  S2R R5, SR_TID.X ;  /* 0x0000000000057919 */ /* 0x000e220000002100 */
[----:B------:R-:W-:Y:S02]  /*306c0*/  @!P3 IMAD.MOV.U32 R3, RZ, RZ, R25 ;  /* 0x000000ffff03b224 */ /* 0x000fe400078e0019 */
[----:B------:R-:W2:Y:S04]  /*306d0*/  LDL R25, [R1+0xa70] ;  /* 0x000a700001197983 */ /* 0x000ea80000100800 */
[----:B------:R3:W2:Y:S01]  /*306e0*/  @!P3 LDG.E.U8 R114, desc[UR44][R2.64] ;  /* 0x0000002c0272b981 */ /* 0x0006a2000c1e1100 */
[----:B0-----:R-:W-:-:S03]  /*306f0*/  SHF.R.U32.HI R33, RZ, 0x6, R5 ;  /* 0x00000006ff217819 */ /* 0x001fc60000011605 */
[----:B------:R-:W2:Y:S01]  /*30700*/  LDL R5, [R1+0xa60] ;  /* 0x000a600001057983 */ /* 0x000ea20000100800 */
[----:B---3--:R-:W-:-:S03]  /*30710*/  @!P2 IMAD.MOV.U32 R3, RZ, RZ, R27 ;  /* 0x000000ffff03a224 */ /* 0x008fc600078e001b */
[----:B------:R-:W3:Y:S01]  /*30720*/  LDL R27, [R1+0xa68] ;  /* 0x000a6800011b7983 */ /* 0x000ee20000100800 */
[----:B----4-:R-:W-:-:S03]  /*30730*/  @!P2 IMAD.MOV.U32 R2, RZ, RZ, R24 ;  /* 0x000000ffff02a224 */ /* 0x010fc600078e0018 */
[----:B------:R-:W4:Y:S04]  /*30740*/  LDL R24, [R1+0xa5c] ;  /* 0x000a5c0001187983 */ /* 0x000f280000100800 */
[----:B------:R0:W4:Y:S01]  /*30750*/  @!P2 LDG.E.U8 R117, desc[UR44][R2.64] ;  /* 0x0000002c0275a981 */ /* 0x000122000c1e1100 */
[----:B------:R-:W-:-:S04]  /*30760*/  SGXT.U32 R33, R33, 0x1 ;  /* 0x000000012121781a */ /* 0x000fc80000000000 */
[C---:B------:R-:W-:Y:S02]  /*30770*/  LOP3.LUT R30, R33.reuse, 0x74, RZ, 0xfc, !PT ;  /* 0x00000074211e7812 */ /* 0x040fe400078efcff */
[----:B------:R-:W-:Y:S02]  /*30780*/  LOP3.LUT R29, R33, 0x76, RZ, 0xfc, !PT ;  /* 0x00000076211d7812 */ /* 0x000fe400078efcff */
[----:B------:R-:W-:Y:S02]  /*30790*/  ISETP.GE.AND P1, PT, R30, UR8, PT ;  /* 0x000000081e007c0c */ /* 0x000fe4000bf26270 */
[----:B------:R-:W-:Y:S01]  /*307a0*/  ISETP.GE.AND P2, PT, R29, UR8, PT ;  /* 0x000000081d007c0c */ /* 0x000fe2000bf46270 */
[----:B0-----:R-:W-:Y:S01]  /*307b0*/  @!P5 IMAD.MOV.U32 R3, RZ, RZ, R6 ;  /* 0x000000ffff03d224 */ /* 0x001fe200078e0006 */
[----:B------:R-:W-:Y:S01]  /*307c0*/  PLOP3.LUT P3, PT, PT, PT, UP0, 0x80, 0x0 ;  /* 0x000000000000781c */ /* 0x000fe20003f6f008 */
[----:B------:R-:W4:Y:S04]  /*307d0*/  LDL R6, [R1+0xc20] ;  /* 0x000c200001067983 */ /* 0x000f280000100800 */
[----:B------:R-:W4:Y:S01]  /*307e0*/  LDL R29, [R1+0xa54] ;  /* 0x000a5400011d7983 */ /* 0x000f220000100800 */
[----:B--2---:R-:W-:Y:S01]  /*307f0*/  @!P5 IMAD.MOV.U32 R2, RZ, RZ, R4 ;  /* 0x000000ffff02d224 */ /* 0x004fe200078e0004 */
[----:B------:R-:W0:Y:S02]  /*30800*/  S2R R33, SR_TID.X ;  /* 0x0000000000217919 */ /* 0x000e240000002100 */
[----:B------:R-:W2:Y:S04]  /*30810*/  LDL R4, [R1+0xc24] ;  /* 0x000c240001047983 */ /* 0x000ea80000100800 */
[----:B------:R1:W2:Y:S04]  /*30820*/  @!P5 LDG.E.U8 R119, desc[UR44][R2.64] ;  /* 0x0000002c0277d981 */ /* 0x0002a8000c1e1100 */
[----:B------:R-:W2:Y:S01]  /*30830*/  LDL R30, [R1+0xa50] ;  /* 0x000a5000011e7983 */ /* 0x000ea20000100800 */
[----:B-1----:R-:W-:-:S02]  /*30840*/  @!P4 IMAD.MOV.U32 R3, RZ, RZ, R26 ;  /* 0x000000ffff03c224 */ /* 0x002fc400078e001a */
[----:B------:R-:W-:Y:S01]  /*30850*/  @!P4 IMAD.MOV.U32 R2, RZ, RZ, R25 ;  /* 0x000000ffff02c224 */ /* 0x000fe200078e0019 */
[----:B------:R-:W2:Y:S04]  /*30860*/  LDL R26, [R1+0xbfc] ;  /* 0x000bfc00011a7983 */ /* 0x000ea80000100800 */
[----:B------:R1:W2:Y:S04]  /*30870*/  @!P4 LDG.E.U8 R118, desc[UR44][R2.64] ;  /* 0x0000002c0276c981 */ /* 0x0002a8000c1e1100 */
[----:B------:R-:W2:Y:S01]  /*30880*/  LDL R25, [R1+0xc00] ;  /* 0x000c000001197983 */ /* 0x000ea20000100800 */
[----:B-1----:R-:W-:-:S02]  /*30890*/  @!P1 IMAD.MOV.U32 R3, RZ, RZ, R28 ;  /* 0x000000ffff039224 */ /* 0x002fc400078e001c */
[----:B---3--:R-:W-:Y:S01]  /*308a0*/  @!P1 IMAD.MOV.U32 R2, RZ, RZ, R27 ;  /* 0x000000ffff029224 */ /* 0x008fe200078e001b */
[----:B------:R-:W-:Y:S01]  /*308b0*/  PLOP3.LUT P4, PT, PT, PT, UP0, 0x80, 0x0 ;  /* 0x000000000000781c */ /* 0x000fe20003f8f008 */
[----:B------:R-:W3:Y:S04]  /*308c0*/  LDL R28, [R1+0xb7c] ;  /* 0x000b7c00011c7983 */ /* 0x000ee80000100800 */
[----:B------:R1:W3:Y:S04]  /*308d0*/  @!P1 LDG.E.U8 R121, desc[UR44][R2.64] ;  /* 0x0000002c02799981 */ /* 0x0002e8000c1e1100 */
[----:B------:R-:W3:Y:S01]  /*308e0*/  LDL R27, [R1+0xb80] ;  /* 0x000b8000011b7983 */ /* 0x000ee20000100800 */
[----:B-1----:R-:W-:-:S03]  /*308f0*/  @!P2 IMAD.MOV.U32 R2, RZ, RZ, R5 ;  /* 0x000000ffff02a224 */ /* 0x002fc600078e0005 */
[----:B------:R-:W3:Y:S01]  /*30900*/  LDL R5, [R1+0xbc0] ;  /* 0x000bc00001057983 */ /* 0x000ee20000100800 */
[----:B----4-:R-:W-:-:S03]  /*30910*/  @!P2 IMAD.MOV.U32 R3, RZ, RZ, R24 ;  /* 0x000000ffff03a224 */ /* 0x010fc600078e0018 */
[----:B------:R-:W4:Y:S04]  /*30920*/  LDL R24, [R1+0xbbc] ;  /* 0x000bbc0001187983 */ /* 0x000f280000100800 */
[----:B------:R1:W4:Y:S01]  /*30930*/  @!P2 LDG.E.U8 R120, desc[UR44][R2.64] ;  /* 0x0000002c0278a981 */ /* 0x000322000c1e1100 */
[----:B------:R-:W-:-:S06]  /*30940*/  UISETP.GE.AND UP0, UPT, UR50, UR8, UPT ;  /* 0x000000083200728c */ /* 0x000fcc000bf06270 */
[----:B------:R-:W-:Y:S01]  /*30950*/  PLOP3.LUT P1, PT, PT, PT, UP0, 0x80, 0x0 ;  /* 0x000000000000781c */ /* 0x000fe20003f2f008 */
[----:B-1----:R-:W-:Y:S02]  /*30960*/  @!P0 IMAD.MOV.U32 R3, RZ, RZ, R6 ;  /* 0x000000ffff038224 */ /* 0x002fe400078e0006 */
[----:B------:R-:W1:Y:S02]  /*30970*/  S2R R6, SR_TID.X ;  /* 0x0000000000067919 */ /* 0x000e640000002100 */
[----:B-1----:R-:W-:-:S04]  /*30980*/  SHF.R.U32.HI R6, RZ, 0x6, R6 ;  /* 0x00000006ff067819 */ /* 0x002fc80000011606 */
[----:B------:R-:W-:Y:S01]  /*30990*/  SGXT.U32 R6, R6, 0x1 ;  /* 0x000000010606781a */ /* 0x000fe20000000000 */
[----:B--2---:R-:W-:Y:S02]  /*309a0*/  @!P0 IMAD.MOV.U32 R2, RZ, RZ, R4 ;  /* 0x000000ffff028224 */ /* 0x004fe400078e0004 */
[----:B------:R-:W2:Y:S04]  /*309b0*/  LDL R4, [R1+0xa58] ;  /* 0x000a580001047983 */ /* 0x000ea80000100800 */
[----:B------:R1:W2:Y:S02]  /*309c0*/  @!P0 LDG.E.U8 R66, desc[UR44][R2.64] ;  /* 0x0000002c02428981 */ /* 0x0002a4000c1e1100 */
[----:B-1----:R-:W-:Y:S02]  /*309d0*/  @!P3 IMAD.MOV.U32 R3, RZ, RZ, R26 ;  /* 0x000000ffff03b224 */ /* 0x002fe400078e001a */
[----:B------:R-:W2:Y:S01]  /*309e0*/  LDL R26, [R1+0xb3c] ;  /* 0x000b3c00011a7983 */ /* 0x000ea20000100800 */
[----:B------:R-:W-:Y:S01]  /*309f0*/  @!P3 IMAD.MOV.U32 R2, RZ, RZ, R25 ;  /* 0x000000ffff02b224 */ /* 0x000fe200078e0019 */
[----:B------:R-:W-:-:S04]  /*30a00*/  LOP3.LUT R25, R6, 0x78, RZ, 0xfc, !PT ;  /* 0x0000007806197812 */ /* 0x000fc800078efcff */
[----:B------:R3:W2:Y:S01]  /*30a10*/  @!P4 LDG.E.U8 R75, desc[UR44][R2.64] ;  /* 0x0000002c024bc981 */ /* 0x0006a2000c1e1100 */
[----:B------:R-:W-:-:S03]  /*30a20*/  ISETP.GE.AND P0, PT, R25, UR8, PT ;  /* 0x0000000819007c0c */ /* 0x000fc6000bf06270 */
[----:B------:R-:W2:Y:S01]  /*30a30*/  LDL R25, [R1+0xafc] ;  /* 0x000afc0001197983 */ /* 0x000ea20000100800 */
[----:B---3--:R-:W-:-:S03]  /*30a40*/  @!P1 IMAD.MOV.U32 R2, RZ, RZ, R5 ;  /* 0x000000ffff029224 */ /* 0x008fc600078e0005 */
[----:B------:R-:W3:Y:S01]  /*30a50*/  LDL R5, [R1+0xb40] ;  /* 0x000b400001057983 */ /* 0x000ee20000100800 */
[----:B----4-:R-:W-:-:S03]  /*30a60*/  @!P1 IMAD.MOV.U32 R3, RZ, RZ, R24 ;  /* 0x000000ffff039224 */ /* 0x010fc600078e0018 */
[----:B------:R-:W4:Y:S01]  /*30a70*/  LDL R24, [R1+0xb00] ;  /* 0x000b000001187983 */ /* 0x000f220000100800 */
[----:B------:R-:W-:-:S13]  /*30a80*/  PLOP3.LUT P2, PT, PT, PT, UP0, 0x80, 0x0 ;  /* 0x000000000000781c */ /* 0x000fda0003f4f008 */
[----:B------:R1:W4:Y:S01]  /*30a90*/  @!P2 LDG.E.U8 R83, desc[UR44][R2.64] ;  /* 0x0000002c0253a981 */ /* 0x000322000c1e1100 */
[----:B------:R-:W-:-:S06]  /*30aa0*/  UISETP.GE.AND UP0, UPT, UR49, UR8, UPT ;  /* 0x000000083100728c */ /* 0x000fcc000bf06270 */
[----:B------:R-:W-:Y:S02]  /*30ab0*/  PLOP3.LUT P5, PT, PT, PT, UP0, 0x80, 0x0 ;  /* 0x000000000000781c */ /* 0x000fe40003faf008 */
[----:B------:R-:W-:Y:S01]  /*30ac0*/  PLOP3.LUT P6, PT, PT, PT, UP0, 0x80, 0x0 ;  /* 0x000000000000781c */ /* 0x000fe20003fcf008 */
[----:B-1----:R-:W-:Y:S01]  /*30ad0*/  @!P0 IMAD.MOV.U32 R3, RZ, RZ, R29 ;  /* 0x000000ffff038224 */ /* 0x002fe200078e001d */
[----:B------:R-:W-:Y:S02]  /*30ae0*/  PLOP3.LUT P1, PT, PT, PT, UP1, 0x80, 0x0 ;  /* 0x000000000000781c */ /* 0x000fe40003f2f018 */
[----:B------:R-:W-:Y:S02]  /*30af0*/  PLOP3.LUT P4, PT, PT, PT, UP1, 0x80, 0x0 ;  /* 0x000000000000781c */ /* 0x000fe40003f8f018 */
[----:B------:R-:W-:Y:S02]  /*30b00*/  PLOP3.LUT P2, PT, PT, PT, UP2, 0x80, 0x0 ;  /* 0x000000000000781c */ /* 0x000fe40003f4f028 */
[----:B0-----:R-:W-:-:S04]  /*30b10*/  SHF.R.U32.HI R33, RZ, 0x6, R33 ;  /* 0x00000006ff217819 */ /* 0x001fc80000011621 */
[----:B------:R-:W-:Y:S01]  /*30b20*/  SGXT.U32 R33, R33, 0x1 ;  /* 0x000000012121781a */ /* 0x000fe20000000000 */
[----:B--2---:R-:W-:Y:S02]  /*30b30*/  @!P0 IMAD.MOV.U32 R2, RZ, RZ, R4 ;  /* 0x000000ffff028224 */ /* 0x004fe400078e0004 */
[----:B------:R-:W0:Y:S03]  /*30b40*/  S2R R4, SR_TID.X ;  /* 0x0000000000047919 */ /* 0x000e260000002100 */
[----:B------:R1:W2:Y:S02]  /*30b50*/  @!P0 LDG.E.U8 R123, desc[UR44][R2.64] ;  /* 0x0000002c027b8981 */ /* 0x0002a4000c1e1100 */
[----:B-1----:R-:W-:Y:S02]  /*30b60*/  @!P5 IMAD.MOV.U32 R2, RZ, RZ, R27 ;  /* 0x000000ffff02d224 */ /* 0x002fe400078e001b */
[----:B------:R-:W-:-:S05]  /*30b70*/  @!P5 IMAD.MOV.U32 R3, RZ, RZ, R28 ;  /* 0x000000ffff03d224 */ /* 0x000fca00078e001c */
[----:B------:R1:W2:Y:S01]  /*30b80*/  @!P6 LDG.E.U8 R88, desc[UR44][R2.64] ;  /* 0x0000002c0258e981 */ /* 0x0002a2000c1e1100 */
[----:B0-----:R-:W-:Y:S01]  /*30b90*/  SHF.R.U32.HI R4, RZ, 0x6, R4 ;  /* 0x00000006ff047819 */ /* 0x001fe20000011604 */
[----:B-1----:R-:W-:-:S03]  /*30ba0*/  @!P1 IMAD.MOV.U32 R3, RZ, RZ, R26 ;  /* 0x000000ffff039224 */ /* 0x002fc600078e001a */
[----:B------:R-:W-:-:S04]  /*30bb0*/  SGXT.U32 R4, R4, 0x1 ;  /* 0x000000010404781a */ /* 0x000fc80000000000 */
[----:B------:R-:W-:Y:S02]  /*30bc0*/  LOP3.LUT R26, R4, 0x7a, RZ, 0xfc, !PT ;  /* 0x0000007a041a7812 */ /* 0x000fe400078efcff */
[----:B------:R-:W2:Y:S01]  /*30bd0*/  LDL R4, [R1+0xac0] ;  /* 0x000ac00001047983 */ /* 0x000ea20000100800 */
[----:B---3--:R-:W-:Y:S01]  /*30be0*/  @!P1 IMAD.MOV.U32 R2, RZ, RZ, R5 ;  /* 0x000000ffff029224 */ /* 0x008fe200078e0005 */
[----:B------:R-:W-:Y:S02]  /*30bf0*/  ISETP.GE.AND P1, PT, R26, UR8, PT ;  /* 0x000000081a007c0c */ /* 0x000fe4000bf26270 */
[----:B------:R-:W2:Y:S04]  /*30c00*/  LDL R5, [R1+0xabc] ;  /* 0x000abc0001057983 */ /* 0x000ea80000100800 */
[----:B------:R0:W3:Y:S04]  /*30c10*/  @!P4 LDG.E.U8 R97, desc[UR44][R2.64] ;  /* 0x0000002c0261c981 */ /* 0x0000e8000c1e1100 */
[----:B------:R-:W2:Y:S01]  /*30c20*/  LDL R26, [R1+0xa44] ;  /* 0x000a4400011a7983 */ /* 0x000ea20000100800 */
[----:B0-----:R-:W-:-:S03]  /*30c30*/  @!P2 IMAD.MOV.U32 R3, RZ, RZ, R25 ;  /* 0x000000ffff03a224 */ /* 0x001fc600078e0019 */
[----:B------:R-:W3:Y:S04]  /*30c40*/  LDL R25, [R1+0xa48] ;  /* 0x000a480001197983 */ /* 0x000ee80000100800 */
[----:B------:R-:W3:Y:S04]  /*30c50*/  LDL.LU R132, [R1+0x1358] ;  /* 0x0013580001847983 */ /* 0x000ee80000300800 */
[----:B------:R-:W3:Y:S04]  /*30c60*/  LDL.LU R137, [R1+0x131c] ;  /* 0x00131c0001897983 */ /* 0x000ee80000300800 */
[----:B------:R-:W3:Y:S04]  /*30c70*/  LDL.LU R148, [R1+0x1318] ;  /* 0x0013180001947983 */ /* 0x000ee80000300800 */
[----:B------:R-:W3:Y:S04]  /*30c80*/  LDL R29, [R1+0xa7c] ;  /* 0x000a7c00011d7983 */ /* 0x000ee80000100800 */
[----:B------:R-:W3:Y:S01]  /*30c90*/  LDL R28, [R1+0xa80] ;  /* 0x000a8000011c7983 */ /* 0x000ee20000100800 */
[----:B----4-:R-:W-:Y:S01]  /*30ca0*/  @!P2 IMAD.MOV.U32 R2, RZ, RZ, R24 ;  /* 0x000000ffff02a224 */ /* 0x010fe200078e0018 */
[----:B------:R-:W-:-:S02]  /*30cb0*/  LOP3.LUT R24, R33, 0x7c, RZ, 0xfc, !PT ;  /* 0x0000007c21187812 */ /* 0x000fc400078efcff */
[----:B------:R-:W4:Y:S02]  /*30cc0*/  LDL R27, [R1+0xa3c] ;  /* 0x000a3c00011b7983 */ /* 0x000f240000100800 */
[----:B------:R-:W-:Y:S02]  /*30cd0*/  ISETP.GE.AND P2, PT, R24, UR8, PT ;  /* 0x0000000818007c0c */ /* 0x000fe4000bf46270 */
[----:B------:R-:W4:Y:S01]  /*30ce0*/  LDL R24, [R1+0xa40] ;  /* 0x000a400001187983 */ /* 0x000f220000100800 */
[----:B------:R-:W-:Y:S02]  /*30cf0*/  PLOP3.LUT P3, PT, PT, PT, UP2, 0x80, 0x0 ;  /* 0x000000000000781c */ /* 0x000fe40003f6f028 */
[----:B------:R-:W-:Y:S01]  /*30d00*/  PRMT R102, RZ, 0x7610, R102 ;  /* 0x00007610ff667816 */ /* 0x000fe20000000066 */
[----:B------:R-:W-:Y:S01]  /*30d10*/  UISETP.GE.AND UP1, UPT, UR43, UR8, UPT ;  /* 0x000000082b00728c */ /* 0x000fe2000bf26270 */
[----:B------:R-:W-:Y:S01]  /*30d20*/  PRMT R0, RZ, 0x7610, R0 ;  /* 0x00007610ff007816 */ /* 0x000fe20000000000 */
[----:B------:R-:W4:Y:S01]  /*30d30*/  LDL R134, [R1+0x1818] ;  /* 0x0018180001867983 */ /* 0x000f220000100800 */
[----:B------:R-:W-:-:S03]  /*30d40*/  PRMT R124, RZ, 0x7610, R124 ;  /* 0x00007610ff7c7816 */ /* 0x000fc6000000007c */
[----:B------:R-:W4:Y:S04]  /*30d50*/  LDL R33, [R1+0x181c] ;  /* 0x00181c0001217983 */ /* 0x000f280000100800 */
[----:B------:R0:W4:Y:S01]  /*30d60*/  @!P3 LDG.E.U8 R102, desc[UR44][R2.64] ;  /* 0x0000002c0266b981 */ /* 0x000122000c1e1100 */
[----:B------:R-:W-:Y:S02]  /*30d70*/  PLOP3.LUT P4, PT, PT, PT, UP1, 0x80, 0x0 ;  /* 0x000000000000781c */ /* 0x000fe40003f8f018 */
[----:B------:R-:W-:Y:S01]  /*30d80*/  PRMT R116, RZ, 0x7610, R116 ;  /* 0x00007610ff747816 */ /* 0x000fe20000000074 */
[----:B------:R-:W1:Y:S01]  /*30d90*/  S2R R6, SR_TID.X ;  /* 0x0000000000067919 */ /* 0x000e620000002100 */
[----:B------:R-:W-:Y:S01]  /*30da0*/  UISETP.GE.AND UP0, UPT, UR46, UR8, UPT ;  /* 0x000000082e00728c */ /* 0x000fe2000bf06270 */
[----:B------:R-:W-:-:S02]  /*30db0*/  PRMT R111, RZ, 0x7610, R111 ;  /* 0x00007610ff6f7816 */ /* 0x000fc4000000006f */
[----:B------:R-:W-:Y:S01]  /*30dc0*/  PRMT R151, RZ, 0x7610, R151 ;  /* 0x00007610ff977816 */ /* 0x000fe20000000097 */
[----:B------:R-:W4:Y:S01]  /*30dd0*/  LDL R150, [R1+0x14d8] ;  /* 0x0014d80001967983 */ /* 0x000f220000100800 */
[----:B0-----:R-:W-:Y:S02]  /*30de0*/  @!P1 IMAD.MOV.U32 R2, RZ, RZ, R30 ;  /* 0x000000ffff029224 */ /* 0x001fe400078e001e */
[----:B------:R-:W-:Y:S01]  /*30df0*/  @!P1 IMAD.MOV.U32 R3, RZ, RZ, R31 ;  /* 0x000000ffff039224 */ /* 0x000fe200078e001f */
[----:B------:R-:W-:Y:S01]  /*30e00*/  UISETP.GE.AND UP2, UPT, UR40, UR8, UPT ;  /* 0x000000082800728c */ /* 0x000fe2000bf46270 */
[----:B------:R-:W-:Y:S01]  /*30e10*/  PLOP3.LUT P3, PT, PT, PT, UP1, 0x80, 0x0 ;  /* 0x000000000000781c */ /* 0x000fe20003f6f018 */
[----:B------:R-:W4:Y:S04]  /*30e20*/  LDL R31, [R1+0x1798] ;  /* 0x00179800011f7983 */ /* 0x000f280000100800 */
[----:B------:R2:W4:Y:S01]  /*30e30*/  @!P1 LDG.E.U8 R0, desc[UR44][R2.64] ;  /* 0x0000002c02009981 */ /* 0x000522000c1e1100 */
[----:B------:R-:W-:-:S03]  /*30e40*/  PLOP3.LUT P6, PT, PT, PT, UP2, 0x80, 0x0 ;  /* 0x000000000000781c */ /* 0x000fc60003fcf028 */
[----:B------:R-:W4:Y:S01]  /*30e50*/  LDL R30, [R1+0x179c] ;  /* 0x00179c00011e7983 */ /* 0x000f220000100800 */
[----:B------:R-:W-:Y:S02]  /*30e60*/  PRMT R149, RZ, 0x7610, R149 ;  /* 0x00007610ff957816 */ /* 0x000fe40000000095 */
[----:B------:R-:W-:Y:S01]  /*30e70*/  PRMT R147, RZ, 0x7610, R147 ;  /* 0x00007610ff937816 */ /* 0x000fe20000000093 */
[----:B------:R-:W4:Y:S01]  /*30e80*/  LDL R139, [R1+0x14dc] ;  /* 0x0014dc00018b7983 */ /* 0x000f220000100800 */
[----:B--2---:R-:W-:-:S03]  /*30e90*/  @!P2 IMAD.MOV.U32 R3, RZ, RZ, R26 ;  /* 0x000000ffff03a224 */ /* 0x004fc600078e001a */
[----:B------:R-:W2:Y:S01]  /*30ea0*/  LDL R26, [R1+0x1838] ;  /* 0x00183800011a7983 */ /* 0x000ea20000100800 */
[----:B---3--:R-:W-:-:S03]  /*30eb0*/  @!P2 IMAD.MOV.U32 R2, RZ, RZ, R25 ;  /* 0x000000ffff02a224 */ /* 0x008fc600078e0019 */
[----:B------:R-:W3:Y:S04]  /*30ec0*/  LDL R25, [R1+0x183c] ;  /* 0x00183c0001197983 */ /* 0x000ee80000100800 */
[----:B------:R0:W3:Y:S02]  /*30ed0*/  @!P2 LDG.E.U8 R124, desc[UR44][R2.64] ;  /* 0x0000002c027ca981 */ /* 0x0000e4000c1e1100 */
[----:B0-----:R-:W-:Y:S02]  /*30ee0*/  @!P4 IMAD.MOV.U32 R3, RZ, RZ, R29 ;  /* 0x000000ffff03c224 */ /* 0x001fe400078e001d */
[----:B------:R-:W3:Y:S01]  /*30ef0*/  LDL R29, [R1+0x17d8] ;  /* 0x0017d800011d7983 */ /* 0x000ee20000100800 */
[----:B------:R-:W-:-:S03]  /*30f00*/  @!P4 IMAD.MOV.U32 R2, RZ, RZ, R28 ;  /* 0x000000ffff02c224 */ /* 0x000fc600078e001c */
[----:B------:R-:W3:Y:S04]  /*30f10*/  LDL R28, [R1+0x17dc] ;  /* 0x0017dc00011c7983 */ /* 0x000ee80000100800 */
[----:B------:R4:W3:Y:S02]  /*30f20*/  @!P3 LDG.E.U8 R116, desc[UR44][R2.64] ;  /* 0x0000002c0274b981 */ /* 0x0008e4000c1e1100 */
[----:B----4-:R-:W-:Y:S02]  /*30f30*/  @!P6 IMAD.MOV.U32 R2, RZ, RZ, R24 ;  /* 0x000000ffff02e224 */ /* 0x010fe400078e0018 */
[----:B------:R-:W4:Y:S01]  /*30f40*/  LDL R24, [R1+0x175c] ;  /* 0x00175c0001187983 */ /* 0x000f220000100800 */
[----:B------:R-:W-:Y:S02]  /*30f50*/  PLOP3.LUT P0, PT, PT, PT, UP0, 0x80, 0x0 ;  /* 0x000000000000781c */ /* 0x000fe40003f0f008 */
[----:B------:R-:W-:-:S02]  /*30f60*/  PLOP3.LUT P5, PT, PT, PT, UP0, 0x80, 0x0 ;  /* 0x000000000000781c */ /* 0x000fc40003faf008 */
[----:B------:R-:W-:Y:S01]  /*30f70*/  PLOP3.LUT P0, PT, PT, PT, UP2, 0x80, 0x0 ;  /* 0x000000000000781c */ /* 0x000fe20003f0f028 */
[----:B------:R-:W-:Y:S01]  /*30f80*/  @!P6 IMAD.MOV.U32 R3, RZ, RZ, R27 ;  /* 0x000000ffff03e224 */ /* 0x000fe200078e001b */
[----:B-1----:R-:W-:Y:S01]  /*30f90*/  LOP3.LUT R6, R6, 0x7f, RZ, 0xc0, !PT ;  /* 0x0000007f06067812 */ /* 0x002fe200078ec0ff */
[----:B------:R-:W4:Y:S08]  /*30fa0*/  LDL R27, [R1+0x1758] ;  /* 0x00175800011b7983 */ /* 0x000f300000100800 */
[----:B------:R-:W4:Y:S04]  /*30fb0*/  @!P5 LDG.E.U8 R111, desc[UR44][R4.64] ;  /* 0x0000002c046fd981 */ /* 0x000f28000c1e1100 */
[----:B------:R2:W4:Y:S01]  /*30fc0*/  @!P0 LDG.E.U8 R151, desc[UR44][R2.64] ;  /* 0x0000002c02978981 */ /* 0x000522000c1e1100 */
[----:B------:R-:W-:-:S02]  /*30fd0*/  ISETP.GE.AND P1, PT, R6, UR8, PT ;  /* 0x0000000806007c0c */ /* 0x000fc4000bf26270 */
[----:B------:R-:W-:Y:S02]  /*30fe0*/  PRMT R146, RZ, 0x7610, R146 ;  /* 0x00007610ff927816 */ /* 0x000fe40000000092 */
[----:B------:R-:W-:Y:S01]  /*30ff0*/  PRMT R145, RZ, 0x7610, R145 ;  /* 0x00007610ff917816 */ /* 0x000fe20000000091 */
[----:B------:R-:W-:Y:S08]  /*31000*/  BAR.SYNC.DEFER_BLOCKING 0x0 ;  /* 0x0000000000007b1d */ /* 0x000ff00000010000 */
[----:B--2---:R-:W-:-:S02]  /*31010*/  @!P1 IMAD.MOV.U32 R3, RZ, RZ, R26 ;  /* 0x000000ffff039224 */ /* 0x004fc400078e001a */
[----:B------:R-:W2:Y:S01]  /*31020*/  LDL R26, [R1+0x1718] ;  /* 0x00171800011a7983 */ /* 0x000ea20000100800 */
[----:B---3--:R-:W-:-:S03]  /*31030*/  @!P1 IMAD.MOV.U32 R2, RZ, RZ, R25 ;  /* 0x000000ffff029224 */ /* 0x008fc600078e0019 */
[----:B------:R-:W3:Y:S04]  /*31040*/  LDL R25, [R1+0x171c] ;  /* 0x00171c0001197983 */ /* 0x000ee80000100800 */
[----:B------:R0:W3:Y:S02]  /*31050*/  @!P1 LDG.E.U8 R149, desc[UR44][R2.64] ;  /* 0x0000002c02959981 */ /* 0x0000e4000c1e1100 */
[----:B0-----:R-:W-:Y:S02]  /*31060*/  @!P1 IMAD.MOV.U32 R2, RZ, RZ, R33 ;  /* 0x000000ffff029224 */ /* 0x001fe400078e0021 */
[----:B------:R-:W-:Y:S01]  /*31070*/  @!P1 IMAD.MOV.U32 R3, RZ, RZ, R134 ;  /* 0x000000ffff039224 */ /* 0x000fe200078e0086 */
[----:B------:R-:W-:Y:S01]  /*31080*/  PRMT R144, RZ, 0x7610, R144 ;  /* 0x00007610ff907816 */ /* 0x000fe20000000090 */
[----:B------:R-:W3:Y:S04]  /*31090*/  LDL R134, [R1+0x1658] ;  /* 0x0016580001867983 */ /* 0x000ee80000100800 */
[----:B------:R0:W3:Y:S04]  /*310a0*/  @!P1 LDG.E.U8 R147, desc[UR44][R2.64] ;  /* 0x0000002c02939981 */ /* 0x0000e8000c1e1100 */
[----:B------:R-:W3:Y:S01]  /*310b0*/  LDL R33, [R1+0x165c] ;  /* 0x00165c0001217983 */ /* 0x000ee20000100800 */
[----:B0-----:R-:W-:-:S02]  /*310c0*/  @!P1 IMAD.MOV.U32 R2, RZ, RZ, R28 ;  /* 0x000000ffff029224 */ /* 0x001fc400078e001c */
[----:B------:R-:W-:Y:S01]  /*310d0*/  @!P1 IMAD.MOV.U32 R3, RZ, RZ, R29 ;  /* 0x000000ffff039224 */ /* 0x000fe200078e001d */
[----:B------:R-:W3:Y:S04]  /*310e0*/  LDL R28, [R1+0x16dc] ;  /* 0x0016dc00011c7983 */ /* 0x000ee80000100800 */
[----:B------:R0:W3:Y:S04]  /*310f0*/  @!P1 LDG.E.U8 R146, desc[UR44][R2.64] ;  /* 0x0000002c02929981 */ /* 0x0000e8000c1e1100 */
[----:B------:R-:W3:Y:S01]  /*31100*/  LDL R29, [R1+0x16d8] ;  /* 0x0016d800011d7983 */ /* 0x000ee20000100800 */
[----:B0-----:R-:W-:-:S02]  /*31110*/  @!P1 IMAD.MOV.U32 R2, RZ, RZ, R30 ;  /* 0x000000ffff029224 */ /* 0x001fc400078e001e */
[----:B------:R-:W-:Y:S01]  /*31120*/  @!P1 IMAD.MOV.U32 R3, RZ, RZ, R31 ;  /* 0x000000ffff039224 */ /* 0x000fe200078e001f */
[----:B------:R-:W-:Y:S01]  /*31130*/  PRMT R143, RZ, 0x7610, R143 ;  /* 0x00007610ff8f7816 */ /* 0x000fe2000000008f */
[----:B------:R-:W3:Y:S04]  /*31140*/  LDL R31, [R1+0x15d8] ;  /* 0x0015d800011f7983 */ /* 0x000ee80000100800 */
[----:B------:R4:W3:Y:S04]  /*31150*/  @!P1 LDG.E.U8 R145, desc[UR44][R2.64] ;  /* 0x0000002c02919981 */ /* 0x0008e8000c1e1100 */
[----:B------:R-:W3:Y:S01]  /*31160*/  LDL R30, [R1+0x15dc] ;  /* 0x0015dc00011e7983 */ /* 0x000ee20000100800 */
[----:B----4-:R-:W-:-:S03]  /*31170*/  @!P1 IMAD.MOV.U32 R2, RZ, RZ, R24 ;  /* 0x000000ffff029224 */ /* 0x010fc600078e0018 */
[----:B------:R-:W4:Y:S01]  /*31180*/  LDL R24, [R1+0x169c] ;  /* 0x00169c0001187983 */ /* 0x000f220000100800 */
[----:B------:R-:W-:-:S03]  /*31190*/  @!P1 IMAD.MOV.U32 R3, RZ, RZ, R27 ;  /* 0x000000ffff039224 */ /* 0x000fc600078e001b */
[----:B------:R-:W4:Y:S04]  /*311a0*/  LDL R27, [R1+0x1698] ;  /* 0x00169800011b7983 */ /* 0x000f280000100800 */
[----:B------:R2:W4:Y:S01]  /*311b0*/  @!P1 LDG.E.U8 R144, desc[UR44][R2.64] ;  /* 0x0000002c02909981 */ /* 0x000522000c1e1100 */
[----:B------:R-:W-:Y:S01]  /*311c0*/  PRMT R142, RZ, 0x7610, R142 ;  /* 0x00007610ff8e7816 */ /* 0x000fe2000000008e */
[----:B--2---:R-:W-:Y:S02]  /*311d0*/  @!P1 IMAD.MOV.U32 R3, RZ, RZ, R26 ;  /* 0x000000ffff039224 */ /* 0x004fe400078e001a */
        /* <DEDUP_REMOVED lines=11> */
[----:B------:R-:W-:Y:S01]  /*31290*/  PRMT R141, RZ, 0x7610, R141 ;  /* 0x00007610ff8d7816 */ /* 0x000fe2000000008d */
[----:B------:R-:W-:Y:S01]  /*312a0*/  @!P1 IMAD.MOV.U32 R3, RZ, RZ, R27 ;  /* 0x000000ffff039224 */ /* 0x000fe200078e001b */
[----:B------:R-:W-:Y:S01]  /*312b0*/  PRMT R140, RZ, 0x7610, R140 ;  /* 0x00007610ff8c7816 */ /* 0x000fe2000000008c */
[----:B------:R-:W4:Y:S04]  /*312c0*/  LDL R27, [R1+0x1558] ;  /* 0x00155800011b7983 */ /* 0x000f280000100800 */
[----:B------:R0:W4:Y:S02]  /*312d0*/  @!P1 LDG.E.U8 R141, desc[UR44][R2.64] ;  /* 0x0000002c028d9981 */ /* 0x000124000c1e1100 */
[----:B0-----:R-:W-:-:S02]  /*312e0*/  @!P1 IMAD.MOV.U32 R2, RZ, RZ, R33 ;  /* 0x000000ffff029224 */ /* 0x001fc400078e0021 */
[----:B------:R-:W-:Y:S01]  /*312f0*/  @!P1 IMAD.MOV.U32 R3, RZ, RZ, R134 ;  /* 0x000000ffff039224 */ /* 0x000fe200078e0086 */
[----:B------:R-:W-:Y:S01]  /*31300*/  PRMT R138, RZ, 0x7610, R138 ;  /* 0x00007610ff8a7816 */ /* 0x000fe2000000008a */
[----:B------:R-:W4:Y:S04]  /*31310*/  LDL R134, [R1+0x1498] ;  /* 0x0014980001867983 */ /* 0x000f280000100800 */
[----:B------:R2:W4:Y:S01]  /*31320*/  @!P1 LDG.E.U8 R140, desc[UR44][R2.64] ;  /* 0x0000002c028c9981 */ /* 0x000522000c1e1100 */
        /* <DEDUP_REMOVED lines=9> */
[----:B------:R-:W-:Y:S01]  /*313c0*/  @!P1 IMAD.MOV.U32 R3, RZ, RZ, R31 ;  /* 0x000000ffff039224 */ /* 0x000fe200078e001f */
[----:B------:R-:W3:Y:S04]  /*313d0*/  LDL R30, [R1+0x1418] ;  /* 0x00141800011e7983 */ /* 0x000ee80000100800 */
[----:B------:R0:W3:Y:S04]  /*313e0*/  @!P1 LDG.E.U8 R136, desc[UR44][R2.64] ;  /* 0x0000002c02889981 */ /* 0x0000e8000c1e1100 */
[----:B------:R-:W3:Y:S01]  /*313f0*/  LDL R31, [R1+0x1458] ;  /* 0x00145800011f7983 */ /* 0x000ee20000100800 */
[----:B0-----:R-:W-:Y:S01]  /*31400*/  @!P1 IMAD.MOV.U32 R2, RZ, RZ, R28 ;  /* 0x000000ffff029224 */ /* 0x001fe200078e001c */
[----:B------:R-:W-:-:S02]  /*31410*/  PRMT R133, RZ, 0x7610, R133 ;  /* 0x00007610ff857816 */ /* 0x000fc40000000085 */
[----:B------:R-:W3:Y:S01]  /*31420*/  LDL R28, [R1+0x13d8] ;  /* 0x0013d800011c7983 */ /* 0x000ee20000100800 */
[----:B------:R-:W-:-:S03]  /*31430*/  @!P1 IMAD.MOV.U32 R3, RZ, RZ, R29 ;  /* 0x000000ffff039224 */ /* 0x000fc600078e001d */
[----:B------:R-:W3:Y:S04]  /*31440*/  LDL R29, [R1+0x141c] ;  /* 0x00141c00011d7983 */ /* 0x000ee80000100800 */
[----:B------:R4:W3:Y:S02]  /*31450*/  @!P1 LDG.E.U8 R135, desc[UR44][R2.64] ;  /* 0x0000002c02879981 */ /* 0x0008e4000c1e1100 */
[----:B----4-:R-:W-:Y:S02]  /*31460*/  @!P1 IMAD.MOV.U32 R2, RZ, RZ, R24 ;  /* 0x000000ffff029224 */ /* 0x010fe400078e0018 */
[----:B------:R-:W4:Y:S01]  /*31470*/  LDL R24, [R1+0x145c] ;  /* 0x00145c0001187983 */ /* 0x000f220000100800 */
[----:B------:R-:W-:-:S03]  /*31480*/  @!P1 IMAD.MOV.U32 R3, RZ, RZ, R27 ;  /* 0x000000ffff039224 */ /* 0x000fc600078e001b */
[----:B------:R-:W4:Y:S04]  /*31490*/  LDL R27, [R1+0x13dc] ;  /* 0x0013dc00011b7983 */ /* 0x000f280000100800 */
[----:B------:R2:W4:Y:S01]  /*314a0*/  @!P1 LDG.E.U8 R133, desc[UR44][R2.64] ;  /* 0x0000002c02859981 */ /* 0x000522000c1e1100 */
[----:B------:R-:W-:Y:S02]  /*314b0*/  PRMT R131, RZ, 0x7610, R131 ;  /* 0x00007610ff837816 */ /* 0x000fe40000000083 */
[----:B------:R-:W-:Y:S02]  /*314c0*/  PRMT R130, RZ, 0x7610, R130 ;  /* 0x00007610ff827816 */ /* 0x000fe40000000082 */
[----:B------:R-:W-:Y:S01]  /*314d0*/  PRMT R129, RZ, 0x7610, R129 ;  /* 0x00007610ff817816 */ /* 0x000fe20000000081 */
[----:B--2---:R-:W-:-:S02]  /*314e0*/  @!P1 IMAD.MOV.U32 R3, RZ, RZ, R26 ;  /* 0x000000ffff039224 */ /* 0x004fc400078e001a */
[----:B------:R-:W2:Y:S01]  /*314f0*/  LDL R26, [R1+0x1398] ;  /* 0x00139800011a7983 */ /* 0x000ea20000100800 */
[----:B---3--:R-:W-:-:S03]  /*31500*/  @!P1 IMAD.MOV.U32 R2, RZ, RZ, R25 ;  /* 0x000000ffff029224 */ /* 0x008fc600078e0019 */
[----:B------:R-:W3:Y:S04]  /*31510*/  LDL R25, [R1+0x139c] ;  /* 0x00139c0001197983 */ /* 0x000ee80000100800 */
[----:B------:R0:W2:Y:S02]  /*31520*/  @!P1 LDG.E.U8 R131, desc[UR44][R2.64] ;  /* 0x0000002c02839981 */ /* 0x0000a4000c1e1100 */
[----:B0-----:R-:W-:Y:S02]  /*31530*/  @!P1 IMAD.MOV.U32 R2, RZ, RZ, R139 ;  /* 0x000000ffff029224 */ /* 0x001fe400078e008b */
[----:B------:R-:W-:-:S05]  /*31540*/  @!P1 IMAD.MOV.U32 R3, RZ, RZ, R150 ;  /* 0x000000ffff039224 */ /* 0x000fca00078e0096 */
[----:B------:R0:W2:Y:S02]  /*31550*/  @!P1 LDG.E.U8 R130, desc[UR44][R2.64] ;  /* 0x0000002c02829981 */ /* 0x0000a4000c1e1100 */
[----:B0-----:R-:W-:Y:S02]  /*31560*/  @!P1 IMAD.MOV.U32 R2, RZ, RZ, R33 ;  /* 0x000000ffff029224 */ /* 0x001fe400078e0021 */
[----:B------:R-:W-:Y:S01]  /*31570*/  @!P1 IMAD.MOV.U32 R3, RZ, RZ, R134 ;  /* 0x000000ffff039224 */ /* 0x000fe200078e0086 */
[----:B------:R-:W-:Y:S01]  /*31580*/  PRMT R128, RZ, 0x7610, R128 ;  /* 0x00007610ff807816 */ /* 0x000fe20000000080 */
[----:B------:R-:W2:Y:S04]  /*31590*/  LDL R134, [R1+0x1298] ;  /* 0x0012980001867983 */ /* 0x000ea80000100800 */
[----:B------:R4:W2:Y:S01]  /*315a0*/  @!P1 LDG.E.U8 R129, desc[UR44][R2.64] ;  /* 0x0000002c02819981 */ /* 0x0008a2000c1e1100 */
[----:B------:R-:W-:-:S02]  /*315b0*/  PRMT R127, RZ, 0x7610, R127 ;  /* 0x00007610ff7f7816 */ /* 0x000fc4000000007f */
[----:B------:R-:W-:Y:S01]  /*315c0*/  PRMT R126, RZ, 0x7610, R126 ;  /* 0x00007610ff7e7816 */ /* 0x000fe2000000007e */
[----:B------:R-:W2:Y:S01]  /*315d0*/  LDL R33, [R1+0x129c] ;  /* 0x00129c0001217983 */ /* 0x000ea20000100800 */
[----:B----4-:R-:W-:-:S03]  /*315e0*/  @!P1 IMAD.MOV.U32 R2, RZ, RZ, R24 ;  /* 0x000000ffff029224 */ /* 0x010fc600078e0018 */
[----:B------:R-:W4:Y:S01]  /*315f0*/  LDL R24, [R1+0x135c] ;  /* 0x00135c0001187983 */ /* 0x000f220000100800 */
[----:B------:R-:W-:Y:S01]  /*31600*/  @!P1 IMAD.MOV.U32 R3, RZ, RZ, R31 ;  /* 0x000000ffff039224 */ /* 0x000fe200078e001f */
[----:B------:R-:W-:Y:S02]  /*31610*/  PRMT R125, RZ, 0x7610, R125 ;  /* 0x00007610ff7d7816 */ /* 0x000fe4000000007d */
[----:B------:R-:W4:Y:S04]  /*31620*/  LDL R31, [R1+0x1218] ;  /* 0x00121800011f7983 */ /* 0x000f280000100800 */
[----:B------:R0:W4:Y:S02]  /*31630*/  @!P1 LDG.E.U8 R128, desc[UR44][R2.64] ;  /* 0x0000002c02809981 */ /* 0x000124000c1e1100 */
[----:B0-----:R-:W-:-:S02]  /*31640*/  @!P1 IMAD.MOV.U32 R2, RZ, RZ, R29 ;  /* 0x000000ffff029224 */ /* 0x001fc400078e001d */
[----:B------:R-:W-:Y:S01]  /*31650*/  @!P1 IMAD.MOV.U32 R3, RZ, RZ, R30 ;  /* 0x000000ffff039224 */ /* 0x000fe200078e001e */
[----:B------:R-:W4:Y:S04]  /*31660*/  LDL R29, [R1+0x1258] ;  /* 0x00125800011d7983 */ /* 0x000f280000100800 */
[----:B------:R0:W4:Y:S04]  /*31670*/  @!P1 LDG.E.U8 R127, desc[UR44][R2.64] ;  /* 0x0000002c027f9981 */ /* 0x000128000c1e1100 */
[----:B------:R-:W4:Y:S01]  /*31680*/  LDL R30, [R1+0x121c] ;  /* 0x00121c00011e7983 */ /* 0x000f220000100800 */
[----:B0-----:R-:W-:-:S02]  /*31690*/  @!P1 IMAD.MOV.U32 R2, RZ, RZ, R27 ;  /* 0x000000ffff029224 */ /* 0x001fc400078e001b */
[----:B------:R-:W-:Y:S01]  /*316a0*/  @!P1 IMAD.MOV.U32 R3, RZ, RZ, R28 ;  /* 0x000000ffff039224 */ /* 0x000fe200078e001c */
[----:B------:R-:W4:Y:S04]  /*316b0*/  LDL R27, [R1+0x12d8] ;  /* 0x0012d800011b7983 */ /* 0x000f280000100800 */
[----:B------:R3:W4:Y:S04]  /*316c0*/  @!P1 LDG.E.U8 R126, desc[UR44][R2.64] ;  /* 0x0000002c027e9981 */ /* 0x000728000c1e1100 */
[----:B------:R-:W4:Y:S01]  /*316d0*/  LDL R28, [R1+0x125c] ;  /* 0x00125c00011c7983 */ /* 0x000f220000100800 */
[----:B---3--:R-:W-:-:S03]  /*316e0*/  @!P1 IMAD.MOV.U32 R2, RZ, RZ, R25 ;  /* 0x000000ffff029224 */ /* 0x008fc600078e0019 */
[----:B------:R-:W3:Y:S01]  /*316f0*/  LDL R25, [R1+0x12dc] ;  /* 0x0012dc0001197983 */ /* 0x000ee20000100800 */
[----:B--2---:R-:W-:-:S03]  /*31700*/  @!P1 IMAD.MOV.U32 R3, RZ, RZ, R26 ;  /* 0x000000ffff039224 */ /* 0x004fc600078e001a */
[----:B------:R-:W2:Y:S04]  /*31710*/  LDL R26, [R1+0x11d8] ;  /* 0x0011d800011a7983 */ /* 0x000ea80000100800 */
[----:B------:R4:W2:Y:S02]  /*31720*/  @!P1 LDG.E.U8 R125, desc[UR44][R2.64] ;  /* 0x0000002c027d9981 */ /* 0x0008a4000c1e1100 */
[----:B----4-:R-:W-:Y:S02]  /*31730*/  @!P1 IMAD.MOV.U32 R2, RZ, RZ, R24 ;  /* 0x000000ffff029224 */ /* 0x010fe400078e0018 */
[----:B------:R-:W4:Y:S01]  /*31740*/  LDL R24, [R1+0x11dc] ;  /* 0x0011dc0001187983 */ /* 0x000f220000100800 */
[----:B------:R-:W-:Y:S01]  /*31750*/  PRMT R247, RZ, 0x7610, R247 ;  /* 0x00007610fff77816 */ /* 0x000fe200000000f7 */
[----:B------:R-:W-:Y:S01]  /*31760*/  @!P1 IMAD.MOV.U32 R3, RZ, RZ, R132 ;  /* 0x000000ffff039224 */ /* 0x000fe200078e0084 */
[----:B------:R-:W-:-:S04]  /*31770*/  PRMT R246, RZ, 0x7610, R246 ;  /* 0x00007610fff67816 */ /* 0x000fc800000000f6 */
[----:B------:R0:W4:Y:S01]  /*31780*/  @!P1 LDG.E.U8 R247, desc[UR44][R2.64] ;  /* 0x0000002c02f79981 */ /* 0x000122000c1e1100 */
[----:B------:R-:W-:Y:S01]  /*31790*/  PRMT R245, RZ, 0x7610, R245 ;  /* 0x00007610fff57816 */ /* 0x000fe200000000f5 */
[----:B0-----:R-:W-:Y:S02]  /*317a0*/  @!P1 IMAD.MOV.U32 R2, RZ, RZ, R137 ;  /* 0x000000ffff029224 */ /* 0x001fe400078e0089 */
[----:B------:R-:W-:-:S05]  /*317b0*/  @!P1 IMAD.MOV.U32 R3, RZ, RZ, R148 ;  /* 0x000000ffff039224 */ /* 0x000fca00078e0094 */
[----:B------:R0:W4:Y:S01]  /*317c0*/  @!P1 LDG.E.U8 R246, desc[UR44][R2.64] ;  /* 0x0000002c02f69981 */ /* 0x000122000c1e1100 */
[----:B------:R-:W-:Y:S01]  /*317d0*/  PRMT R244, RZ, 0x7610, R244 ;  /* 0x00007610fff47816 */ /* 0x000fe200000000f4 */
[----:B0-----:R-:W-:Y:S02]  /*317e0*/  @!P1 IMAD.MOV.U32 R3, RZ, RZ, R27 ;  /* 0x000000ffff039224 */ /* 0x001fe400078e001b */
[----:B------:R-:W4:Y:S01]  /*317f0*/  LDL R27, [R1+0x1198] ;  /* 0x00119800011b7983 */ /* 0x000f220000100800 */
[----:B------:R-:W-:Y:S02]  /*31800*/  PRMT R243, RZ, 0x7610, R243 ;  /* 0x00007610fff37816 */ /* 0x000fe400000000f3 */
[----:B------:R-:W-:Y:S01]  /*31810*/  PRMT R242, RZ, 0x7610, R242 ;  /* 0x00007610fff27816 */ /* 0x000fe200000000f2 */
[----:B---3--:R-:W-:Y:S02]  /*31820*/  @!P1 IMAD.MOV.U32 R2, RZ, RZ, R25 ;  /* 0x000000ffff029224 */ /* 0x008fe400078e0019 */
[----:B------:R-:W3:Y:S04]  /*31830*/  LDL R25, [R1+0x119c] ;  /* 0x00119c0001197983 */ /* 0x000ee80000100800 */
[----:B------:R0:W3:Y:S02]  /*31840*/  @!P1 LDG.E.U8 R245, desc[UR44][R2.64] ;  /* 0x0000002c02f59981 */ /* 0x0000e4000c1e1100 */
[----:B0-----:R-:W-:-:S02]  /*31850*/  @!P1 IMAD.MOV.U32 R2, RZ, RZ, R33 ;  /* 0x000000ffff029224 */ /* 0x001fc400078e0021 */
        /* <DEDUP_REMOVED lines=16> */
[----:B--2---:R-:W-:-:S02]  /*31960*/  @!P1 IMAD.MOV.U32 R3, RZ, RZ, R26 ;  /* 0x000000ffff039224 */ /* 0x004fc400078e001a */
[----:B----4-:R-:W-:Y:S01]  /*31970*/  @!P1 IMAD.MOV.U32 R2, RZ, RZ, R24 ;  /* 0x000000ffff029224 */ /* 0x010fe200078e0018 */
[----:B------:R-:W2:Y:S04]  /*31980*/  LDL R26, [R1+0x1118] ;  /* 0x00111800011a7983 */ /* 0x000ea80000100800 */
[----:B------:R-:W4:Y:S04]  /*31990*/  LDL R24, [R1+0x111c] ;  /* 0x00111c0001187983 */ /* 0x000f280000100800 */
[----:B------:R0:W4:Y:S01]  /*319a0*/  @!P1 LDG.E.U8 R241, desc[UR44][R2.64] ;  /* 0x0000002c02f19981 */ /* 0x000122000c1e1100 */
[----:B------:R-:W-:Y:S01]  /*319b0*/  PRMT R239, RZ, 0x7610, R239 ;  /* 0x00007610ffef7816 */ /* 0x000fe200000000ef */
[----:B0-----:R-:W-:-:S02]  /*319c0*/  @!P1 IMAD.MOV.U32 R3, RZ, RZ, R27 ;  /* 0x000000ffff039224 */ /* 0x001fc400078e001b */
[----:B------:R-:W4:Y:S01]  /*319d0*/  LDL R27, [R1+0x1098] ;  /* 0x00109800011b7983 */ /* 0x000f220000100800 */
        /* <DEDUP_REMOVED lines=8> */
[----:B--2---:R-:W-:Y:S02]  /*31a60*/  @!P1 IMAD.MOV.U32 R3, RZ, RZ, R26 ;  /* 0x000000ffff039224 */ /* 0x004fe400078e001a */
[----:B------:R-:W2:Y:S01]  /*31a70*/  LDL R26, [R1+0xfd8] ;  /* 0x000fd800011a7983 */ /* 0x000ea20000100800 */
[----:B----4-:R-:W-:-:S03]  /*31a80*/  @!P1 IMAD.MOV.U32 R2, RZ, RZ, R24 ;  /* 0x000000ffff029224 */ /* 0x010fc600078e0018 */
[----:B------:R-:W4:Y:S01]  /*31a90*/  LDL R24, [R1+0xfdc] ;  /* 0x000fdc0001187983 */ /* 0x000f220000100800 */
[----:B------:R-:W-:Y:S02]  /*31aa0*/  PRMT R238, RZ, 0x7610, R238 ;  /* 0x00007610ffee7816 */ /* 0x000fe400000000ee */
[----:B------:R-:W-:-:S04]  /*31ab0*/  PRMT R237, RZ, 0x7610, R237 ;  /* 0x00007610ffed7816 */ /* 0x000fc800000000ed */
[----:B------:R0:W4:Y:S01]  /*31ac0*/  @!P1 LDG.E.U8 R238, desc[UR44][R2.64] ;  /* 0x0000002c02ee9981 */ /* 0x000122000c1e1100 */
[----:B------:R-:W-:Y:S01]  /*31ad0*/  PRMT R235, RZ, 0x7610, R235 ;  /* 0x00007610ffeb7816 */ /* 0x000fe200000000eb */
[----:B0-----:R-:W-:Y:S02]  /*31ae0*/  @!P1 IMAD.MOV.U32 R2, RZ, RZ, R33 ;  /* 0x000000ffff029224 */ /* 0x001fe400078e0021 */
[----:B------:R-:W-:Y:S01]  /*31af0*/  @!P1 IMAD.MOV.U32 R3, RZ, RZ, R134 ;  /* 0x000000ffff039224 */ /* 0x000fe200078e0086 */
[----:B------:R-:W-:Y:S01]  /*31b00*/  PRMT R234, RZ, 0x7610, R234 ;  /* 0x00007610ffea7816 */ /* 0x000fe200000000ea */
[----:B------:R-:W4:Y:S04]  /*31b10*/  LDL R134, [R1+0xf18] ;  /* 0x000f180001867983 */ /* 0x000f280000100800 */
[----:B------:R0:W4:Y:S01]  /*31b20*/  @!P1 LDG.E.U8 R237, desc[UR44][R2.64] ;  /* 0x0000002c02ed9981 */ /* 0x000122000c1e1100 */
[----:B------:R-:W-:-:S03]  /*31b30*/  PRMT R233, RZ, 0x7610, R233 ;  /* 0x00007610ffe97816 */ /* 0x000fc600000000e9 */
[----:B------:R-:W4:Y:S01]  /*31b40*/  LDL R33, [R1+0xf1c] ;  /* 0x000f1c0001217983 */ /* 0x000f220000100800 */
[----:B0-----:R-:W-:-:S03]  /*31b50*/  @!P1 IMAD.MOV.U32 R3, RZ, RZ, R27 ;  /* 0x000000ffff039224 */ /* 0x001fc600078e001b */
[----:B------:R-:W4:Y:S01]  /*31b60*/  LDL R27, [R1+0xf98] ;  /* 0x000f9800011b7983 */ /* 0x000f220000100800 */
        /* <DEDUP_REMOVED lines=9> */
[----:B0-----:R-:W-:-:S03]  /*31c00*/  @!P1 IMAD.MOV.U32 R2, RZ, RZ, R28 ;  /* 0x000000ffff029224 */ /* 0x001fc600078e001c */
[----:B------:R-:W3:Y:S01]  /*31c10*/  LDL R28, [R1+0xf5c] ;  /* 0x000f5c00011c7983 */ /* 0x000ee20000100800 */
[----:B------:R-:W-:-:S03]  /*31c20*/  @!P1 IMAD.MOV.U32 R3, RZ, RZ, R29 ;  /* 0x000000ffff039224 */ /* 0x000fc600078e001d */
[----:B------:R-:W3:Y:S04]  /*31c30*/  LDL R29, [R1+0xf58] ;  /* 0x000f5800011d7983 */ /* 0x000ee80000100800 */
[----:B------:R2:W3:Y:S02]  /*31c40*/  @!P1 LDG.E.U8 R233, desc[UR44][R2.64] ;  /* 0x0000002c02e99981 */ /* 0x0004e4000c1e1100 */
[----:B--2---:R-:W-:Y:S02]  /*31c50*/  @!P1 IMAD.MOV.U32 R3, RZ, RZ, R26 ;  /* 0x000000ffff039224 */ /* 0x004fe400078e001a */
[----:B------:R-:W2:Y:S01]  /*31c60*/  LDL R26, [R1+0xed8] ;  /* 0x000ed800011a7983 */ /* 0x000ea20000100800 */
[----:B----4-:R-:W-:-:S03]  /*31c70*/  @!P1 IMAD.MOV.U32 R2, RZ, RZ, R24 ;  /* 0x000000ffff029224 */ /* 0x010fc600078e0018 */
[----:B------:R-:W4:Y:S04]  /*31c80*/  LDL R24, [R1+0xedc] ;  /* 0x000edc0001187983 */ /* 0x000f280000100800 */
[----:B------:R0:W4:Y:S01]  /*31c90*/  @!P1 LDG.E.U8 R232, desc[UR44][R2.64] ;  /* 0x0000002c02e89981 */ /* 0x000122000c1e1100 */
[----:B------:R-:W-:Y:S02]  /*31ca0*/  PRMT R231, RZ, 0x7610, R231 ;  /* 0x00007610ffe77816 */ /* 0x000fe400000000e7 */
[----:B------:R-:W-:Y:S02]  /*31cb0*/  PRMT R230, RZ, 0x7610, R230 ;  /* 0x00007610ffe67816 */ /* 0x000fe400000000e6 */
        /* <DEDUP_REMOVED lines=11> */
[----:B0-----:R-:W-:Y:S02]  /*31d70*/  @!P1 IMAD.MOV.U32 R2, RZ, RZ, R33 ;  /* 0x000000ffff029224 */ /* 0x001fe400078e0021 */
[----:B------:R-:W-:Y:S01]  /*31d80*/  @!P1 IMAD.MOV.U32 R3, RZ, RZ, R134 ;  /* 0x000000ffff039224 */ /* 0x000fe200078e0086 */
[----:B------:R-:W-:Y:S01]  /*31d90*/  PRMT R228, RZ, 0x7610, R228 ;  /* 0x00007610ffe47816 */ /* 0x000fe200000000e4 */
[----:B------:R-:W3:Y:S04]  /*31da0*/  LDL R134, [R1+0xd58] ;  /* 0x000d580001867983 */ /* 0x000ee80000100800 */
[----:B------:R2:W3:Y:S01]  /*31db0*/  @!P1 LDG.E.U8 R229, desc[UR44][R2.64] ;  /* 0x0000002c02e59981 */ /* 0x0004e2000c1e1100 */
[----:B------:R-:W-:-:S02]  /*31dc0*/  PRMT R227, RZ, 0x7610, R227 ;  /* 0x00007610ffe37816 */ /* 0x000fc400000000e3 */
[----:B------:R-:W-:Y:S01]  /*31dd0*/  PRMT R226, RZ, 0x7610, R226 ;  /* 0x00007610ffe27816 */ /* 0x000fe200000000e2 */
[----:B------:R-:W3:Y:S01]  /*31de0*/  LDL R33, [R1+0xd5c] ;  /* 0x000d5c0001217983 */ /* 0x000ee20000100800 */
[----:B--2---:R-:W-:-:S03]  /*31df0*/  @!P1 IMAD.MOV.U32 R3, RZ, RZ, R26 ;  /* 0x000000ffff039224 */ /* 0x004fc600078e001a */
[----:B------:R-:W2:Y:S01]  /*31e00*/  LDL R26, [R1+0xdd8] ;  /* 0x000dd800011a7983 */ /* 0x000ea20000100800 */
[----:B----4-:R-:W-:-:S03]  /*31e10*/  @!P1 IMAD.MOV.U32 R2, RZ, RZ, R24 ;  /* 0x000000ffff029224 */ /* 0x010fc600078e0018 */
[----:B------:R-:W4:Y:S04]  /*31e20*/  LDL R24, [R1+0xddc] ;  /* 0x000ddc0001187983 */ /* 0x000f280000100800 */
[----:B------:R0:W4:Y:S02]  /*31e30*/  @!P1 LDG.E.U8 R228, desc[UR44][R2.64] ;  /* 0x0000002c02e49981 */ /* 0x000124000c1e1100 */
[----:B0-----:R-:W-:Y:S02]  /*31e40*/  @!P1 IMAD.MOV.U32 R2, RZ, RZ, R30 ;  /* 0x000000ffff029224 */ /* 0x001fe400078e001e */
[----:B------:R-:W-:Y:S01]  /*31e50*/  @!P1 IMAD.MOV.U32 R3, RZ, RZ, R31 ;  /* 0x000000ffff039224 */ /* 0x000fe200078e001f */
        /* <DEDUP_REMOVED lines=21> */
[----:B------:R-:W-:Y:S02]  /*31fb0*/  PRMT R222, RZ, 0x7610, R222 ;  /* 0x00007610ffde7816 */ /* 0x000fe400000000de */
[----:B------:R-:W-:Y:S02]  /*31fc0*/  PRMT R221, RZ, 0x7610, R221 ;  /* 0x00007610ffdd7816 */ /* 0x000fe400000000dd */
[----:B------:R-:W-:Y:S01]  /*31fd0*/  PRMT R220, RZ, 0x7610, R220 ;  /* 0x00007610ffdc7816 */ /* 0x000fe200000000dc */
[----:B0-----:R-:W-:Y:S02]  /*31fe0*/  @!P1 IMAD.MOV.U32 R3, RZ, RZ, R27 ;  /* 0x000000ffff039224 */ /* 0x001fe400078e001b */
        /* <DEDUP_REMOVED lines=8> */
[----:B------:R0:W3:Y:S01]  /*32070*/  @!P1 LDG.E.U8 R222, desc[UR44][R2.64] ;  /* 0x0000002c02de9981 */ /* 0x0000e2000c1e1100 */
[----:B------:R-:W-:-:S03]  /*32080*/  PRMT R218, RZ, 0x7610, R218 ;  /* 0x00007610ffda7816 */ /* 0x000fc600000000da */
[----:B------:R-:W3:Y:S01]  /*32090*/  LDL R33, [R1+0x93c] ;  /* 0x00093c0001217983 */ /* 0x000ee20000100800 */
[----:B0-----:R-:W-:Y:S02]  /*320a0*/  @!P1 IMAD.MOV.U32 R3, RZ, RZ, R30 ;  /* 0x000000ffff039224 */ /* 0x001fe400078e001e */
[----:B------:R-:W-:Y:S01]  /*320b0*/  @!P1 IMAD.MOV.U32 R2, RZ, RZ, R28 ;  /* 0x000000ffff029224 */ /* 0x000fe200078e001c */
[----:B------:R-:W3:Y:S04]  /*320c0*/  LDL R30, [R1+0x9f8] ;  /* 0x0009f800011e7983 */ /* 0x000ee80000100800 */
[----:B------:R0:W3:Y:S04]  /*320d0*/  @!P1 LDG.E.U8 R221, desc[UR44][R2.64] ;  /* 0x0000002c02dd9981 */ /* 0x0000e8000c1e1100 */
[----:B------:R-:W3:Y:S01]  /*320e0*/  LDL R28, [R1+0x9fc] ;  /* 0x0009fc00011c7983 */ /* 0x000ee20000100800 */
[----:B0-----:R-:W-:-:S02]  /*320f0*/  @!P1 IMAD.MOV.U32 R2, RZ, RZ, R29 ;  /* 0x000000ffff029224 */ /* 0x001fc400078e001d */
[----:B------:R-:W-:Y:S01]  /*32100*/  @!P1 IMAD.MOV.U32 R3, RZ, RZ, R31 ;  /* 0x000000ffff039224 */ /* 0x000fe200078e001f */
[----:B------:R-:W3:Y:S04]  /*32110*/  LDL R29, [R1+0x978] ;  /* 0x00097800011d7983 */ /* 0x000ee80000100800 */
[----:B------:R2:W3:Y:S02]  /*32120*/  @!P1 LDG.E.U8 R220, desc[UR44][R2.64] ;  /* 0x0000002c02dc9981 */ /* 0x0004e4000c1e1100 */
[----:B--2---:R-:W-:Y:S02]  /*32130*/  @!P1 IMAD.MOV.U32 R3, RZ, RZ, R26 ;  /* 0x000000ffff039224 */ /* 0x004fe400078e001a */
[----:B------:R-:W2:Y:S01]  /*32140*/  LDL R26, [R1+0x9b8] ;  /* 0x0009b800011a7983 */ /* 0x000ea20000100800 */
[----:B----4-:R-:W-:-:S03]  /*32150*/  @!P1 IMAD.MOV.U32 R2, RZ, RZ, R24 ;  /* 0x000000ffff029224 */ /* 0x010fc600078e0018 */
[----:B------:R-:W4:Y:S04]  /*32160*/  LDL R24, [R1+0x9bc] ;  /* 0x0009bc0001187983 */ /* 0x000f280000100800 */
[----:B------:R0:W4:Y:S01]  /*32170*/  @!P1 LDG.E.U8 R219, desc[UR44][R2.64] ;  /* 0x0000002c02db9981 */ /* 0x000122000c1e1100 */
[----:B------:R-:W-:Y:S01]  /*32180*/  PRMT R217, RZ, 0x7610, R217 ;  /* 0x00007610ffd97816 */ /* 0x000fe200000000d9 */
[----:B0-----:R-:W-:Y:S02]  /*32190*/  @!P1 IMAD.MOV.U32 R3, RZ, RZ, R27 ;  /* 0x000000ffff039224 */ /* 0x001fe400078e001b */
[----:B---3--:R-:W-:Y:S02]  /*321a0*/  @!P1 IMAD.MOV.U32 R2, RZ, RZ, R25 ;  /* 0x000000ffff029224 */ /* 0x008fe400078e0019 */
[----:B------:R-:W3:Y:S04]  /*321b0*/  LDL R25, [R1+0x97c] ;  /* 0x00097c0001197983 */ /* 0x000ee80000100800 */
[----:B------:R0:W3:Y:S04]  /*321c0*/  @!P1 LDG.E.U8 R218, desc[UR44][R2.64] ;  /* 0x0000002c02da9981 */ /* 0x0000e8000c1e1100 */
[----:B------:R-:W3:Y:S04]  /*321d0*/  LDL.LU R27, [R1+0x8bc] ;  /* 0x0008bc00011b7983 */ /* 0x000ee80000300800 */
[----:B------:R-:W3:Y:S01]  /*321e0*/  LDL R31, [R1+0x8f8] ;  /* 0x0008f800011f7983 */ /* 0x000ee20000100800 */
[----:B------:R-:W-:-:S02]  /*321f0*/  PRMT R216, RZ, 0x7610, R216 ;  /* 0x00007610ffd87816 */ /* 0x000fc400000000d8 */
[----:B------:R-:W-:Y:S01]  /*32200*/  PRMT R215, RZ, 0x7610, R215 ;  /* 0x00007610ffd77816 */ /* 0x000fe200000000d7 */
[----:B------:R-:W3:Y:S01]  /*32210*/  LDL R150, [R1+0x7f8] ;  /* 0x0007f80001967983 */ /* 0x000ee20000100800 */
[----:B------:R-:W-:Y:S02]  /*32220*/  PRMT R214, RZ, 0x7610, R214 ;  /* 0x00007610ffd67816 */ /* 0x000fe400000000d6 */
[----:B------:R-:W-:Y:S01]  /*32230*/  PRMT R213, RZ, 0x7610, R213 ;  /* 0x00007610ffd57816 */ /* 0x000fe200000000d5 */
        /* <DEDUP_REMOVED lines=10> */
[----:B------:R0:W4:Y:S02]  /*322e0*/  @!P1 LDG.E.U8 R216, desc[UR44][R2.64] ;  /* 0x0000002c02d89981 */ /* 0x000124000c1e1100 */
[----:B0-----:R-:W-:Y:S02]  /*322f0*/  @!P1 IMAD.MOV.U32 R3, RZ, RZ, R29 ;  /* 0x000000ffff039224 */ /* 0x001fe400078e001d */
[----:B------:R-:W4:Y:S01]  /*32300*/  LDL R29, [R1+0x838] ;  /* 0x00083800011d7983 */ /* 0x000f220000100800 */
[----:B------:R-:W-:Y:S01]  /*32310*/  PRMT R212, RZ, 0x7610, R212 ;  /* 0x00007610ffd47816 */ /* 0x000fe200000000d4 */
[----:B---3--:R-:W-:-:S02]  /*32320*/  @!P1 IMAD.MOV.U32 R2, RZ, RZ, R25 ;  /* 0x000000ffff029224 */ /* 0x008fc400078e0019 */
        /* <DEDUP_REMOVED lines=12> */
[----:B------:R0:W3:Y:S01]  /*323f0*/  @!P1 LDG.E.U8 R213, desc[UR44][R2.64] ;  /* 0x0000002c02d59981 */ /* 0x0000e2000c1e1100 */
[----:B------:R-:W-:-:S03]  /*32400*/  PRMT R209, RZ, 0x7610, R209 ;  /* 0x00007610ffd17816 */ /* 0x000fc600000000d1 */
[----:B------:R-:W3:Y:S01]  /*32410*/  LDL R30, [R1+0x6fc] ;  /* 0x0006fc00011e7983 */ /* 0x000ee20000100800 */
[----:B0-----:R-:W-:Y:S02]  /*32420*/  @!P1 IMAD.MOV.U32 R2, RZ, RZ, R27 ;  /* 0x000000ffff029224 */ /* 0x001fe400078e001b */
[----:B------:R-:W-:Y:S02]  /*32430*/  @!P1 IMAD.MOV.U32 R3, RZ, RZ, R28 ;  /* 0x000000ffff039224 */ /* 0x000fe400078e001c */
[----:B------:R-:W3:Y:S04]  /*32440*/  LDL R28, [R1+0x7fc] ;  /* 0x0007fc00011c7983 */ /* 0x000ee80000100800 */
[----:B------:R2:W3:Y:S02]  /*32450*/  @!P1 LDG.E.U8 R212, desc[UR44][R2.64] ;  /* 0x0000002c02d49981 */ /* 0x0004e4000c1e1100 */
[----:B--2---:R-:W-:-:S02]  /*32460*/  @!P1 IMAD.MOV.U32 R3, RZ, RZ, R26 ;  /* 0x000000ffff039224 */ /* 0x004fc400078e001a */
[----:B------:R-:W2:Y:S01]  /*32470*/  LDL R26, [R1+0x7b8] ;  /* 0x0007b800011a7983 */ /* 0x000ea20000100800 */
[----:B----4-:R-:W-:-:S03]  /*32480*/  @!P1 IMAD.MOV.U32 R2, RZ, RZ, R24 ;  /* 0x000000ffff029224 */ /* 0x010fc600078e0018 */
[----:B------:R-:W4:Y:S04]  /*32490*/  LDL R24, [R1+0x7bc] ;  /* 0x0007bc0001187983 */ /* 0x000f280000100800 */
[----:B------:R0:W4:Y:S02]  /*324a0*/  @!P1 LDG.E.U8 R211, desc[UR44][R2.64] ;  /* 0x0000002c02d39981 */ /* 0x000124000c1e1100 */
[----:B0-----:R-:W-:Y:S02]  /*324b0*/  @!P1 IMAD.MOV.U32 R3, RZ, RZ, R29 ;  /* 0x000000ffff039224 */ /* 0x001fe400078e001d */
[----:B------:R-:W4:Y:S01]  /*324c0*/  LDL R29, [R1+0x73c] ;  /* 0x00073c00011d7983 */ /* 0x000f220000100800 */
[----:B---3--:R-:W-:-:S03]  /*324d0*/  @!P1 IMAD.MOV.U32 R2, RZ, RZ, R25 ;  /* 0x000000ffff029224 */ /* 0x008fc600078e0019 */
[----:B------:R-:W3:Y:S04]  /*324e0*/  LDL.LU R25, [R1+0x6b8] ;  /* 0x0006b80001197983 */ /* 0x000ee80000300800 */
[----:B------:R0:W3:Y:S02]  /*324f0*/  @!P1 LDG.E.U8 R210, desc[UR44][R2.64] ;  /* 0x0000002c02d29981 */ /* 0x0000e4000c1e1100 */
[----:B0-----:R-:W-:Y:S02]  /*32500*/  @!P1 IMAD.MOV.U32 R3, RZ, RZ, R150 ;  /* 0x000000ffff039224 */ /* 0x001fe400078e0096 */
[----:B------:R-:W-:Y:S02]  /*32510*/  @!P1 IMAD.MOV.U32 R2, RZ, RZ, R28 ;  /* 0x000000ffff029224 */ /* 0x000fe400078e001c */
[----:B------:R-:W3:Y:S04]  /*32520*/  LDL R28, [R1+0x6bc] ;  /* 0x0006bc00011c7983 */ /* 0x000ee80000100800 */
[----:B------:R2:W3:Y:S02]  /*32530*/  @!P1 LDG.E.U8 R209, desc[UR44][R2.64] ;  /* 0x0000002c02d19981 */ /* 0x0004e4000c1e1100 */
[----:B--2---:R-:W-:-:S02]  /*32540*/  @!P1 IMAD.MOV.U32 R3, RZ, RZ, R26 ;  /* 0x000000ffff039224 */ /* 0x004fc400078e001a */
[----:B------:R-:W2:Y:S01]  /*32550*/  LDL.LU R26, [R1+0x678] ;  /* 0x00067800011a7983 */ /* 0x000ea20000300800 */
[----:B----4-:R-:W-:-:S03]  /*32560*/  @!P1 IMAD.MOV.U32 R2, RZ, RZ, R24 ;  /* 0x000000ffff029224 */ /* 0x010fc600078e0018 */
[----:B------:R-:W4:Y:S01]  /*32570*/  LDL.LU R24, [R1+0x67c] ;  /* 0x00067c0001187983 */ /* 0x000f220000300800 */
[----:B------:R-:W-:Y:S02]  /*32580*/  PRMT R208, RZ, 0x7610, R208 ;  /* 0x00007610ffd07816 */ /* 0x000fe400000000d0 */
        /* <DEDUP_REMOVED lines=14> */
[----:B0-----:R-:W-:Y:S02]  /*32670*/  @!P1 IMAD.MOV.U32 R2, RZ, RZ, R30 ;  /* 0x000000ffff029224 */ /* 0x001fe400078e001e */
[----:B------:R-:W-:Y:S01]  /*32680*/  @!P1 IMAD.MOV.U32 R3, RZ, RZ, R31 ;  /* 0x000000ffff039224 */ /* 0x000fe200078e001f */
[----:B------:R-:W4:Y:S04]  /*32690*/  LDL R30, [R1+0x1754] ;  /* 0x00175400011e7983 */ /* 0x000f280000100800 */
[----:B------:R3:W4:Y:S04]  /*326a0*/  @!P1 LDG.E.U8 R205, desc[UR44][R2.64] ;  /* 0x0000002c02cd9981 */ /* 0x000728000c1e1100 */
[----:B------:R-:W4:Y:S01]  /*326b0*/  LDL R31, [R1+0x1750] ;  /* 0x00175000011f7983 */ /* 0x000f220000100800 */
[----:B---3--:R-:W-:-:S02]  /*326c0*/  @!P1 IMAD.MOV.U32 R3, RZ, RZ, R25 ;  /* 0x000000ffff039224 */ /* 0x008fc400078e0019 */
[----:B------:R-:W-:Y:S02]  /*326d0*/  @!P1 IMAD.MOV.U32 R2, RZ, RZ, R28 ;  /* 0x000000ffff029224 */ /* 0x000fe400078e001c */
[----:B------:R-:W3:Y:S04]  /*326e0*/  LDL R28, [R1+0x17d4] ;  /* 0x0017d400011c7983 */ /* 0x000ee80000100800 */
[----:B------:R2:W3:Y:S04]  /*326f0*/  @!P1 LDG.E.U8 R204, desc[UR44][R2.64] ;  /* 0x0000002c02cc9981 */ /* 0x0004e8000c1e1100 */
[----:B------:R-:W3:Y:S04]  /*32700*/  LDL.LU R134, [R1+0x1350] ;  /* 0x0013500001867983 */ /* 0x000ee80000300800 */
[----:B------:R-:W3:Y:S04]  /*32710*/  LDL.LU R139, [R1+0x1314] ;  /* 0x00131400018b7983 */ /* 0x000ee80000300800 */
[----:B------:R-:W3:Y:S01]  /*32720*/  LDL.LU R150, [R1+0x1310] ;  /* 0x0013100001967983 */ /* 0x000ee20000300800 */
[----:B--2---:R-:W-:-:S02]  /*32730*/  @!P1 IMAD.MOV.U32 R3, RZ, RZ, R26 ;  /* 0x000000ffff039224 */ /* 0x004fc400078e001a */
[----:B----4-:R-:W-:-:S05]  /*32740*/  @!P1 IMAD.MOV.U32 R2, RZ, RZ, R24 ;  /* 0x000000ffff029224 */ /* 0x010fca00078e0018 */
[----:B------:R0:W2:Y:S04]  /*32750*/  @!P1 LDG.E.U8 R203, desc[UR44][R2.64] ;  /* 0x0000002c02cb9981 */ /* 0x0000a8000c1e1100 */
[----:B------:R-:W4:Y:S01]  /*32760*/  LDL R3, [R1+0xa38] ;  /* 0x000a380001037983 */ /* 0x000f220000100800 */
[----:B------:R-:W-:Y:S01]  /*32770*/  PRMT R202, RZ, 0x7610, R202 ;  /* 0x00007610ffca7816 */ /* 0x000fe200000000ca */
[----:B0-----:R-:W-:Y:S01]  /*32780*/  @!P1 IMAD.MOV.U32 R2, RZ, RZ, R29 ;  /* 0x000000ffff029224 */ /* 0x001fe200078e001d */
[----:B------:R-:W-:Y:S01]  /*32790*/  PRMT R201, RZ, 0x7610, R201 ;  /* 0x00007610ffc97816 */ /* 0x000fe200000000c9 */
[----:B------:R-:W2:Y:S04]  /*327a0*/  LDL R29, [R1+0x1714] ;  /* 0x00171400011d7983 */ /* 0x000ea80000100800 */
[----:B----4-:R0:W4:Y:S04]  /*327b0*/  @!P1 LDG.E.U8 R202, desc[UR44][R2.64] ;  /* 0x0000002c02ca9981 */ /* 0x010128000c1e1100 */
[----:B------:R-:W0:Y:S04]  /*327c0*/  LDL R2, [R1+0x1810] ;  /* 0x0018100001027983 */ /* 0x000e280000100800 */
[----:B------:R-:W0:Y:S01]  /*327d0*/  LDL R3, [R1+0x1814] ;  /* 0x0018140001037983 */ /* 0x000e220000100800 */
[----:B------:R-:W-:-:S02]  /*327e0*/  PRMT R200, RZ, 0x7610, R200 ;  /* 0x00007610ffc87816 */ /* 0x000fc400000000c8 */
[----:B0-----:R-:W-:-:S04]  /*327f0*/  @!P1 LOP3.LUT R3, R3, R2, RZ, 0x3c, !PT ;  /* 0x0000000203039212 */ /* 0x001fc800078e3cff */
[----:B------:R-:W-:-:S04]  /*32800*/  @!P1 LOP3.LUT R2, R3, R2, RZ, 0x3c, !PT ;  /* 0x0000000203029212 */ /* 0x000fc800078e3cff */
[----:B------:R-:W-:-:S05]  /*32810*/  @!P1 LOP3.LUT R3, R3, R2, RZ, 0x3c, !PT ;  /* 0x0000000203039212 */ /* 0x000fca00078e3cff */
[----:B------:R3:W4:Y:S02]  /*32820*/  @!P1 LDG.E.U8 R201, desc[UR44][R2.64] ;  /* 0x0000002c02c99981 */ /* 0x000724000c1e1100 */
[----:B---3--:R-:W-:Y:S02]  /*32830*/  @!P1 IMAD.MOV.U32 R2, RZ, RZ, R28 ;  /* 0x000000ffff029224 */ /* 0x008fe400078e001c */
[----:B------:R-:W-:Y:S01]  /*32840*/  @!P1 IMAD.MOV.U32 R3, RZ, RZ, R33 ;  /* 0x000000ffff039224 */ /* 0x000fe200078e0021 */
[----:B------:R-:W-:Y:S01]  /*32850*/  PRMT R199, RZ, 0x7610, R199 ;  /* 0x00007610ffc77816 */ /* 0x000fe200000000c7 */
[----:B------:R-:W3:Y:S04]  /*32860*/  LDL R33, [R1+0x1690] ;  /* 0x0016900001217983 */ /* 0x000ee80000100800 */
[----:B------:R0:W4:Y:S01]  /*32870*/  @!P1 LDG.E.U8 R200, desc[UR44][R2.64] ;  /* 0x0000002c02c89981 */ /* 0x000122000c1e1100 */
[----:B------:R-:W-:-:S02]  /*32880*/  PRMT R198, RZ, 0x7610, R198 ;  /* 0x00007610ffc67816 */ /* 0x000fc400000000c6 */
[----:B------:R-:W-:Y:S01]  /*32890*/  PRMT R197, RZ, 0x7610, R197 ;  /* 0x00007610ffc57816 */ /* 0x000fe200000000c5 */
[----:B------:R-:W3:Y:S04]  /*328a0*/  LDL R28, [R1+0x1694] ;  /* 0x00169400011c7983 */ /* 0x000ee80000100800 */
[----:B------:R-:W0:Y:S04]  /*328b0*/  LDL R2, [R1+0x1790] ;  /* 0x0017900001027983 */ /* 0x000e280000100800 */
[----:B------:R-:W0:Y:S02]  /*328c0*/  LDL R3, [R1+0x1794] ;  /* 0x0017940001037983 */ /* 0x000e240000100800 */
[----:B0-----:R-:W-:-:S04]  /*328d0*/  @!P1 LOP3.LUT R3, R3, R2, RZ, 0x3c, !PT ;  /* 0x0000000203039212 */ /* 0x001fc800078e3cff */
[----:B------:R-:W-:-:S04]  /*328e0*/  @!P1 LOP3.LUT R2, R3, R2, RZ, 0x3c, !PT ;  /* 0x0000000203029212 */ /* 0x000fc800078e3cff */
[----:B------:R-:W-:-:S05]  /*328f0*/  @!P1 LOP3.LUT R3, R3, R2, RZ, 0x3c, !PT ;  /* 0x0000000203039212 */ /* 0x000fca00078e3cff */
[----:B------:R0:W4:Y:S02]  /*32900*/  @!P1 LDG.E.U8 R199, desc[UR44][R2.64] ;  /* 0x0000002c02c79981 */ /* 0x000124000c1e1100 */
[----:B0-----:R-:W-:Y:S02]  /*32910*/  @!P1 IMAD.MOV.U32 R2, RZ, RZ, R30 ;  /* 0x000000ffff029224 */ /* 0x001fe400078e001e */
[----:B------:R-:W-:Y:S01]  /*32920*/  @!P1 IMAD.MOV.U32 R3, RZ, RZ, R31 ;  /* 0x000000ffff039224 */ /* 0x000fe200078e001f */
[----:B------:R-:W-:Y:S01]  /*32930*/  PRMT R196, RZ, 0x7610, R196 ;  /* 0x00007610ffc47816 */ /* 0x000fe200000000c4 */
[----:B------:R-:W4:Y:S04]  /*32940*/  LDL R31, [R1+0x1610] ;  /* 0x00161000011f7983 */ /* 0x000f280000100800 */
[----:B------:R2:W4:Y:S01]  /*32950*/  @!P1 LDG.E.U8 R198, desc[UR44][R2.64] ;  /* 0x0000002c02c69981 */ /* 0x000522000c1e1100 */
[----:B------:R-:W-:-:S03]  /*32960*/  PRMT R195, RZ, 0x7610, R195 ;  /* 0x00007610ffc37816 */ /* 0x000fc600000000c3 */
[----:B------:R-:W4:Y:S04]  /*32970*/  LDL R30, [R1+0x1614] ;  /* 0x00161400011e7983 */ /* 0x000f280000100800 */
[----:B------:R-:W3:Y:S01]  /*32980*/  LDL R3, [R1+0x1710] ;  /* 0x0017100001037983 */ /* 0x000ee20000100800 */
[----:B--2---:R-:W-:Y:S01]  /*32990*/  @!P1 IMAD.MOV.U32 R2, RZ, RZ, R29 ;  /* 0x000000ffff029224 */ /* 0x004fe200078e001d */
[----:B------:R-:W-:Y:S02]  /*329a0*/  PRMT R194, RZ, 0x7610, R194 ;  /* 0x00007610ffc27816 */ /* 0x000fe400000000c2 */
[----:B------:R-:W-:Y:S01]  /*329b0*/  PRMT R193, RZ, 0x7610, R193 ;  /* 0x00007610ffc17816 */ /* 0x000fe200000000c1 */
[----:B------:R-:W2:Y:S04]  /*329c0*/  LDL R29, [R1+0x15d4] ;  /* 0x0015d400011d7983 */ /* 0x000ea80000100800 */
[----:B---3--:R0:W3:Y:S04]  /*329d0*/  @!P1 LDG.E.U8 R197, desc[UR44][R2.64] ;  /* 0x0000002c02c59981 */ /* 0x0080e8000c1e1100 */
[----:B------:R-:W0:Y:S04]  /*329e0*/  LDL R2, [R1+0x16d0] ;  /* 0x0016d00001027983 */ /* 0x000e280000100800 */
[----:B------:R-:W0:Y:S02]  /*329f0*/  LDL R3, [R1+0x16d4] ;  /* 0x0016d40001037983 */ /* 0x000e240000100800 */
[----:B0-----:R-:W-:-:S04]  /*32a00*/  @!P1 LOP3.LUT R3, R3, R2, RZ, 0x3c, !PT ;  /* 0x0000000203039212 */ /* 0x001fc800078e3cff */
[----:B------:R-:W-:-:S04]  /*32a10*/  @!P1 LOP3.LUT R2, R3, R2, RZ, 0x3c, !PT ;  /* 0x0000000203029212 */ /* 0x000fc800078e3cff */
[----:B------:R-:W-:-:S05]  /*32a20*/  @!P1 LOP3.LUT R3, R3, R2, RZ, 0x3c, !PT ;  /* 0x0000000203039212 */ /* 0x000fca00078e3cff */
[----:B------:R0:W3:Y:S02]  /*32a30*/  @!P1 LDG.E.U8 R196, desc[UR44][R2.64] ;  /* 0x0000002c02c49981 */ /* 0x0000e4000c1e1100 */
[----:B0-----:R-:W-:Y:S02]  /*32a40*/  @!P1 IMAD.MOV.U32 R2, RZ, RZ, R28 ;  /* 0x000000ffff029224 */ /* 0x001fe400078e001c */
[----:B------:R-:W-:Y:S01]  /*32a50*/  @!P1 IMAD.MOV.U32 R3, RZ, RZ, R33 ;  /* 0x000000ffff039224 */ /* 0x000fe200078e0021 */
[----:B------:R-:W-:Y:S01]  /*32a60*/  PRMT R192, RZ, 0x7610, R192 ;  /* 0x00007610ffc07816 */ /* 0x000fe200000000c0 */
[----:B------:R-:W3:Y:S04]  /*32a70*/  LDL R33, [R1+0x1550] ;  /* 0x0015500001217983 */ /* 0x000ee80000100800 */
[----:B------:R0:W3:Y:S04]  /*32a80*/  @!P1 LDG.E.U8 R195, desc[UR44][R2.64] ;  /* 0x0000002c02c39981 */ /* 0x0000e8000c1e1100 */
[----:B------:R-:W3:Y:S04]  /*32a90*/  LDL R28, [R1+0x1554] ;  /* 0x00155400011c7983 */ /* 0x000ee80000100800 */
[----:B------:R-:W0:Y:S04]  /*32aa0*/  LDL R2, [R1+0x1650] ;  /* 0x0016500001027983 */ /* 0x000e280000100800 */
[----:B------:R-:W0:Y:S02]  /*32ab0*/  LDL R3, [R1+0x1654] ;  /* 0x0016540001037983 */ /* 0x000e240000100800 */
[----:B0-----:R-:W-:-:S04]  /*32ac0*/  @!P1 LOP3.LUT R3, R3, R2, RZ, 0x3c, !PT ;  /* 0x0000000203039212 */ /* 0x001fc800078e3cff */
[----:B------:R-:W-:-:S04]  /*32ad0*/  @!P1 LOP3.LUT R2, R3, R2, RZ, 0x3c, !PT ;  /* 0x0000000203029212 */ /* 0x000fc800078e3cff */
[----:B------:R-:W-:-:S05]  /*32ae0*/  @!P1 LOP3.LUT R3, R3, R2, RZ, 0x3c, !PT ;  /* 0x0000000203039212 */ /* 0x000fca00078e3cff */
[----:B------:R4:W3:Y:S02]  /*32af0*/  @!P1 LDG.E.U8 R194, desc[UR44][R2.64] ;  /* 0x0000002c02c29981 */ /* 0x0008e4000c1e1100 */
[----:B----4-:R-:W-:Y:S02]  /*32b00*/  @!P1 IMAD.MOV.U32 R2, RZ, RZ, R30 ;  /* 0x000000ffff029224 */ /* 0x010fe400078e001e */
        /* <DEDUP_REMOVED lines=38> */
[----:B--2---:R-:W-:-:S03]  /*32d70*/  @!P1 IMAD.MOV.U32 R2, RZ, RZ, R29 ;  /* 0x000000ffff029224 */ /* 0x004fc600078e001d */
        /* <DEDUP_REMOVED lines=10> */
[----:B------:R-:W3:Y:S04]  /*32e20*/  LDL R28, [R1+0x12d4] ;  /* 0x0012d400011c7983 */ /* 0x000ee80000100800 */
[----:B------:R0:W3:Y:S04]  /*32e30*/  @!P1 LDG.E.U8 R185, desc[UR44][R2.64] ;  /* 0x0000002c02b99981 */ /* 0x0000e8000c1e1100 */
[----:B------:R-:W3:Y:S04]  /*32e40*/  LDL R33, [R1+0x12d0] ;  /* 0x0012d00001217983 */ /* 0x000ee80000100800 */
[----:B------:R-:W0:Y:S04]  /*32e50*/  LDL R2, [R1+0x13d0] ;  /* 0x0013d00001027983 */ /* 0x000e280000100800 */
[----:B------:R-:W0:Y:S01]  /*32e60*/  LDL R3, [R1+0x13d4] ;  /* 0x0013d40001037983 */ /* 0x000e220000100800 */
[----:B------:R-:W-:-:S02]  /*32e70*/  PRMT R184, RZ, 0x7610, R184 ;  /* 0x00007610ffb87816 */ /* 0x000fc400000000b8 */
[----:B------:R-:W-:Y:S02]  /*32e80*/  PRMT R183, RZ, 0x7610, R183 ;  /* 0x00007610ffb77816 */ /* 0x000fe400000000b7 */
[----:B------:R-:W-:Y:S02]  /*32e90*/  PRMT R182, RZ, 0x7610, R182 ;  /* 0x00007610ffb67816 */ /* 0x000fe400000000b6 */
[----:B------:R-:W-:Y:S02]  /*32ea0*/  PRMT R181, RZ, 0x7610, R181 ;  /* 0x00007610ffb57816 */ /* 0x000fe400000000b5 */
[----:B------:R-:W-:Y:S02]  /*32eb0*/  PRMT R180, RZ, 0x7610, R180 ;  /* 0x00007610ffb47816 */ /* 0x000fe400000000b4 */
[----:B0-----:R-:W-:-:S04]  /*32ec0*/  @!P1 LOP3.LUT R3, R3, R2, RZ, 0x3c, !PT ;  /* 0x0000000203039212 */ /* 0x001fc800078e3cff */
[----:B------:R-:W-:-:S04]  /*32ed0*/  @!P1 LOP3.LUT R2, R3, R2, RZ, 0x3c, !PT ;  /* 0x0000000203029212 */ /* 0x000fc800078e3cff */
[----:B------:R-:W-:-:S05]  /*32ee0*/  @!P1 LOP3.LUT R3, R3, R2, RZ, 0x3c, !PT ;  /* 0x0000000203039212 */ /* 0x000fca00078e3cff */
[----:B------:R4:W3:Y:S02]  /*32ef0*/  @!P1 LDG.E.U8 R184, desc[UR44][R2.64] ;  /* 0x0000002c02b89981 */ /* 0x0008e4000c1e1100 */
[----:B----4-:R-:W-:Y:S02]  /*32f00*/  @!P1 IMAD.MOV.U32 R2, RZ, RZ, R30 ;  /* 0x000000ffff029224 */ /* 0x010fe400078e001e */
[----:B------:R-:W-:Y:S01]  /*32f10*/  @!P1 IMAD.MOV.U32 R3, RZ, RZ, R31 ;  /* 0x000000ffff039224 */ /* 0x000fe200078e001f */
[----:B------:R-:W4:Y:S04]  /*32f20*/  LDL R30, [R1+0x1254] ;  /* 0x00125400011e7983 */ /* 0x000f280000100800 */
[----:B------:R2:W4:Y:S04]  /*32f30*/  @!P1 LDG.E.U8 R183, desc[UR44][R2.64] ;  /* 0x0000002c02b79981 */ /* 0x000528000c1e1100 */
[----:B------:R-:W4:Y:S01]  /*32f40*/  LDL R31, [R1+0x1250] ;  /* 0x00125000011f7983 */ /* 0x000f220000100800 */
[----:B--2---:R-:W-:-:S02]  /*32f50*/  @!P1 IMAD.MOV.U32 R2, RZ, RZ, R29 ;  /* 0x000000ffff029224 */ /* 0x004fc400078e001d */
[----:B------:R-:W-:Y:S01]  /*32f60*/  @!P1 IMAD.MOV.U32 R3, RZ, RZ, R134 ;  /* 0x000000ffff039224 */ /* 0x000fe200078e0086 */
[----:B------:R-:W-:Y:S01]  /*32f70*/  PRMT R179, RZ, 0x7610, R179 ;  /* 0x00007610ffb37816 */ /* 0x000fe200000000b3 */
[----:B------:R-:W2:Y:S04]  /*32f80*/  LDL R29, [R1+0x11d4] ;  /* 0x0011d400011d7983 */ /* 0x000ea80000100800 */
[----:B------:R0:W2:Y:S02]  /*32f90*/  @!P1 LDG.E.U8 R182, desc[UR44][R2.64] ;  /* 0x0000002c02b69981 */ /* 0x0000a4000c1e1100 */
[----:B0-----:R-:W-:Y:S02]  /*32fa0*/  @!P1 IMAD.MOV.U32 R2, RZ, RZ, R139 ;  /* 0x000000ffff029224 */ /* 0x001fe400078e008b */
[----:B------:R-:W-:-:S05]  /*32fb0*/  @!P1 IMAD.MOV.U32 R3, RZ, RZ, R150 ;  /* 0x000000ffff039224 */ /* 0x000fca00078e0096 */
[----:B------:R3:W2:Y:S02]  /*32fc0*/  @!P1 LDG.E.U8 R181, desc[UR44][R2.64] ;  /* 0x0000002c02b59981 */ /* 0x0006a4000c1e1100 */
[----:B---3--:R-:W-:Y:S02]  /*32fd0*/  @!P1 IMAD.MOV.U32 R2, RZ, RZ, R28 ;  /* 0x000000ffff029224 */ /* 0x008fe400078e001c */
[----:B------:R-:W-:Y:S01]  /*32fe0*/  @!P1 IMAD.MOV.U32 R3, RZ, RZ, R33 ;  /* 0x000000ffff039224 */ /* 0x000fe200078e0021 */
[----:B------:R-:W-:Y:S01]  /*32ff0*/  PRMT R178, RZ, 0x7610, R178 ;  /* 0x00007610ffb27816 */ /* 0x000fe200000000b2 */
[----:B------:R-:W3:Y:S04]  /*33000*/  LDL R33, [R1+0x1190] ;  /* 0x0011900001217983 */ /* 0x000ee80000100800 */
[----:B------:R0:W3:Y:S01]  /*33010*/  @!P1 LDG.E.U8 R180, desc[UR44][R2.64] ;  /* 0x0000002c02b49981 */ /* 0x0000e2000c1e1100 */
[----:B------:R-:W-:-:S03]  /*33020*/  PRMT R177, RZ, 0x7610, R177 ;  /* 0x00007610ffb17816 */ /* 0x000fc600000000b1 */
        /* <DEDUP_REMOVED lines=14> */
[----:B------:R-:W0:Y:S04]  /*33110*/  LDL R2, [R1+0x1210] ;  /* 0x0012100001027983 */ /* 0x000e280000100800 */
[----:B------:R-:W0:Y:S02]  /*33120*/  LDL R3, [R1+0x1214] ;  /* 0x0012140001037983 */ /* 0x000e240000100800 */
[----:B0-----:R-:W-:-:S04]  /*33130*/  @!P1 LOP3.LUT R3, R3, R2, RZ, 0x3c, !PT ;  /* 0x0000000203039212 */ /* 0x001fc800078e3cff */
[----:B------:R-:W-:-:S04]  /*33140*/  @!P1 LOP3.LUT R2, R3, R2, RZ, 0x3c, !PT ;  /* 0x0000000203029212 */ /* 0x000fc800078e3cff */
[----:B------:R-:W-:-:S05]  /*33150*/  @!P1 LOP3.LUT R3, R3, R2, RZ, 0x3c, !PT ;  /* 0x0000000203039212 */ /* 0x000fca00078e3cff */
[----:B------:R2:W4:Y:S04]  /*33160*/  @!P1 LDG.E.U8 R177, desc[UR44][R2.64] ;  /* 0x0000002c02b19981 */ /* 0x000528000c1e1100 */
[----:B------:R-:W3:Y:S01]  /*33170*/  LDL R3, [R1+0x11d0] ;  /* 0x0011d00001037983 */ /* 0x000ee20000100800 */
[----:B--2---:R-:W-:Y:S01]  /*33180*/  @!P1 IMAD.MOV.U32 R2, RZ, RZ, R29 ;  /* 0x000000ffff029224 */ /* 0x004fe200078e001d */
[----:B------:R-:W-:Y:S02]  /*33190*/  PRMT R174, RZ, 0x7610, R174 ;  /* 0x00007610ffae7816 */ /* 0x000fe400000000ae */
[----:B------:R-:W-:Y:S01]  /*331a0*/  PRMT R173, RZ, 0x7610, R173 ;  /* 0x00007610ffad7816 */ /* 0x000fe200000000ad */
[----:B------:R-:W2:Y:S04]  /*331b0*/  LDL R29, [R1+0x1094] ;  /* 0x00109400011d7983 */ /* 0x000ea80000100800 */
[----:B---3--:R0:W3:Y:S02]  /*331c0*/  @!P1 LDG.E.U8 R176, desc[UR44][R2.64] ;  /* 0x0000002c02b09981 */ /* 0x0080e4000c1e1100 */
[----:B0-----:R-:W-:-:S02]  /*331d0*/  @!P1 IMAD.MOV.U32 R2, RZ, RZ, R28 ;  /* 0x000000ffff029224 */ /* 0x001fc400078e001c */
        /* <DEDUP_REMOVED lines=180> */
[----:B--2---:R-:W-:-:S03]  /*33d20*/  @!P1 IMAD.MOV.U32 R2, RZ, RZ, R29 ;  /* 0x000000ffff029224 */ /* 0x004fc600078e001d */
[----:B------:R-:W2:Y:S04]  /*33d30*/  LDL.LU R29, [R1+0x6b0] ;  /* 0x0006b000011d7983 */ /* 0x000ea80000300800 */
[----:B---3--:R0:W3:Y:S02]  /*33d40*/  @!P1 LDG.E.U8 R18, desc[UR44][R2.64] ;  /* 0x0000002c02129981 */ /* 0x0080e4000c1e1100 */
[----:B0-----:R-:W-:Y:S02]  /*33d50*/  @!P1 IMAD.MOV.U32 R2, RZ, RZ, R28 ;  /* 0x000000ffff029224 */ /* 0x001fe400078e001c */
[----:B------:R-:W-:Y:S02]  /*33d60*/  @!P1 IMAD.MOV.U32 R3, RZ, RZ, R33 ;  /* 0x000000ffff039224 */ /* 0x000fe400078e0021 */
[----:B------:R-:W3:Y:S04]  /*33d70*/  LDL.LU R33, [R1+0x670] ;  /* 0x0006700001217983 */ /* 0x000ee80000300800 */
[----:B------:R-:W3:Y:S04]  /*33d80*/  LDL.LU R28, [R1+0x674] ;  /* 0x00067400011c7983 */ /* 0x000ee80000300800 */
[----:B------:R0:W3:Y:S04]  /*33d90*/  @!P1 LDG.E.U8 R17, desc[UR44][R2.64] ;  /* 0x0000002c02119981 */ /* 0x0000e8000c1e1100 */
[----:B------:R-:W0:Y:S04]  /*33da0*/  LDL R2, [R1+0x7b0] ;  /* 0x0007b00001027983 */ /* 0x000e280000100800 */
[----:B------:R-:W0:Y:S01]  /*33db0*/  LDL R3, [R1+0x7b4] ;  /* 0x0007b40001037983 */ /* 0x000e220000100800 */
[----:B------:R-:W-:-:S02]  /*33dc0*/  PRMT R16, RZ, 0x7610, R16 ;  /* 0x00007610ff107816 */ /* 0x000fc40000000010 */
[----:B------:R-:W-:Y:S02]  /*33dd0*/  PRMT R15, RZ, 0x7610, R15 ;  /* 0x00007610ff0f7816 */ /* 0x000fe4000000000f */
        /* <DEDUP_REMOVED lines=9> */
[----:B------:R-:W-:-:S02]  /*33e70*/  PRMT R13, RZ, 0x7610, R13 ;  /* 0x00007610ff0d7816 */ /* 0x000fc4000000000d */
[----:B------:R-:W-:Y:S01]  /*33e80*/  PRMT R12, RZ, 0x7610, R12 ;  /* 0x00007610ff0c7816 */ /* 0x000fe2000000000c */
[----:B------:R-:W4:Y:S04]  /*33e90*/  LDL R30, [R1+0x180c] ;  /* 0x00180c00011e7983 */ /* 0x000f280000100800 */
[----:B------:R-:W0:Y:S04]  /*33ea0*/  LDL R2, [R1+0x730] ;  /* 0x0007300001027983 */ /* 0x000e280000100800 */
[----:B------:R-:W0:Y:S02]  /*33eb0*/  LDL R3, [R1+0x734] ;  /* 0x0007340001037983 */ /* 0x000e240000100800 */
[----:B0-----:R-:W-:-:S04]  /*33ec0*/  @!P1 LOP3.LUT R3, R3, R2, RZ, 0x3c, !PT ;  /* 0x0000000203039212 */ /* 0x001fc800078e3cff */
[----:B------:R-:W-:-:S04]  /*33ed0*/  @!P1 LOP3.LUT R2, R3, R2, RZ, 0x3c, !PT ;  /* 0x0000000203029212 */ /* 0x000fc800078e3cff */
[----:B------:R-:W-:-:S05]  /*33ee0*/  @!P1 LOP3.LUT R3, R3, R2, RZ, 0x3c, !PT ;  /* 0x0000000203039212 */ /* 0x000fca00078e3cff */
[----:B------:R0:W4:Y:S04]  /*33ef0*/  @!P1 LDG.E.U8 R14, desc[UR44][R2.64] ;  /* 0x0000002c020e9981 */ /* 0x000128000c1e1100 */
[----:B------:R-:W0:Y:S04]  /*33f00*/  LDL R2, [R1+0x6f0] ;  /* 0x0006f00001027983 */ /* 0x000e280000100800 */
[----:B------:R-:W0:Y:S02]  /*33f10*/  LDL R3, [R1+0x6f4] ;  /* 0x0006f40001037983 */ /* 0x000e240000100800 */
[----:B0-----:R-:W-:-:S04]  /*33f20*/  @!P1 LOP3.LUT R3, R3, R2, RZ, 0x3c, !PT ;  /* 0x0000000203039212 */ /* 0x001fc800078e3cff */
[----:B------:R-:W-:-:S04]  /*33f30*/  @!P1 LOP3.LUT R2, R3, R2, RZ, 0x3c, !PT ;  /* 0x0000000203029212 */ /* 0x000fc800078e3cff */
[----:B------:R-:W-:-:S05]  /*33f40*/  @!P1 LOP3.LUT R3, R3, R2, RZ, 0x3c, !PT ;  /* 0x0000000203039212 */ /* 0x000fca00078e3cff */
[----:B------:R0:W4:Y:S04]  /*33f50*/  @!P1 LDG.E.U8 R13, desc[UR44][R2.64] ;  /* 0x0000002c020d9981 */ /* 0x000128000c1e1100 */
[----:B------:R-:W0:Y:S01]  /*33f60*/  LDL R3, [R1+0x6b4] ;  /* 0x0006b40001037983 */ /* 0x000e220000100800 */
[----:B------:R-:W-:Y:S01]  /*33f70*/  PRMT R11, RZ, 0x7610, R11 ;  /* 0x00007610ff0b7816 */ /* 0x000fe2000000000b */
[----:B0-----:R-:W-:Y:S02]  /*33f80*/  @!P1 IMAD.MOV.U32 R2, RZ, RZ, R3 ;  /* 0x000000ffff029224 */ /* 0x001fe400078e0003 */
[----:B--2---:R-:W-:-:S05]  /*33f90*/  @!P1 IMAD.MOV.U32 R3, RZ, RZ, R29 ;  /* 0x000000ffff039224 */ /* 0x004fca00078e001d */
[----:B------:R3:W2:Y:S02]  /*33fa0*/  @!P1 LDG.E.U8 R12, desc[UR44][R2.64] ;  /* 0x0000002c020c9981 */ /* 0x0006a4000c1e1100 */
[----:B---3--:R-:W-:Y:S02]  /*33fb0*/  @!P1 IMAD.MOV.U32 R2, RZ, RZ, R28 ;  /* 0x000000ffff029224 */ /* 0x008fe400078e001c */
[----:B------:R-:W-:-:S05]  /*33fc0*/  @!P1 IMAD.MOV.U32 R3, RZ, RZ, R33 ;  /* 0x000000ffff039224 */ /* 0x000fca00078e0021 */
[----:B------:R0:W3:Y:S04]  /*33fd0*/  @!P1 LDG.E.U8 R11, desc[UR44][R2.64] ;  /* 0x0000002c020b9981 */ /* 0x0000e8000c1e1100 */
[----:B------:R-:W0:Y:S04]  /*33fe0*/  LDL R2, [R1+0xc38] ;  /* 0x000c380001027983 */ /* 0x000e280000100800 */
[----:B------:R-:W0:Y:S01]  /*33ff0*/  LDL R3, [R1+0x1834] ;  /* 0x0018340001037983 */ /* 0x000e220000100800 */
[----:B------:R-:W-:Y:S02]  /*34000*/  PRMT R10, RZ, 0x7610, R10 ;  /* 0x00007610ff0a7816 */ /* 0x000fe4000000000a */
[----:B------:R-:W-:-:S02]  /*34010*/  PRMT R9, RZ, 0x7610, R9 ;  /* 0x00007610ff097816 */ /* 0x000fc40000000009 */
[----:B0-----:R-:W-:-:S04]  /*34020*/  @!P1 LOP3.LUT R3, R3, R2, RZ, 0x3c, !PT ;  /* 0x0000000203039212 */ /* 0x001fc800078e3cff */
[----:B------:R-:W-:-:S04]  /*34030*/  @!P1 LOP3.LUT R2, R3, R2, RZ, 0x3c, !PT ;  /* 0x0000000203029212 */ /* 0x000fc800078e3cff */
[----:B------:R-:W-:-:S05]  /*34040*/  @!P1 LOP3.LUT R3, R3, R2, RZ, 0x3c, !PT ;  /* 0x0000000203039212 */ /* 0x000fca00078e3cff */
[----:B------:R4:W3:Y:S02]  /*34050*/  @!P1 LDG.E.U8 R10, desc[UR44][R2.64] ;  /* 0x0000002c020a9981 */ /* 0x0008e4000c1e1100 */
[----:B----4-:R-:W-:Y:S02]  /*34060*/  @!P1 IMAD.MOV.U32 R2, RZ, RZ, R30 ;  /* 0x000000ffff029224 */ /* 0x010fe400078e001e */
[----:B------:R-:W-:Y:S01]  /*34070*/  @!P1 IMAD.MOV.U32 R3, RZ, RZ, R31 ;  /* 0x000000ffff039224 */ /* 0x000fe200078e001f */
[----:B------:R-:W4:Y:S04]  /*34080*/  LDL.LU R30, [R1+0x640] ;  /* 0x00064000011e7983 */ /* 0x000f280000300800 */
[----:B------:R-:W2:Y:S04]  /*34090*/  LDL.LU R31, [R1+0x644] ;  /* 0x00064400011f7983 */ /* 0x000ea80000300800 */
[----:B------:R0:W3:Y:S04]  /*340a0*/  @!P1 LDG.E.U8 R9, desc[UR44][R2.64] ;  /* 0x0000002c02099981 */ /* 0x0000e8000c1e1100 */
[----:B------:R-:W0:Y:S04]  /*340b0*/  LDL R2, [R1+0x17c8] ;  /* 0x0017c80001027983 */ /* 0x000e280000100800 */
[----:B------:R-:W0:Y:S01]  /*340c0*/  LDL R3, [R1+0x17cc] ;  /* 0x0017cc0001037983 */ /* 0x000e220000100800 */
[----:B------:R-:W-:-:S02]  /*340d0*/  PRMT R8, RZ, 0x7610, R8 ;  /* 0x00007610ff087816 */ /* 0x000fc40000000008 */
[----:B0-----:R-:W-:-:S04]  /*340e0*/  @!P1 LOP3.LUT R3, R3, R2, RZ, 0x3c, !PT ;  /* 0x0000000203039212 */ /* 0x001fc800078e3cff */
[----:B------:R-:W-:-:S04]  /*340f0*/  @!P1 LOP3.LUT R2, R3, R2, RZ, 0x3c, !PT ;  /* 0x0000000203029212 */ /* 0x000fc800078e3cff */
[----:B------:R-:W-:-:S05]  /*34100*/  @!P1 LOP3.LUT R3, R3, R2, RZ, 0x3c, !PT ;  /* 0x0000000203039212 */ /* 0x000fca00078e3cff */
[----:B------:R0:W3:Y:S04]  /*34110*/  @!P1 LDG.E.U8 R8, desc[UR44][R2.64] ;  /* 0x0000002c02089981 */ /* 0x0000e8000c1e1100 */
[----:B------:R-:W0:Y:S04]  /*34120*/  LDL R2, [R1+0x1788] ;  /* 0x0017880001027983 */ /* 0x000e280000100800 */
[----:B------:R-:W0:Y:S01]  /*34130*/  LDL R3, [R1+0x178c] ;  /* 0x00178c0001037983 */ /* 0x000e220000100800 */
[----:B------:R-:W-:Y:S02]  /*34140*/  PRMT R7, RZ, 0x7610, R7 ;  /* 0x00007610ff077816 */ /* 0x000fe40000000007 */
        /* <DEDUP_REMOVED lines=26> */
[----:B--2---:R-:W-:Y:S02]  /*342f0*/  @!P1 IMAD.MOV.U32 R2, RZ, RZ, R31 ;  /* 0x000000ffff029224 */ /* 0x004fe400078e001f */
[----:B----4-:R-:W-:-:S05]  /*34300*/  @!P1 IMAD.MOV.U32 R3, RZ, RZ, R30 ;  /* 0x000000ffff039224 */ /* 0x010fca00078e001e */
[----:B------:R-:W2:Y:S04]  /*34310*/  @!P1 LDG.E.U8 R236, desc[UR44][R2.64] ;  /* 0x0000002c02ec9981 */ /* 0x000ea8000c1e1100 */
[----:B--2---:R0:W-:Y:S04]  /*34320*/  STL [R1+0x63c], R236 ;  /* 0x00063cec01007387 */ /* 0x0041e80000100800 */
[----:B0-----:R-:W2:Y:S04]  /*34330*/  LDL.LU R236, [R1+0x1fb4] ;  /* 0x001fb40001ec7983 */ /* 0x001ea80000300800 */
[----:B------:R-:W4:Y:S04]  /*34340*/  LDL R3, [R1+0x204] ;  /* 0x0002040001037983 */ /* 0x000f280000100800 */
[----:B--2---:R0:W-:Y:S04]  /*34350*/  STS.U8 [R236+UR7+0x10000], R66 ;  /* 0x01000042ec007988 */ /* 0x0041e80008000007 */
[----:B------:R1:W-:Y:S04]  /*34360*/  STS.U8 [R236+UR7+0x10002], R69 ;  /* 0x01000245ec007988 */ /* 0x0003e80008000007 */
[----:B0-----:R-:W2:Y:S04]  /*34370*/  LDL.LU R66, [R1+0x1fb0] ;  /* 0x001fb00001427983 */ /* 0x001ea80000300800 */
[----:B-1----:R-:W2:Y:S04]  /*34380*/  LDL.LU R69, [R1+0x1fac] ;  /* 0x001fac0001457983 */ /* 0x002ea80000300800 */
[----:B------:R-:W3:Y:S04]  /*34390*/  LDL R2, [R1+0x200] ;  /* 0x0002000001027983 */ /* 0x000ee80000100800 */
[----:B------:R0:W-:Y:S04]  /*343a0*/  STS.U8 [R236+UR7+0x10004], R68 ;  /* 0x01000444ec007988 */ /* 0x0001e80008000007 */
[----:B------:R1:W-:Y:S04]  /*343b0*/  STS.U8 [R236+UR7+0x10006], R71 ;  /* 0x01000647ec007988 */ /* 0x0003e80008000007 */
[----:B------:R4:W-:Y:S04]  /*343c0*/  STS.U8 [R236+UR7+0x10008], R70 ;  /* 0x01000846ec007988 */ /* 0x0009e80008000007 */
[----:B0-----:R-:W2:Y:S04]  /*343d0*/  LDL.LU R68, [R1+0x1fa8] ;  /* 0x001fa80001447983 */ /* 0x001ea80000300800 */
[----:B-1----:R-:W2:Y:S04]  /*343e0*/  LDL.LU R71, [R1+0x1fa4] ;  /* 0x001fa40001477983 */ /* 0x002ea80000300800 */
[----:B----4-:R-:W4:Y:S04]  /*343f0*/  LDL.LU R70, [R1+0x1fa0] ;  /* 0x001fa00001467983 */ /* 0x010f280000300800 */
[----:B------:R0:W-:Y:S04]  /*34400*/  STS.U8 [R236+UR7+0x1000a], R73 ;  /* 0x01000a49ec007988 */ /* 0x0001e80008000007 */
[----:B------:R1:W-:Y:S04]  /*34410*/  STS.U8 [R236+UR7+0x1000c], R72 ;  /* 0x01000c48ec007988 */ /* 0x0003e80008000007 */
[----:B------:R1:W-:Y:S04]  /*34420*/  STS.U8 [R236+UR7+0x1000e], R75 ;  /* 0x01000e4bec007988 */ /* 0x0003e80008000007 */
[----:B0-----:R-:W2:Y:S04]  /*34430*/  LDL.LU R73, [R1+0x1f9c] ;  /* 0x001f9c0001497983 */ /* 0x001ea80000300800 */
[----:B-1----:R-:W4:Y:S04]  /*34440*/  LDL.LU R72, [R1+0x1f98] ;  /* 0x001f980001487983 */ /* 0x002f280000300800 */
[----:B------:R-:W2:Y:S04]  /*34450*/  LDL.LU R75, [R1+0x1f94] ;  /* 0x001f9400014b7983 */ /* 0x000ea80000300800 */
[----:B------:R-:W-:Y:S04]  /*34460*/  STL [R1+0x1928], R236 ;  /* 0x001928ec01007387 */ /* 0x000fe80000100800 */
[----:B------:R0:W-:Y:S04]  /*34470*/  STS.U8 [R3+UR7+0x10000], R74 ;  /* 0x0100004a03007988 */ /* 0x0001e80008000007 */
[----:B------:R1:W-:Y:S04]  /*34480*/  STS.U8 [R3+UR7+0x10002], R77 ;  /* 0x0100024d03007988 */ /* 0x0003e80008000007 */
[----:B------:R1:W-:Y:S04]  /*34490*/  STS.U8 [R3+UR7+0x10004], R76 ;  /* 0x0100044c03007988 */ /* 0x0003e80008000007 */
[----:B0-----:R-:W4:Y:S04]  /*344a0*/  LDL.LU R74, [R1+0x1f90] ;  /* 0x001f9000014a7983 */ /* 0x001f280000300800 */
[----:B-1----:R-:W2:Y:S04]  /*344b0*/  LDL.LU R77, [R1+0x1f8c] ;  /* 0x001f8c00014d7983 */ /* 0x002ea80000300800 */
[----:B------:R-:W4:Y:S04]  /*344c0*/  LDL.LU R76, [R1+0x1f88] ;  /* 0x001f8800014c7983 */ /* 0x000f280000300800 */
[----:B------:R0:W-:Y:S04]  /*344d0*/  STS.U8 [R3+UR7+0x10006], R79 ;  /* 0x0100064f03007988 */ /* 0x0001e80008000007 */
[----:B------:R1:W-:Y:S04]  /*344e0*/  STS.U8 [R3+UR7+0x10008], R78 ;  /* 0x0100084e03007988 */ /* 0x0003e80008000007 */
[----:B------:R1:W-:Y:S04]  /*344f0*/  STS.U8 [R3+UR7+0x1000a], R81 ;  /* 0x01000a5103007988 */ /* 0x0003e80008000007 */
[----:B0-----:R-:W2:Y:S04]  /*34500*/  LDL.LU R79, [R1+0x1f84] ;  /* 0x001f8400014f7983 */ /* 0x001ea80000300800 */
[----:B-1----:R-:W4:Y:S04]  /*34510*/  LDL.LU R78, [R1+0x1f80] ;  /* 0x001f8000014e7983 */ /* 0x002f280000300800 */
[----:B------:R-:W2:Y:S04]  /*34520*/  LDL.LU R81, [R1+0x1f7c] ;  /* 0x001f7c0001517983 */ /* 0x000ea80000300800 */
[----:B------:R0:W-:Y:S04]  /*34530*/  STS.U8 [R3+UR7+0x1000c], R80 ;  /* 0x01000c5003007988 */ /* 0x0001e80008000007 */
[----:B------:R1:W-:Y:S04]  /*34540*/  STS.U8 [R3+UR7+0x1000e], R83 ;  /* 0x01000e5303007988 */ /* 0x0003e80008000007 */
[----:B0-----:R-:W4:Y:S04]  /*34550*/  LDL.LU R80, [R1+0x1f78] ;  /* 0x001f780001507983 */ /* 0x001f280000300800 */
[----:B-1----:R-:W2:Y:S04]  /*34560*/  LDL.LU R83, [R1+0x1f74] ;  /* 0x001f740001537983 */ /* 0x002ea80000300800 */
[----:B---3--:R0:W-:Y:S04]  /*34570*/  STS.U8 [R2+UR7+0x10000], R82 ;  /* 0x0100005202007988 */ /* 0x0081e80008000007 */
[----:B------:R1:W-:Y:S04]  /*34580*/  STS.U8 [R2+UR7+0x10002], R85 ;  /* 0x0100025502007988 */ /* 0x0003e80008000007 */
[----:B------:R3:W-:Y:S04]  /*34590*/  STS.U8 [R2+UR7+0x10004], R252 ;  /* 0x010004fc02007988 */ /* 0x0007e80008000007 */
[----:B0-----:R-:W4:Y:S04]  /*345a0*/  LDL.LU R82, [R1+0x1f70] ;  /* 0x001f700001527983 */ /* 0x001f280000300800 */
[----:B-1----:R-:W2:Y:S04]  /*345b0*/  LDL.LU R85, [R1+0x1f6c] ;  /* 0x001f6c0001557983 */ /* 0x002ea80000300800 */
[----:B---3--:R-:W3:Y:S04]  /*345c0*/  LDL.LU R252, [R1+0x1f68] ;  /* 0x001f680001fc7983 */ /* 0x008ee80000300800 */
        /* <DEDUP_REMOVED lines=8> */
[----:B0-----:R-:W2:Y:S04]  /*34650*/  LDL.LU R89, [R1+0x1f58] ;  /* 0x001f580001597983 */ /* 0x001ea80000300800 */
[----:B-1----:R-:W4:Y:S04]  /*34660*/  LDL.LU R88, [R1+0x1f54] ;  /* 0x001f540001587983 */ /* 0x002f280000300800 */
[----:B---3--:R0:W-:Y:S04]  /*34670*/  STS.U8 [R252+UR7+0x10000], R91 ;  /* 0x0100005bfc007988 */ /* 0x0081e80008000007 */
[----:B------:R1:W-:Y:S04]  /*34680*/  STS.U8 [R252+UR7+0x10002], R90 ;  /* 0x0100025afc007988 */ /* 0x0003e80008000007 */
[----:B------:R3:W-:Y:S04]  /*34690*/  STS.U8 [R252+UR7+0x10004], R251 ;  /* 0x010004fbfc007988 */ /* 0x0007e80008000007 */
[----:B0-----:R-:W2:Y:S04]  /*346a0*/  LDL.LU R91, [R1+0x1f50] ;  /* 0x001f5000015b7983 */ /* 0x001ea80000300800 */
[----:B-1----:R-:W4:Y:S04]  /*346b0*/  LDL.LU R90, [R1+0x1f4c] ;  /* 0x001f4c00015a7983 */ /* 0x002f280000300800 */
[----:B---3--:R-:W3:Y:S04]  /*346c0*/  LDL.LU R251, [R1+0x1f48] ;  /* 0x001f480001fb7983 */ /* 0x008ee80000300800 */
        /* <DEDUP_REMOVED lines=10> */
[----:B------:R-:W-:Y:S04]  /*34770*/  STL [R1+0x192c], R252 ;  /* 0x00192cfc01007387 */ /* 0x000fe80000100800 */
        /* <DEDUP_REMOVED lines=16> */
[----:B------:R-:W-:Y:S04]  /*34880*/  STL [R1+0x1930], R251 ;  /* 0x001930fb01007387 */ /* 0x000fe80000100800 */
        /* <DEDUP_REMOVED lines=26> */
[----:B------:R1:W-:Y:S04]  /*34a30*/  STS.U8 [R249+UR7+0x1000c], R117 ;  /* 0x01000c75f9007988 */ /* 0x0003e80008000007 */
[----:B------:R1:W-:Y:S04]  /*34a40*/  STS.U8 [R249+UR7+0x1000e], R116 ;  /* 0x01000e74f9007988 */ /* 0x0003e80008000007 */
[----:B0-----:R-:W4:Y:S04]  /*34a50*/  LDL.LU R112, [R1+0x1ee4] ;  /* 0x001ee40001707983 */ /* 0x001f280000300800 */
[----:B-1----:R-:W2:Y:S04]  /*34a60*/  LDL.LU R115, [R1+0x1ee0] ;  /* 0x001ee00001737983 */ /* 0x002ea80000300800 */
[----:B------:R-:W4:Y:S04]  /*34a70*/  LDL.LU R114, [R1+0x1edc] ;  /* 0x001edc0001727983 */ /* 0x000f280000300800 */
[----:B------:R-:W2:Y:S04]  /*34a80*/  LDL.LU R117, [R1+0x1ed8] ;  /* 0x001ed80001757983 */ /* 0x000ea80000300800 */
[----:B------:R-:W4:Y:S04]  /*34a90*/  LDL.LU R116, [R1+0x1ed4] ;  /* 0x001ed40001747983 */ /* 0x000f280000300800 */
[----:B------:R-:W-:Y:S04]  /*34aa0*/  STL [R1+0x1938], R249 ;  /* 0x001938f901007387 */ /* 0x000fe80000100800 */
[----:B---3--:R0:W-:Y:S04]  /*34ab0*/  STS.U8 [R248+UR7+0x1000a], R0 ;  /* 0x01000a00f8007988 */ /* 0x0081e80008000007 */
[----:B------:R1:W-:Y:S01]  /*34ac0*/  STS.U8 [R248+UR7+0x10000], R119 ;  /* 0x01000077f8007988 */ /* 0x0003e20008000007 */
[----:B0-----:R-:W-:-:S03]  /*34ad0*/  LOP3.LUT R0, R122, 0x7f, RZ, 0xc0, !PT ;  /* 0x0000007f7a007812 */ /* 0x001fc600078ec0ff */
[----:B------:R0:W-:Y:S04]  /*34ae0*/  STS.U8 [R248+UR7+0x10002], R118 ;  /* 0x01000276f8007988 */ /* 0x0001e80008000007 */
[----:B------:R3:W-:Y:S04]  /*34af0*/  STS.U8 [R248+UR7+0x10004], R121 ;  /* 0x01000479f8007988 */ /* 0x0007e80008000007 */
[----:B------:R2:W-:Y:S04]  /*34b00*/  STS.U8 [R248+UR7+0x10006], R120 ;  /* 0x01000678f8007988 */ /* 0x0005e80008000007 */
[----:B------:R4:W-:Y:S04]  /*34b10*/  STS.U8 [R248+UR7+0x10008], R123 ;  /* 0x0100087bf8007988 */ /* 0x0009e80008000007 */
[----:B------:R4:W-:Y:S04]  /*34b20*/  STS.U8 [R248+UR7+0x1000c], R124 ;  /* 0x01000c7cf8007988 */ /* 0x0009e80008000007 */
[----:B------:R-:W-:Y:S04]  /*34b30*/  STS.U8 [R248+UR7+0x1000e], R151 ;  /* 0x01000e97f8007988 */ /* 0x000fe80008000007 */
[----:B------:R-:W-:Y:S04]  /*34b40*/  STS.U8 [R0+UR7], R149 ;  /* 0x0000009500007988 */ /* 0x000fe80008000007 */
[----:B------:R-:W-:Y:S04]  /*34b50*/  STS.U8 [R0+UR7+0x400], R147 ;  /* 0x0004009300007988 */ /* 0x000fe80008000007 */
        /* <DEDUP_REMOVED lines=49> */
[----:B------:R-:W-:Y:S01]  /*34e70*/  STS.U8 [R0+UR7+0xcc00], R215 ;  /* 0x00cc00d700007988 */ /* 0x000fe20008000007 */
[----:B------:R-:W-:-:S03]  /*34e80*/  LOP3.LUT R122, R122, 0x7f, RZ, 0xc0, !PT ;  /* 0x0000007f7a7a7812 */ /* 0x000fc600078ec0ff */
        /* <DEDUP_REMOVED lines=66> */
[----:B-1----:R-:W4:Y:S04]  /*352b0*/  LDL.LU R119, [R1+0x1ed0] ;  /* 0x001ed00001777983 */ /* 0x002f280000300800 */
[----:B------:R-:W-:Y:S04]  /*352c0*/  STS.U8 [R2+UR7+0xd480], R21 ;  /* 0x00d4801502007988 */ /* 0x000fe80008000007 */
[----:B0-----:R-:W4:Y:S04]  /*352d0*/  LDL.LU R118, [R1+0x1ecc] ;  /* 0x001ecc0001767983 */ /* 0x001f280000300800 */
[----:B------:R-:W-:Y:S04]  /*352e0*/  STS.U8 [R2+UR7+0xd880], R20 ;  /* 0x00d8801402007988 */ /* 0x000fe80008000007 */
[----:B---3--:R-:W3:Y:S04]  /*352f0*/  LDL.LU R121, [R1+0x1ec8] ;  /* 0x001ec80001797983 */ /* 0x008ee80000300800 */
[----:B------:R-:W-:Y:S04]  /*35300*/  STS.U8 [R2+UR7+0xdc80], R19 ;  /* 0x00dc801302007988 */ /* 0x000fe80008000007 */
[----:B--2---:R-:W2:Y:S04]  /*35310*/  LDL.LU R120, [R1+0x1ec4] ;  /* 0x001ec40001787983 */ /* 0x004ea80000300800 */
[----:B------:R-:W-:Y:S04]  /*35320*/  STS.U8 [R2+UR7+0xe080], R18 ;  /* 0x00e0801202007988 */ /* 0x000fe80008000007 */
[----:B----4-:R-:W4:Y:S04]  /*35330*/  LDL.LU R123, [R1+0x1ec0] ;  /* 0x001ec000017b7983 */ /* 0x010f280000300800 */
[----:B------:R-:W-:Y:S04]  /*35340*/  STS.U8 [R2+UR7+0xe480], R17 ;  /* 0x00e4801102007988 */ /* 0x000fe80008000007 */
[----:B------:R-:W3:Y:S04]  /*35350*/  LDL.LU R124, [R1+0x1ebc] ;  /* 0x001ebc00017c7983 */ /* 0x000ee80000300800 */
[----:B------:R-:W-:Y:S04]  /*35360*/  STS.U8 [R2+UR7+0xe880], R16 ;  /* 0x00e8801002007988 */ /* 0x000fe80008000007 */
[----:B------:R-:W-:Y:S04]  /*35370*/  STS.U8 [R2+UR7+0xec80], R15 ;  /* 0x00ec800f02007988 */ /* 0x000fe80008000007 */
[----:B------:R-:W-:Y:S04]  /*35380*/  STS.U8 [R2+UR7+0xf080], R14 ;  /* 0x00f0800e02007988 */ /* 0x000fe80008000007 */
[----:B------:R-:W-:Y:S04]  /*35390*/  STS.U8 [R2+UR7+0xf480], R13 ;  /* 0x00f4800d02007988 */ /* 0x000fe80008000007 */
[----:B------:R-:W-:Y:S04]  /*353a0*/  STL [R1+0x193c], R248 ;  /* 0x00193cf801007387 */ /* 0x000fe80000100800 */
[----:B------:R-:W-:Y:S04]  /*353b0*/  STS.U8 [R2+UR7+0xf880], R12 ;  /* 0x00f8800c02007988 */ /* 0x000fe80008000007 */
[----:B------:R-:W-:Y:S04]  /*353c0*/  STL [R1+0x1ca0], R247 ;  /* 0x001ca0f701007387 */ /* 0x000fe80000100800 */
[----:B------:R0:W-:Y:S04]  /*353d0*/  STS.U8 [R2+UR7+0xfc80], R11 ;  /* 0x00fc800b02007988 */ /* 0x0001e80008000007 */
[----:B------:R-:W2:Y:S04]  /*353e0*/  LDL R3, [R1+0xc34] ;  /* 0x000c340001037983 */ /* 0x000ea80000100800 */
[----:B0-----:R-:W2:Y:S04]  /*353f0*/  LDL R2, [R1+0x1830] ;  /* 0x0018300001027983 */ /* 0x001ea80000100800 */
        /* <DEDUP_REMOVED lines=13> */
[----:B------:R-:W-:-:S03]  /*354d0*/  LOP3.LUT R122, R0, 0x20, RZ, 0x3c, !PT ;  /* 0x00000020007a7812 */ /* 0x000fc600078e3cff */
        /* <DEDUP_REMOVED lines=9> */
[----:B---3--:R-:W-:-:S03]  /*35570*/  PRMT R124, RZ, 0x7610, R124 ;  /* 0x00007610ff7c7816 */ /* 0x008fc6000000007c */
[----:B------:R-:W-:Y:S04]  /*35580*/  STS.U8 [R122+UR7+0x100], R10 ;  /* 0x0001000a7a007988 */ /* 0x000fe80008000007 */
[----:B------:R-:W3:Y:S04]  /*35590*/  LDL.LU R249, [R1+0x6e8] ;  /* 0x0006e80001f97983 */ /* 0x000ee80000300800 */
[----:B--2---:R-:W2:Y:S04]  /*355a0*/  @!P1 LDG.E.U8 R124, desc[UR44][R2.64] ;  /* 0x0000002c027c9981 */ /* 0x004ea8000c1e1100 */
[----:B------:R-:W-:Y:S04]  /*355b0*/  STS.U8 [R122+UR7+0x500], R9 ;  /* 0x000500097a007988 */ /* 0x000fe80008000007 */
[----:B------:R-:W3:Y:S04]  /*355c0*/  LDL.LU R250, [R1+0x6e0] ;  /* 0x0006e00001fa7983 */ /* 0x000ee80000300800 */
        /* <DEDUP_REMOVED lines=8> */
[----:B------:R0:W-:Y:S04]  /*35650*/  STS.U8 [R122+UR7+0x1900], R4 ;  /* 0x001900047a007988 */ /* 0x0001e80008000007 */
[----:B0-----:R-:W4:Y:S04]  /*35660*/  LDL.LU R122, [R1+0x1eb8] ;  /* 0x001eb800017a7983 */ /* 0x001f280000300800 */
[----:B--2---:R0:W-:Y:S04]  /*35670*/  STL [R1+0x638], R124 ;  /* 0x0006387c01007387 */ /* 0x0041e80000100800 */
[----:B0-----:R-:W2:Y:S04]  /*35680*/  LDL.LU R124, [R1+0x1eb4] ;  /* 0x001eb400017c7983 */ /* 0x001ea80000300800 */
[----:B------:R-:W3:Y:S04]  /*35690*/  LDL R2, [R1+0xc30] ;  /* 0x000c300001027983 */ /* 0x000ee80000100800 */
[----:B------:R-:W3:Y:S01]  /*356a0*/  LDL R3, [R1+0x182c] ;  /* 0x00182c0001037983 */ /* 0x000ee20000100800 */
[----:B----4-:R-:W-:-:S02]  /*356b0*/  PRMT R122, RZ, 0x7610, R122 ;  /* 0x00007610ff7a7816 */ /* 0x010fc4000000007a */
[----:B---3--:R-:W-:-:S04]  /*356c0*/  @!P1 LOP3.LUT R3, R3, R2, RZ, 0x3c, !PT ;  /* 0x0000000203039212 */ /* 0x008fc800078e3cff */
[----:B------:R-:W-:-:S04]  /*356d0*/  @!P1 LOP3.LUT R2, R3, R2, RZ, 0x3c, !PT ;  /* 0x0000000203029212 */ /* 0x000fc800078e3cff */
[----:B------:R-:W-:-:S05]  /*356e0*/  @!P1 LOP3.LUT R3, R3, R2, RZ, 0x3c, !PT ;  /* 0x0000000203039212 */ /* 0x000fca00078e3cff */
[----:B------:R-:W3:Y:S04]  /*356f0*/  @!P1 LDG.E.U8 R122, desc[UR44][R2.64] ;  /* 0x0000002c027a9981 */ /* 0x000ee8000c1e1100 */
[----:B---3--:R0:W-:Y:S04]  /*35700*/  STL [R1+0x634], R122 ;  /* 0x0006347a01007387 */ /* 0x0081e80000100800 */
[----:B0-----:R-:W3:Y:S04]  /*35710*/  LDL.LU R122, [R1+0x1eb0] ;  /* 0x001eb000017a7983 */ /* 0x001ee80000300800 */
[----:B------:R-:W4:Y:S04]  /*35720*/  LDL R2, [R1+0xc2c] ;  /* 0x000c2c0001027983 */ /* 0x000f280000100800 */
[----:B------:R-:W4:Y:S01]  /*35730*/  LDL R3, [R1+0x1828] ;  /* 0x0018280001037983 */ /* 0x000f220000100800 */
[----:B--2---:R-:W-:-:S02]  /*35740*/  PRMT R124, RZ, 0x7610, R124 ;  /* 0x00007610ff7c7816 */ /* 0x004fc4000000007c */
[----:B----4-:R-:W-:-:S04]  /*35750*/  @!P1 LOP3.LUT R3, R3, R2, RZ, 0x3c, !PT ;  /* 0x0000000203039212 */ /* 0x010fc800078e3cff */
[----:B------:R-:W-:-:S04]  /*35760*/  @!P1 LOP3.LUT R2, R3, R2, RZ, 0x3c, !PT ;  /* 0x0000000203029212 */ /* 0x000fc800078e3cff */
[----:B------:R-:W-:-:S05]  /*35770*/  @!P1 LOP3.LUT R3, R3, R2, RZ, 0x3c, !PT ;  /* 0x0000000203039212 */ /* 0x000fca00078e3cff */
[----:B------:R-:W2:Y:S04]  /*35780*/  @!P1 LDG.E.U8 R124, desc[UR44][R2.64] ;  /* 0x0000002c027c9981 */ /* 0x000ea8000c1e1100 */
[----:B--2---:R0:W-:Y:S04]  /*35790*/  STL [R1+0x630], R124 ;  /* 0x0006307c01007387 */ /* 0x0041e80000100800 */
[----:B0-----:R-:W2:Y:S04]  /*357a0*/  LDL.LU R124, [R1+0x1eac] ;  /* 0x001eac00017c7983 */ /* 0x001ea80000300800 */
[----:B------:R-:W4:Y:S04]  /*357b0*/  LDL R2, [R1+0xc28] ;  /* 0x000c280001027983 */ /* 0x000f280000100800 */
[----:B------:R-:W4:Y:S01]  /*357c0*/  LDL R3, [R1+0x1824] ;  /* 0x0018240001037983 */ /* 0x000f220000100800 */
[----:B---3--:R-:W-:-:S02]  /*357d0*/  PRMT R122, RZ, 0x7610, R122 ;  /* 0x00007610ff7a7816 */ /* 0x008fc4000000007a */
[----:B----4-:R-:W-:-:S04]  /*357e0*/  @!P1 LOP3.LUT R3, R3, R2, RZ, 0x3c, !PT ;  /* 0x0000000203039212 */ /* 0x010fc800078e3cff */
        /* <DEDUP_REMOVED lines=277> */
[----:B------:R-:W-:-:S02]  /*36940*/  PRMT R123, RZ, 0x7610, R123 ;  /* 0x00007610ff7b7816 */ /* 0x000fc4000000007b */
[----:B----4-:R-:W-:-:S04]  /*36950*/  @!P1 LOP3.LUT R3, R3, R2, RZ, 0x3c, !PT ;  /* 0x0000000203039212 */ /* 0x010fc800078e3cff */
[----:B------:R-:W-:-:S04]  /*36960*/  @!P1 LOP3.LUT R2, R3, R2, RZ, 0x3c, !PT ;  /* 0x0000000203029212 */ /* 0x000fc800078e3cff */
[----:B------:R-:W-:-:S05]  /*36970*/  @!P1 LOP3.LUT R3, R3, R2, RZ, 0x3c, !PT ;  /* 0x0000000203039212 */ /* 0x000fca00078e3cff */
[----:B------:R-:W4:Y:S04]  /*36980*/  @!P1 LDG.E.U8 R123, desc[UR44][R2.64] ;  /* 0x0000002c027b9981 */ /* 0x000f28000c1e1100 */
[----:B----4-:R0:W-:Y:S04]  /*36990*/  STL [R1+0x5ac], R123 ;  /* 0x0005ac7b01007387 */ /* 0x0101e80000100800 */
        /* <DEDUP_REMOVED lines=9> */
[----:B0-----:R-:W4:Y:S04]  /*36a30*/  LDL.LU R120, [R1+0x1e28] ;  /* 0x001e280001787983 */ /* 0x001f280000300800 */
[----:B------:R-:W2:Y:S04]  /*36a40*/  LDL R2, [R1+0x1680] ;  /* 0x0016800001027983 */ /* 0x000ea80000100800 */
[----:B------:R-:W2:Y:S01]  /*36a50*/  LDL R3, [R1+0x1684] ;  /* 0x0016840001037983 */ /* 0x000ea20000100800 */
[----:B------:R-:W-:-:S02]  /*36a60*/  PRMT R121, RZ, 0x7610, R121 ;  /* 0x00007610ff797816 */ /* 0x000fc40000000079 */
[----:B--2---:R-:W-:-:S04]  /*36a70*/  @!P1 LOP3.LUT R3, R3, R2, RZ, 0x3c, !PT ;  /* 0x0000000203039212 */ /* 0x004fc800078e3cff */
[----:B------:R-:W-:-:S04]  /*36a80*/  @!P1 LOP3.LUT R2, R3, R2, RZ, 0x3c, !PT ;  /* 0x0000000203029212 */ /* 0x000fc800078e3cff */
[----:B------:R-:W-:-:S05]  /*36a90*/  @!P1 LOP3.LUT R3, R3, R2, RZ, 0x3c, !PT ;  /* 0x0000000203039212 */ /* 0x000fca00078e3cff */
[----:B------:R-:W2:Y:S04]  /*36aa0*/  @!P1 LDG.E.U8 R121, desc[UR44][R2.64] ;  /* 0x0000002c02799981 */ /* 0x000ea8000c1e1100 */
[----:B--2---:R0:W-:Y:S04]  /*36ab0*/  STL [R1+0x5a4], R121 ;  /* 0x0005a47901007387 */ /* 0x0041e80000100800 */
        /* <DEDUP_REMOVED lines=9> */
[----:B0-----:R-:W2:Y:S04]  /*36b50*/  LDL.LU R118, [R1+0x1e20] ;  /* 0x001e200001767983 */ /* 0x001ea80000300800 */
[----:B------:R-:W3:Y:S04]  /*36b60*/  LDL R2, [R1+0x1670] ;  /* 0x0016700001027983 */ /* 0x000ee80000100800 */
[----:B------:R-:W3:Y:S01]  /*36b70*/  LDL R3, [R1+0x1674] ;  /* 0x0016740001037983 */ /* 0x000ee20000100800 */
[----:B------:R-:W-:-:S02]  /*36b80*/  PRMT R119, RZ, 0x7610, R119 ;  /* 0x00007610ff777816 */ /* 0x000fc40000000077 */
[----:B---3--:R-:W-:-:S04]  /*36b90*/  @!P1 LOP3.LUT R3, R3, R2, RZ, 0x3c, !PT ;  /* 0x0000000203039212 */ /* 0x008fc800078e3cff */
[----:B------:R-:W-:-:S04]  /*36ba0*/  @!P1 LOP3.LUT R2, R3, R2, RZ, 0x3c, !PT ;  /* 0x0000000203029212 */ /* 0x000fc800078e3cff */
[----:B------:R-:W-:-:S05]  /*36bb0*/  @!P1 LOP3.LUT R3, R3, R2, RZ, 0x3c, !PT ;  /* 0x0000000203039212 */ /* 0x000fca00078e3cff */
[----:B------:R-:W3:Y:S04]  /*36bc0*/  @!P1 LDG.E.U8 R119, desc[UR44][R2.64] ;  /* 0x0000002c02779981 */ /* 0x000ee8000c1e1100 */
[----:B---3--:R0:W-:Y:S04]  /*36bd0*/  STL [R1+0x59c], R119 ;  /* 0x00059c7701007387 */ /* 0x0081e80000100800 */
        /* <DEDUP_REMOVED lines=640> */
[----:B------:R-:W3:Y:S01]  /*393e0*/  LDL R3, [R1+0x1374] ;  /* 0x0013740001037983 */ /* 0x000ee20000100800 */
[----:B------:R-:W-:Y:S01]  /*393f0*/  PRMT R47, RZ, 0x7610, R47 ;  /* 0x00007610ff2f7816 */ /* 0x000fe2000000002f */
[----:B---3--:R-:W-:-:S02]  /*39400*/  @!P1 IMAD.MOV.U32 R2, RZ, RZ, R3 ;  /* 0x000000ffff029224 */ /* 0x008fc400078e0003 */
[----:B------:R-:W-:-:S05]  /*39410*/  @!P1 IMAD.MOV.U32 R3, RZ, RZ, R126 ;  /* 0x000000ffff039224 */ /* 0x000fca00078e007e */
[----:B------:R-:W3:Y:S04]  /*39420*/  @!P1 LDG.E.U8 R47, desc[UR44][R2.64] ;  /* 0x0000002c022f9981 */ /* 0x000ee8000c1e1100 */
[----:B---3--:R0:W-:Y:S04]  /*39430*/  STL [R1+0x47c], R47 ;  /* 0x00047c2f01007387 */ /* 0x0081e80000100800 */
[----:B0-----:R-:W2:Y:S04]  /*39440*/  LDL.LU R47, [R1+0x1cfc] ;  /* 0x001cfc00012f7983 */ /* 0x001ea80000300800 */
[----:B------:R-:W3:Y:S01]  /*39450*/  LDL R3, [R1+0x136c] ;  /* 0x00136c0001037983 */ /* 0x000ee20000100800 */
[----:B------:R-:W-:Y:S01]  /*39460*/  PRMT R44, RZ, 0x7610, R44 ;  /* 0x00007610ff2c7816 */ /* 0x000fe2000000002c */
[----:B---3--:R-:W-:-:S02]  /*39470*/  @!P1 IMAD.MOV.U32 R2, RZ, RZ, R3 ;  /* 0x000000ffff029224 */ /* 0x008fc400078e0003 */
[----:B------:R-:W-:-:S05]  /*39480*/  @!P1 IMAD.MOV.U32 R3, RZ, RZ, R128 ;  /* 0x000000ffff039224 */ /* 0x000fca00078e0080 */
[----:B------:R-:W3:Y:S04]  /*39490*/  @!P1 LDG.E.U8 R44, desc[UR44][R2.64] ;  /* 0x0000002c022c9981 */ /* 0x000ee8000c1e1100 */
[----:B---3--:R0:W-:Y:S04]  /*394a0*/  STL [R1+0x478], R44 ;  /* 0x0004782c01007387 */ /* 0x0081e80000100800 */
[----:B0-----:R-:W3:Y:S04]  /*394b0*/  LDL.LU R44, [R1+0x1cf8] ;  /* 0x001cf800012c7983 */ /* 0x001ee80000300800 */
[----:B------:R-:W4:Y:S01]  /*394c0*/  LDL R3, [R1+0x1364] ;  /* 0x0013640001037983 */ /* 0x000f220000100800 */
[----:B------:R-:W-:-:S02]  /*394d0*/  PRMT R45, RZ, 0x7610, R45 ;  /* 0x00007610ff2d7816 */ /* 0x000fc4000000002d */
[----:B------:R-:W-:Y:S02]  /*394e0*/  PRMT R42, RZ, 0x7610, R42 ;  /* 0x00007610ff2a7816 */ /* 0x000fe4000000002a */
[----:B------:R-:W-:Y:S02]  /*394f0*/  PRMT R43, RZ, 0x7610, R43 ;  /* 0x00007610ff2b7816 */ /* 0x000fe4000000002b */
[----:B------:R-:W-:Y:S02]  /*39500*/  PRMT R40, RZ, 0x7610, R40 ;  /* 0x00007610ff287816 */ /* 0x000fe40000000028 */
[----:B------:R-:W-:Y:S02]  /*39510*/  PRMT R41, RZ, 0x7610, R41 ;  /* 0x00007610ff297816 */ /* 0x000fe40000000029 */
[----:B------:R-:W-:Y:S02]  /*39520*/  PRMT R38, RZ, 0x7610, R38 ;  /* 0x00007610ff267816 */ /* 0x000fe40000000026 */
[----:B------:R-:W-:Y:S01]  /*39530*/  PRMT R39, RZ, 0x7610, R39 ;  /* 0x00007610ff277816 */ /* 0x000fe20000000027 */
[----:B----4-:R-:W-:-:S02]  /*39540*/  @!P1 IMAD.MOV.U32 R2, RZ, RZ, R3 ;  /* 0x000000ffff029224 */ /* 0x010fc400078e0003 */
[----:B------:R-:W-:-:S05]  /*39550*/  @!P1 IMAD.MOV.U32 R3, RZ, RZ, R130 ;  /* 0x000000ffff039224 */ /* 0x000fca00078e0082 */
[----:B------:R0:W4:Y:S02]  /*39560*/  @!P1 LDG.E.U8 R45, desc[UR44][R2.64] ;  /* 0x0000002c022d9981 */ /* 0x000124000c1e1100 */
[----:B0-----:R-:W-:Y:S02]  /*39570*/  @!P1 IMAD.MOV.U32 R2, RZ, RZ, R125 ;  /* 0x000000ffff029224 */ /* 0x001fe400078e007d */
[----:B------:R-:W-:-:S05]  /*39580*/  @!P1 IMAD.MOV.U32 R3, RZ, RZ, R136 ;  /* 0x000000ffff039224 */ /* 0x000fca00078e0088 */
[----:B------:R0:W2:Y:S02]  /*39590*/  @!P1 LDG.E.U8 R42, desc[UR44][R2.64] ;  /* 0x0000002c022a9981 */ /* 0x0000a4000c1e1100 */
[----:B0-----:R-:W-:Y:S02]  /*395a0*/  @!P1 IMAD.MOV.U32 R2, RZ, RZ, R127 ;  /* 0x000000ffff029224 */ /* 0x001fe400078e007f */
[----:B------:R-:W-:-:S05]  /*395b0*/  @!P1 IMAD.MOV.U32 R3, RZ, RZ, R138 ;  /* 0x000000ffff039224 */ /* 0x000fca00078e008a */
[----:B------:R0:W3:Y:S02]  /*395c0*/  @!P1 LDG.E.U8 R43, desc[UR44][R2.64] ;  /* 0x0000002c022b9981 */ /* 0x0000e4000c1e1100 */
        /* <DEDUP_REMOVED lines=11> */
[----:B------:R-:W3:Y:S04]  /*39680*/  @!P1 LDG.E.U8 R39, desc[UR44][R2.64] ;  /* 0x0000002c02279981 */ /* 0x000ee8000c1e1100 */
[----:B----4-:R0:W-:Y:S04]  /*39690*/  STL [R1+0x474], R45 ;  /* 0x0004742d01007387 */ /* 0x0101e80000100800 */
[----:B0-----:R-:W4:Y:S04]  /*396a0*/  LDL.LU R45, [R1+0x1cf4] ;  /* 0x001cf400012d7983 */ /* 0x001f280000300800 */
[----:B--2---:R0:W-:Y:S04]  /*396b0*/  STL [R1+0x470], R42 ;  /* 0x0004702a01007387 */ /* 0x0041e80000100800 */
[----:B0-----:R-:W2:Y:S04]  /*396c0*/  LDL.LU R42, [R1+0x1cf0] ;  /* 0x001cf000012a7983 */ /* 0x001ea80000300800 */
[----:B---3--:R0:W-:Y:S04]  /*396d0*/  STL [R1+0x46c], R43 ;  /* 0x00046c2b01007387 */ /* 0x0081e80000100800 */
[----:B0-----:R-:W2:Y:S04]  /*396e0*/  LDL.LU R43, [R1+0x1cec] ;  /* 0x001cec00012b7983 */ /* 0x001ea80000300800 */
[----:B------:R0:W-:Y:S04]  /*396f0*/  STL [R1+0x468], R40 ;  /* 0x0004682801007387 */ /* 0x0001e80000100800 */
[----:B0-----:R-:W3:Y:S04]  /*39700*/  LDL.LU R40, [R1+0x1ce8] ;  /* 0x001ce80001287983 */ /* 0x001ee80000300800 */
[----:B------:R0:W-:Y:S04]  /*39710*/  STL [R1+0x464], R41 ;  /* 0x0004642901007387 */ /* 0x0001e80000100800 */
[----:B0-----:R-:W3:Y:S04]  /*39720*/  LDL.LU R41, [R1+0x1ce4] ;  /* 0x001ce40001297983 */ /* 0x001ee80000300800 */
[----:B------:R0:W-:Y:S04]  /*39730*/  STL [R1+0x460], R38 ;  /* 0x0004602601007387 */ /* 0x0001e80000100800 */
[----:B0-----:R-:W3:Y:S04]  /*39740*/  LDL.LU R38, [R1+0x1ce0] ;  /* 0x001ce00001267983 */ /* 0x001ee80000300800 */
[----:B------:R0:W-:Y:S04]  /*39750*/  STL [R1+0x45c], R39 ;  /* 0x00045c2701007387 */ /* 0x0001e80000100800 */
[----:B0-----:R-:W3:Y:S04]  /*39760*/  LDL.LU R39, [R1+0x1cdc] ;  /* 0x001cdc0001277983 */ /* 0x001ee80000300800 */
[----:B------:R-:W4:Y:S01]  /*39770*/  LDL R3, [R1+0x1308] ;  /* 0x0013080001037983 */ /* 0x000f220000100800 */
[----:B------:R-:W-:Y:S01]  /*39780*/  PRMT R36, RZ, 0x7610, R36 ;  /* 0x00007610ff247816 */ /* 0x000fe20000000024 */
[----:B------:R-:W-:-:S05]  /*39790*/  @!P1 IMAD.MOV.U32 R2, RZ, RZ, R141 ;  /* 0x000000ffff029224 */ /* 0x000fca00078e008d */
[----:B----4-:R-:W4:Y:S01]  /*397a0*/  @!P1 LDG.E.U8 R36, desc[UR44][R2.64] ;  /* 0x0000002c02249981 */ /* 0x010f22000c1e1100 */
[----:B------:R-:W-:-:S03]  /*397b0*/  PRMT R37, RZ, 0x7610, R37 ;  /* 0x00007610ff257816 */ /* 0x000fc60000000025 */
[----:B----4-:R0:W-:Y:S04]  /*397c0*/  STL [R1+0x458], R36 ;  /* 0x0004582401007387 */ /* 0x0101e80000100800 */
[----:B0-----:R-:W4:Y:S04]  /*397d0*/  LDL.LU R36, [R1+0x1cd8] ;  /* 0x001cd80001247983 */ /* 0x001f280000300800 */
[----:B------:R-:W2:Y:S01]  /*397e0*/  LDL R3, [R1+0x1300] ;  /* 0x0013000001037983 */ /* 0x000ea20000100800 */
[----:B------:R-:W-:-:S05]  /*397f0*/  @!P1 IMAD.MOV.U32 R2, RZ, RZ, R143 ;  /* 0x000000ffff029224 */ /* 0x000fca00078e008f */
[----:B--2---:R-:W2:Y:S01]  /*39800*/  @!P1 LDG.E.U8 R37, desc[UR44][R2.64] ;  /* 0x0000002c02259981 */ /* 0x004ea2000c1e1100 */
[----:B------:R-:W-:-:S03]  /*39810*/  PRMT R34, RZ, 0x7610, R34 ;  /* 0x00007610ff227816 */ /* 0x000fc60000000022 */
[----:B--2---:R0:W-:Y:S04]  /*39820*/  STL [R1+0x454], R37 ;  /* 0x0004542501007387 */ /* 0x0041e80000100800 */
[----:B0-----:R-:W4:Y:S04]  /*39830*/  LDL.LU R37, [R1+0x1cd4] ;  /* 0x001cd40001257983 */ /* 0x001f280000300800 */
[----:B------:R-:W2:Y:S01]  /*39840*/  LDL R3, [R1+0x12f8] ;  /* 0x0012f80001037983 */ /* 0x000ea20000100800 */
[----:B------:R-:W-:-:S05]  /*39850*/  @!P1 IMAD.MOV.U32 R2, RZ, RZ, R145 ;  /* 0x000000ffff029224 */ /* 0x000fca00078e0091 */
[----:B--2---:R-:W2:Y:S01]  /*39860*/  @!P1 LDG.E.U8 R34, desc[UR44][R2.64] ;  /* 0x0000002c02229981 */ /* 0x004ea2000c1e1100 */
[----:B------:R-:W-:-:S03]  /*39870*/  PRMT R35, RZ, 0x7610, R35 ;  /* 0x00007610ff237816 */ /* 0x000fc60000000023 */
[----:B--2---:R0:W-:Y:S04]  /*39880*/  STL [R1+0x450], R34 ;  /* 0x0004502201007387 */ /* 0x0041e80000100800 */
[----:B0-----:R-:W2:Y:S04]  /*39890*/  LDL.LU R34, [R1+0x1cd0] ;  /* 0x001cd00001227983 */ /* 0x001ea80000300800 */
[----:B------:R-:W3:Y:S01]  /*398a0*/  LDL R3, [R1+0x12f0] ;  /* 0x0012f00001037983 */ /* 0x000ee20000100800 */
[----:B------:R-:W-:-:S05]  /*398b0*/  @!P1 IMAD.MOV.U32 R2, RZ, RZ, R147 ;  /* 0x000000ffff029224 */ /* 0x000fca00078e0093 */
[----:B---3--:R-:W3:Y:S01]  /*398c0*/  @!P1 LDG.E.U8 R35, desc[UR44][R2.64] ;  /* 0x0000002c02239981 */ /* 0x008ee2000c1e1100 */
[----:B------:R-:W-:-:S03]  /*398d0*/  PRMT R32, RZ, 0x7610, R32 ;  /* 0x00007610ff207816 */ /* 0x000fc60000000020 */
[----:B---3--:R0:W-:Y:S04]  /*398e0*/  STL [R1+0x44c], R35 ;  /* 0x00044c2301007387 */ /* 0x0081e80000100800 */
[----:B0-----:R-:W2:Y:S04]  /*398f0*/  LDL.LU R35, [R1+0x1ccc] ;  /* 0x001ccc0001237983 */ /* 0x001ea80000300800 */
[----:B------:R-:W3:Y:S01]  /*39900*/  LDL R3, [R1+0x12e8] ;  /* 0x0012e80001037983 */ /* 0x000ee20000100800 */
[----:B------:R-:W-:-:S05]  /*39910*/  PRMT R2, RZ, 0x7610, R2 ;  /* 0x00007610ff027816 */ /* 0x000fca0000000002 */
[----:B------:R0:W-:Y:S02]  /*39920*/  STL.S16 [R1+0x444], R2 ;  /* 0x0004440201007387 */ /* 0x0001e40000100600 */
[----:B0-----:R-:W-:-:S05]  /*39930*/  @!P1 IMAD.MOV.U32 R2, RZ, RZ, R149 ;  /* 0x000000ffff029224 */ /* 0x001fca00078e0095 */
[----:B---3--:R0:W3:Y:S02]  /*39940*/  @!P1 LDG.E.U8 R32, desc[UR44][R2.64] ;  /* 0x0000002c02209981 */ /* 0x0080e4000c1e1100 */
[----:B0-----:R-:W-:Y:S02]  /*39950*/  @!P1 IMAD.MOV.U32 R2, RZ, RZ, R151 ;  /* 0x000000ffff029224 */ /* 0x001fe400078e0097 */
[----:B---3--:R0:W-:Y:S04]  /*39960*/  STL [R1+0x448], R32 ;  /* 0x0004482001007387 */ /* 0x0081e80000100800 */
[----:B0-----:R-:W3:Y:S04]  /*39970*/  LDL.LU R32, [R1+0x1cc8] ;  /* 0x001cc80001207983 */ /* 0x001ee80000300800 */
[----:B------:R-:W4:Y:S04]  /*39980*/  LDL R3, [R1+0x12e0] ;  /* 0x0012e00001037983 */ /* 0x000f280000100800 */
[----:B------:R0:W-:Y:S04]  /*39990*/  STL.64 [R1+0x1bd0], R150 ;  /* 0x001bd09601007387 */ /* 0x0001e80000100a00 */
[----:B------:R-:W-:Y:S04]  /*399a0*/  STL.64 [R1+0x1bc8], R148 ;  /* 0x001bc89401007387 */ /* 0x000fe80000100a00 */
[----:B------:R-:W-:Y:S04]  /*399b0*/  STL.64 [R1+0x1bc0], R146 ;  /* 0x001bc09201007387 */ /* 0x000fe80000100a00 */
[----:B------:R1:W-:Y:S01]  /*399c0*/  STL.64 [R1+0x1bb8], R144 ;  /* 0x001bb89001007387 */ /* 0x0003e20000100a00 */
[----:B0-----:R-:W-:-:S02]  /*399d0*/  IMAD.MOV.U32 R151, RZ, RZ, R30 ;  /* 0x000000ffff977224 */ /* 0x001fc400078e001e */
[----:B-1----:R-:W-:Y:S02]  /*399e0*/  IMAD.MOV.U32 R144, RZ, RZ, R33 ;  /* 0x000000ffff907224 */ /* 0x002fe400078e0021 */
[----:B------:R-:W-:Y:S01]  /*399f0*/  IMAD.MOV.U32 R145, RZ, RZ, R31 ;  /* 0x000000ffff917224 */ /* 0x000fe200078e001f */
[----:B------:R-:W3:Y:S04]  /*39a00*/  LDL.LU R33, [R1+0x1cc4] ;  /* 0x001cc40001217983 */ /* 0x000ee80000300800 */
[----:B------:R-:W3:Y:S04]  /*39a10*/  LDL.LU R30, [R1+0x1cc0] ;  /* 0x001cc000011e7983 */ /* 0x000ee80000300800 */
[----:B------:R-:W3:Y:S01]  /*39a20*/  LDL.LU R31, [R1+0x1cbc] ;  /* 0x001cbc00011f7983 */ /* 0x000ee20000300800 */
[----:B------:R-:W-:-:S02]  /*39a30*/  IMAD.MOV.U32 R146, RZ, RZ, R28 ;  /* 0x000000ffff927224 */ /* 0x000fc400078e001c */
[----:B------:R-:W-:Y:S01]  /*39a40*/  IMAD.MOV.U32 R148, RZ, RZ, R29 ;  /* 0x000000ffff947224 */ /* 0x000fe200078e001d */
[----:B------:R-:W3:Y:S04]  /*39a50*/  LDL.LU R28, [R1+0x1cb8] ;  /* 0x001cb800011c7983 */ /* 0x000ee80000300800 */
[----:B------:R-:W3:Y:S04]  /*39a60*/  LDL.LU R29, [R1+0x1cb4] ;  /* 0x001cb400011d7983 */ /* 0x000ee80000300800 */
[----:B------:R0:W-:Y:S01]  /*39a70*/  STL.64 [R1+0x1bb0], R142 ;  /* 0x001bb08e01007387 */ /* 0x0001e20000100a00 */
[----:B------:R-:W-:-:S02]  /*39a80*/  IMAD.MOV.U32 R150, RZ, RZ, R27 ;  /* 0x000000ffff967224 */ /* 0x000fc400078e001b */
[----:B------:R-:W-:Y:S02]  /*39a90*/  IMAD.MOV.U32 R147, RZ, RZ, R24 ;  /* 0x000000ffff937224 */ /* 0x000fe400078e0018 */
[----:B------:R-:W-:Y:S02]  /*39aa0*/  IMAD.MOV.U32 R149, RZ, RZ, R25 ;  /* 0x000000ffff957224 */ /* 0x000fe400078e0019 */
[----:B0-----:R-:W-:Y:S02]  /*39ab0*/  IMAD.MOV.U32 R143, RZ, RZ, R26 ;  /* 0x000000ffff8f7224 */ /* 0x001fe400078e001a */
[----:B------:R-:W3:Y:S04]  /*39ac0*/  LDL.LU R26, [R1+0x1cb0] ;  /* 0x001cb000011a7983 */ /* 0x000ee80000300800 */
[----:B------:R-:W3:Y:S04]  /*39ad0*/  LDL.LU R27, [R1+0x1cac] ;  /* 0x001cac00011b7983 */ /* 0x000ee80000300800 */
[----:B------:R-:W3:Y:S04]  /*39ae0*/  LDL.LU R24, [R1+0x1ca8] ;  /* 0x001ca80001187983 */ /* 0x000ee80000300800 */
[----:B------:R-:W3:Y:S04]  /*39af0*/  LDL.LU R25, [R1+0x1ca4] ;  /* 0x001ca40001197983 */ /* 0x000ee80000300800 */
[----:B------:R-:W4:Y:S04]  /*39b00*/  LDL.LU R142, [R1+0x444] ;  /* 0x00044400018e7983 */ /* 0x000f280000300800 */
[----:B------:R-:W-:Y:S04]  /*39b10*/  STL.64 [R1+0x1ba8], R140 ;  /* 0x001ba88c01007387 */ /* 0x000fe80000100a00 */
        /* <DEDUP_REMOVED lines=48> */
[----:B------:R0:W-:Y:S04]  /*39e20*/  STL.64 [R1+0x1a20], R42 ;  /* 0x001a202a01007387 */ /* 0x0001e80000100a00 */
[----:B0-----:R-:W3:Y:S04]  /*39e30*/  LDL R42, [R1+0x12c0] ;  /* 0x0012c000012a7983 */ /* 0x001ee80000100800 */
[----:B------:R-:W3:Y:S04]  /*39e40*/  LDL R43, [R1+0x12c4] ;  /* 0x0012c400012b7983 */ /* 0x000ee80000100800 */
[----:B------:R0:W-:Y:S04]  /*39e50*/  STL.64 [R1+0x1a18], R40 ;  /* 0x001a182801007387 */ /* 0x0001e80000100a00 */
[----:B0-----:R-:W2:Y:S04]  /*39e60*/  LDL R40, [R1+0x12c8] ;  /* 0x0012c80001287983 */ /* 0x001ea80000100800 */
[----:B------:R-:W3:Y:S01]  /*39e70*/  LDL R41, [R1+0x12cc] ;  /* 0x0012cc0001297983 */ /* 0x000ee20000100800 */
[----:B------:R-:W-:-:S03]  /*39e80*/  PRMT R247, RZ, 0x7610, R247 ;  /* 0x00007610fff77816 */ /* 0x000fc600000000f7 */
[----:B----4-:R2:W4:Y:S02]  /*39e90*/  @!P1 LDG.E.U8 R142, desc[UR44][R2.64] ;  /* 0x0000002c028e9981 */ /* 0x010524000c1e1100 */
[----:B--2---:R-:W-:Y:S02]  /*39ea0*/  @!P1 IMAD.MOV.U32 R3, RZ, RZ, R40 ;  /* 0x000000ffff039224 */ /* 0x004fe400078e0028 */
[----:B---3--:R-:W-:-:S05]  /*39eb0*/  @!P1 IMAD.MOV.U32 R2, RZ, RZ, R41 ;  /* 0x000000ffff029224 */ /* 0x008fca00078e0029 */
[----:B------:R-:W2:Y:S04]  /*39ec0*/  @!P1 LDG.E.U8 R247, desc[UR44][R2.64] ;  /* 0x0000002c02f79981 */ /* 0x000ea8000c1e1100 */
        /* <DEDUP_REMOVED lines=8> */
[----:B----4-:R-:W-:Y:S04]  /*39f50*/  STL [R1+0x1bd8], R142 ;  /* 0x001bd88e01007387 */ /* 0x010fe80000100800 */
[----:B--2---:R0:W-:Y:S04]  /*39f60*/  STL [R1+0x440], R247 ;  /* 0x000440f701007387 */ /* 0x0041e80000100800 */
[----:B0-----:R-:W2:Y:S04]  /*39f70*/  LDL.LU R247, [R1+0x1ca0] ;  /* 0x001ca00001f77983 */ /* 0x001ea80000300800 */
[----:B------:R-:W3:Y:S04]  /*39f80*/  LDL R39, [R1+0x12b8] ;  /* 0x0012b80001277983 */ /* 0x000ee80000100800 */
[----:B------:R-:W4:Y:S04]  /*39f90*/  LDL R38, [R1+0x12bc] ;  /* 0x0012bc0001267983 */ /* 0x000f280000100800 */
[----:B------:R-:W2:Y:S04]  /*39fa0*/  LDL R36, [R1+0x12b0] ;  /* 0x0012b00001247983 */ /* 0x000ea80000100800 */
[----:B------:R-:W2:Y:S04]  /*39fb0*/  LDL R35, [R1+0x12b4] ;  /* 0x0012b40001237983 */ /* 0x000ea80000100800 */
[----:B------:R-:W2:Y:S04]  /*39fc0*/  LDL R30, [R1+0x12ac] ;  /* 0x0012ac00011e7983 */ /* 0x000ea80000100800 */
[----:B------:R-:W2:Y:S01]  /*39fd0*/  LDL R32, [R1+0x12a8] ;  /* 0x0012a80001207983 */ /* 0x000ea20000100800 */
[----:B------:R-:W-:Y:S01]  /*39fe0*/  PRMT R44, RZ, 0x7610, R44 ;  /* 0x00007610ff2c7816 */ /* 0x000fe2000000002c */
[----:B------:R-:W-:-:S02]  /*39ff0*/  @!P1 IMAD.MOV.U32 R2, RZ, RZ, R43 ;  /* 0x000000ffff029224 */ /* 0x000fc400078e002b */
[----:B------:R-:W-:Y:S01]  /*3a000*/  @!P1 IMAD.MOV.U32 R3, RZ, RZ, R42 ;  /* 0x000000ffff039224 */ /* 0x000fe200078e002a */
[----:B------:R-:W-:Y:S02]  /*3a010*/  PRMT R134, RZ, 0x7610, R134 ;  /* 0x00007610ff867816 */ /* 0x000fe40000000086 */
[----:B------:R-:W-:Y:S02]  /*3a020*/  PRMT R111, RZ, 0x7610, R111 ;  /* 0x00007610ff6f7816 */ /* 0x000fe4000000006f */
[----:B------:R-:W-:Y:S01]  /*3a030*/  PRMT R88, RZ, 0x7610, R88 ;  /* 0x00007610ff587816 */ /* 0x000fe20000000058 */
[----:B------:R-:W2:Y:S04]  /*3a040*/  LDL R24, [R1+0x12a4] ;  /* 0x0012a40001187983 */ /* 0x000ea80000100800 */
[----:B------:R3:W2:Y:S04]  /*3a050*/  @!P1 LDG.E.U8 R44, desc[UR44][R2.64] ;  /* 0x0000002c022c9981 */ /* 0x0006a8000c1e1100 */
[----:B------:R-:W2:Y:S01]  /*3a060*/  LDL R28, [R1+0x12a0] ;  /* 0x0012a000011c7983 */ /* 0x000ea20000100800 */
[----:B---3--:R-:W-:-:S02]  /*3a070*/  @!P1 IMAD.MOV.U32 R3, RZ, RZ, R39 ;  /* 0x000000ffff039224 */ /* 0x008fc400078e0027 */
[----:B----4-:R-:W-:-:S05]  /*3a080*/  @!P1 IMAD.MOV.U32 R2, RZ, RZ, R38 ;  /* 0x000000ffff029224 */ /* 0x010fca00078e0026 */
[----:B------:R2:W3:Y:S02]  /*3a090*/  @!P1 LDG.E.U8 R134, desc[UR44][R2.64] ;  /* 0x0000002c02869981 */ /* 0x0004e4000c1e1100 */
[----:B--2---:R-:W-:Y:S02]  /*3a0a0*/  @!P1 IMAD.MOV.U32 R2, RZ, RZ, R35 ;  /* 0x000000ffff029224 */ /* 0x004fe400078e0023 */
[----:B------:R-:W-:-:S05]  /*3a0b0*/  @!P1 IMAD.MOV.U32 R3, RZ, RZ, R36 ;  /* 0x000000ffff039224 */ /* 0x000fca00078e0024 */
[----:B------:R0:W2:Y:S02]  /*3a0c0*/  @!P1 LDG.E.U8 R111, desc[UR44][R2.64] ;  /* 0x0000002c026f9981 */ /* 0x0000a4000c1e1100 */
[----:B0-----:R-:W-:Y:S02]  /*3a0d0*/  @!P1 IMAD.MOV.U32 R2, RZ, RZ, R30 ;  /* 0x000000ffff029224 */ /* 0x001fe400078e001e */
[----:B------:R-:W-:-:S05]  /*3a0e0*/  @!P1 IMAD.MOV.U32 R3, RZ, RZ, R32 ;  /* 0x000000ffff039224 */ /* 0x000fca00078e0020 */
[----:B------:R-:W4:Y:S04]  /*3a0f0*/  @!P1 LDG.E.U8 R88, desc[UR44][R2.64] ;  /* 0x0000002c02589981 */ /* 0x000f28000c1e1100 */
[----:B---3--:R-:W-:Y:S04]  /*3a100*/  STL [R1+0x1bdc], R134 ;  /* 0x001bdc8601007387 */ /* 0x008fe80000100800 */
[----:B--2---:R-:W-:Y:S04]  /*3a110*/  STL [R1+0x1be0], R111 ;  /* 0x001be06f01007387 */ /* 0x004fe80000100800 */
[----:B----4-:R-:W-:Y:S04]  /*3a120*/  STL [R1+0x1be4], R88 ;  /* 0x001be45801007387 */ /* 0x010fe80000100800 */
[----:B------:R-:W2:Y:S04]  /*3a130*/  LDL R39, [R1+0x1288] ;  /* 0x0012880001277983 */ /* 0x000ea80000100800 */
[----:B------:R-:W3:Y:S04]  /*3a140*/  LDL R38, [R1+0x128c] ;  /* 0x00128c0001267983 */ /* 0x000ee80000100800 */
[----:B------:R-:W4:Y:S04]  /*3a150*/  LDL R36, [R1+0x1280] ;  /* 0x0012800001247983 */ /* 0x000f280000100800 */
[----:B------:R-:W4:Y:S04]  /*3a160*/  LDL R35, [R1+0x1284] ;  /* 0x0012840001237983 */ /* 0x000f280000100800 */
[----:B------:R-:W4:Y:S04]  /*3a170*/  LDL R32, [R1+0x1278] ;  /* 0x0012780001207983 */ /* 0x000f280000100800 */
[----:B------:R-:W-:Y:S04]  /*3a180*/  STL [R1+0x43c], R44 ;  /* 0x00043c2c01007387 */ /* 0x000fe80000100800 */
[----:B------:R-:W4:Y:S01]  /*3a190*/  LDL R30, [R1+0x127c] ;  /* 0x00127c00011e7983 */ /* 0x000f220000100800 */
[----:B------:R-:W-:Y:S01]  /*3a1a0*/  PRMT R66, RZ, 0x7610, R66 ;  /* 0x00007610ff427816 */ /* 0x000fe20000000042 */
[----:B------:R-:W-:-:S02]  /*3a1b0*/  @!P1 IMAD.MOV.U32 R2, RZ, RZ, R24 ;  /* 0x000000ffff029224 */ /* 0x000fc400078e0018 */
[----:B------:R-:W-:Y:S01]  /*3a1c0*/  @!P1 IMAD.MOV.U32 R3, RZ, RZ, R28 ;  /* 0x000000ffff039224 */ /* 0x000fe200078e001c */
[----:B------:R-:W-:Y:S02]  /*3a1d0*/  PRMT R37, RZ, 0x7610, R37 ;  /* 0x00007610ff257816 */ /* 0x000fe40000000025 */
[----:B------:R-:W-:Y:S02]  /*3a1e0*/  PRMT R34, RZ, 0x7610, R34 ;  /* 0x00007610ff227816 */ /* 0x000fe40000000022 */
[----:B------:R-:W-:Y:S01]  /*3a1f0*/  PRMT R133, RZ, 0x7610, R133 ;  /* 0x00007610ff857816 */ /* 0x000fe20000000085 */
[----:B------:R-:W4:Y:S04]  /*3a200*/  LDL R24, [R1+0x1274] ;  /* 0x0012740001187983 */ /* 0x000f280000100800 */
[----:B------:R2:W4:Y:S04]  /*3a210*/  @!P1 LDG.E.U8 R66, desc[UR44][R2.64] ;  /* 0x0000002c02429981 */ /* 0x000528000c1e1100 */
[----:B------:R-:W4:Y:S01]  /*3a220*/  LDL R28, [R1+0x1270] ;  /* 0x00127000011c7983 */ /* 0x000f220000100800 */
[----:B--2---:R-:W-:-:S02]  /*3a230*/  @!P1 IMAD.MOV.U32 R3, RZ, RZ, R39 ;  /* 0x000000ffff039224 */ /* 0x004fc400078e0027 */
[----:B---3--:R-:W-:-:S05]  /*3a240*/  @!P1 IMAD.MOV.U32 R2, RZ, RZ, R38 ;  /* 0x000000ffff029224 */ /* 0x008fca00078e0026 */
[----:B------:R4:W2:Y:S02]  /*3a250*/  @!P1 LDG.E.U8 R37, desc[UR44][R2.64] ;  /* 0x0000002c02259981 */ /* 0x0008a4000c1e1100 */
[----:B----4-:R-:W-:Y:S02]  /*3a260*/  @!P1 IMAD.MOV.U32 R2, RZ, RZ, R35 ;  /* 0x000000ffff029224 */ /* 0x010fe400078e0023 */
[----:B------:R-:W-:-:S05]  /*3a270*/  @!P1 IMAD.MOV.U32 R3, RZ, RZ, R36 ;  /* 0x000000ffff039224 */ /* 0x000fca00078e0024 */
[----:B------:R0:W3:Y:S02]  /*3a280*/  @!P1 LDG.E.U8 R34, desc[UR44][R2.64] ;  /* 0x0000002c02229981 */ /* 0x0000e4000c1e1100 */
[----:B0-----:R-:W-:Y:S02]  /*3a290*/  @!P1 IMAD.MOV.U32 R2, RZ, RZ, R30 ;  /* 0x000000ffff029224 */ /* 0x001fe400078e001e */
[----:B------:R-:W-:-:S05]  /*3a2a0*/  @!P1 IMAD.MOV.U32 R3, RZ, RZ, R32 ;  /* 0x000000ffff039224 */ /* 0x000fca00078e0020 */
[----:B------:R-:W4:Y:S04]  /*3a2b0*/  @!P1 LDG.E.U8 R133, desc[UR44][R2.64] ;  /* 0x0000002c02859981 */ /* 0x000f28000c1e1100 */
[----:B------:R-:W-:Y:S01]  /*3a2c0*/  STL [R1+0x1be8], R66 ;  /* 0x001be84201007387 */ /* 0x000fe20000100800 */
[----:B------:R-:W-:-:S03]  /*3a2d0*/  PRMT R110, RZ, 0x7610, R110 ;  /* 0x00007610ff6e7816 */ /* 0x000fc6000000006e */
[----:B----4-:R-:W-:Y:S04]  /*3a2e0*/  STL [R1+0x1bec], R133 ;  /* 0x001bec8501007387 */ /* 0x010fe80000100800 */
[----:B--2---:R0:W-:Y:S04]  /*3a2f0*/  STL [R1+0x428], R37 ;  /* 0x0004282501007387 */ /* 0x0041e80000100800 */
[----:B------:R-:W2:Y:S04]  /*3a300*/  LDL R36, [R1+0x126c] ;  /* 0x00126c0001247983 */ /* 0x000ea80000100800 */
[----:B0-----:R-:W4:Y:S04]  /*3a310*/  LDL R37, [R1+0x1268] ;  /* 0x0012680001257983 */ /* 0x001f280000100800 */
[----:B---3--:R0:W-:Y:S04]  /*3a320*/  STL [R1+0x424], R34 ;  /* 0x0004242201007387 */ /* 0x0081e80000100800 */
[----:B------:R-:W3:Y:S04]  /*3a330*/  LDL R35, [R1+0x1260] ;  /* 0x0012600001237983 */ /* 0x000ee80000100800 */
[----:B------:R-:W3:Y:S04]  /*3a340*/  LDL R30, [R1+0x124c] ;  /* 0x00124c00011e7983 */ /* 0x000ee80000100800 */
[----:B------:R-:W3:Y:S04]  /*3a350*/  LDL R32, [R1+0x1248] ;  /* 0x0012480001207983 */ /* 0x000ee80000100800 */
[----:B0-----:R-:W3:Y:S01]  /*3a360*/  LDL R34, [R1+0x1264] ;  /* 0x0012640001227983 */ /* 0x001ee20000100800 */
[----:B------:R-:W-:-:S02]  /*3a370*/  @!P1 IMAD.MOV.U32 R2, RZ, RZ, R24 ;  /* 0x000000ffff029224 */ /* 0x000fc400078e0018 */
[----:B------:R-:W-:Y:S01]  /*3a380*/  @!P1 IMAD.MOV.U32 R3, RZ, RZ, R28 ;  /* 0x000000ffff039224 */ /* 0x000fe200078e001c */
[----:B------:R-:W-:Y:S02]  /*3a390*/  PRMT R87, RZ, 0x7610, R87 ;  /* 0x00007610ff577816 */ /* 0x000fe40000000057 */
[----:B------:R-:W-:Y:S02]  /*3a3a0*/  PRMT R65, RZ, 0x7610, R65 ;  /* 0x00007610ff417816 */ /* 0x000fe40000000041 */
[----:B------:R-:W-:Y:S01]  /*3a3b0*/  PRMT R29, RZ, 0x7610, R29 ;  /* 0x00007610ff1d7816 */ /* 0x000fe2000000001d */
[----:B------:R-:W3:Y:S04]  /*3a3c0*/  LDL R24, [R1+0x1244] ;  /* 0x0012440001187983 */ /* 0x000ee80000100800 */
[----:B------:R2:W3:Y:S04]  /*3a3d0*/  @!P1 LDG.E.U8 R110, desc[UR44][R2.64] ;  /* 0x0000002c026e9981 */ /* 0x0004e8000c1e1100 */
[----:B------:R-:W3:Y:S01]  /*3a3e0*/  LDL R28, [R1+0x1240] ;  /* 0x00124000011c7983 */ /* 0x000ee20000100800 */
[----:B--2---:R-:W-:-:S02]  /*3a3f0*/  @!P1 IMAD.MOV.U32 R2, RZ, RZ, R36 ;  /* 0x000000ffff029224 */ /* 0x004fc400078e0024 */
[----:B----4-:R-:W-:-:S05]  /*3a400*/  @!P1 IMAD.MOV.U32 R3, RZ, RZ, R37 ;  /* 0x000000ffff039224 */ /* 0x010fca00078e0025 */
[----:B------:R3:W2:Y:S02]  /*3a410*/  @!P1 LDG.E.U8 R87, desc[UR44][R2.64] ;  /* 0x0000002c02579981 */ /* 0x0006a4000c1e1100 */
[----:B---3--:R-:W-:Y:S02]  /*3a420*/  @!P1 IMAD.MOV.U32 R2, RZ, RZ, R34 ;  /* 0x000000ffff029224 */ /* 0x008fe400078e0022 */
[----:B------:R-:W-:-:S05]  /*3a430*/  @!P1 IMAD.MOV.U32 R3, RZ, RZ, R35 ;  /* 0x000000ffff039224 */ /* 0x000fca00078e0023 */
[----:B------:R0:W3:Y:S02]  /*3a440*/  @!P1 LDG.E.U8 R65, desc[UR44][R2.64] ;  /* 0x0000002c02419981 */ /* 0x0000e4000c1e1100 */
[----:B0-----:R-:W-:Y:S02]  /*3a450*/  @!P1 IMAD.MOV.U32 R2, RZ, RZ, R30 ;  /* 0x000000ffff029224 */ /* 0x001fe400078e001e */
[----:B------:R-:W-:-:S05]  /*3a460*/  @!P1 IMAD.MOV.U32 R3, RZ, RZ, R32 ;  /* 0x000000ffff039224 */ /* 0x000fca00078e0020 */
[----:B------:R0:W4:Y:S04]  /*3a470*/  @!P1 LDG.E.U8 R29, desc[UR44][R2.64] ;  /* 0x0000002c021d9981 */ /* 0x000128000c1e1100 */
[----:B------:R-:W-:Y:S01]  /*3a480*/  STL [R1+0x1bf0], R110 ;  /* 0x001bf06e01007387 */ /* 0x000fe20000100800 */
[----:B------:R-:W-:Y:S01]  /*3a490*/  PRMT R25, RZ, 0x7610, R25 ;  /* 0x00007610ff197816 */ /* 0x000fe20000000019 */
[----:B0-----:R-:W-:Y:S02]  /*3a4a0*/  @!P1 IMAD.MOV.U32 R2, RZ, RZ, R24 ;  /* 0x000000ffff029224 */ /* 0x001fe400078e0018 */
[----:B------:R-:W-:-:S05]  /*3a4b0*/  @!P1 IMAD.MOV.U32 R3, RZ, RZ, R28 ;  /* 0x000000ffff039224 */ /* 0x000fca00078e001c */
[----:B------:R-:W4:Y:S04]  /*3a4c0*/  @!P1 LDG.E.U8 R25, desc[UR44][R2.64] ;  /* 0x0000002c02199981 */ /* 0x000f28000c1e1100 */
[----:B--2---:R-:W-:Y:S04]  /*3a4d0*/  STL [R1+0x1bf4], R87 ;  /* 0x001bf45701007387 */ /* 0x004fe80000100800 */
[----:B---3--:R-:W-:Y:S04]  /*3a4e0*/  STL [R1+0x1bf8], R65 ;  /* 0x001bf84101007387 */ /* 0x008fe80000100800 */
[----:B------:R-:W2:Y:S04]  /*3a4f0*/  LDL R35, [R1+0x1238] ;  /* 0x0012380001237983 */ /* 0x000ea80000100800 */
[----:B------:R-:W3:Y:S04]  /*3a500*/  LDL R34, [R1+0x123c] ;  /* 0x00123c0001227983 */ /* 0x000ee80000100800 */
[----:B------:R-:W3:Y:S04]  /*3a510*/  LDL R30, [R1+0x1234] ;  /* 0x00123400011e7983 */ /* 0x000ee80000100800 */
[----:B------:R-:W3:Y:S04]  /*3a520*/  LDL R32, [R1+0x1230] ;  /* 0x0012300001207983 */ /* 0x000ee80000100800 */
[----:B------:R-:W3:Y:S04]  /*3a530*/  LDL R28, [R1+0x122c] ;  /* 0x00122c00011c7983 */ /* 0x000ee80000100800 */
[----:B------:R-:W3:Y:S04]  /*3a540*/  LDL R24, [R1+0x1224] ;  /* 0x0012240001187983 */ /* 0x000ee80000100800 */
[----:B----4-:R0:W-:Y:S04]  /*3a550*/  STL [R1+0x410], R29 ;  /* 0x0004101d01007387 */ /* 0x0101e80000100800 */
[----:B0-----:R-:W4:Y:S01]  /*3a560*/  LDL R29, [R1+0x1228] ;  /* 0x00122800011d7983 */ /* 0x001f220000100800 */
[----:B------:R-:W-:-:S02]  /*3a570*/  PRMT R132, RZ, 0x7610, R132 ;  /* 0x00007610ff847816 */ /* 0x000fc40000000084 */
[----:B------:R-:W-:Y:S02]  /*3a580*/  PRMT R109, RZ, 0x7610, R109 ;  /* 0x00007610ff6d7816 */ /* 0x000fe4000000006d */
[----:B------:R-:W-:Y:S01]  /*3a590*/  PRMT R86, RZ, 0x7610, R86 ;  /* 0x00007610ff567816 */ /* 0x000fe20000000056 */
[----:B------:R0:W-:Y:S04]  /*3a5a0*/  STL [R1+0x40c], R25 ;  /* 0x00040c1901007387 */ /* 0x0001e80000100800 */
[----:B0-----:R-:W4:Y:S01]  /*3a5b0*/  LDL R25, [R1+0x1220] ;  /* 0x0012200001197983 */ /* 0x001f220000100800 */
[----:B--2---:R-:W-:Y:S02]  /*3a5c0*/  @!P1 IMAD.MOV.U32 R3, RZ, RZ, R35 ;  /* 0x000000ffff039224 */ /* 0x004fe400078e0023 */
[----:B---3--:R-:W-:-:S05]  /*3a5d0*/  @!P1 IMAD.MOV.U32 R2, RZ, RZ, R34 ;  /* 0x000000ffff029224 */ /* 0x008fca00078e0022 */
[----:B------:R0:W2:Y:S02]  /*3a5e0*/  @!P1 LDG.E.U8 R132, desc[UR44][R2.64] ;  /* 0x0000002c02849981 */ /* 0x0000a4000c1e1100 */
[----:B0-----:R-:W-:Y:S02]  /*3a5f0*/  @!P1 IMAD.MOV.U32 R2, RZ, RZ, R30 ;  /* 0x000000ffff029224 */ /* 0x001fe400078e001e */
[----:B------:R-:W-:-:S05]  /*3a600*/  @!P1 IMAD.MOV.U32 R3, RZ, RZ, R32 ;  /* 0x000000ffff039224 */ /* 0x000fca00078e0020 */
[----:B------:R0:W3:Y:S02]  /*3a610*/  @!P1 LDG.E.U8 R109, desc[UR44][R2.64] ;  /* 0x0000002c026d9981 */ /* 0x0000e4000c1e1100 */
[----:B0-----:R-:W-:Y:S02]  /*3a620*/  @!P1 IMAD.MOV.U32 R2, RZ, RZ, R28 ;  /* 0x000000ffff029224 */ /* 0x001fe400078e001c */
[----:B----4-:R-:W-:-:S05]  /*3a630*/  @!P1 IMAD.MOV.U32 R3, RZ, RZ, R29 ;  /* 0x000000ffff039224 */ /* 0x010fca00078e001d */
[----:B------:R0:W4:Y:S01]  /*3a640*/  @!P1 LDG.E.U8 R86, desc[UR44][R2.64] ;  /* 0x0000002c02569981 */ /* 0x000122000c1e1100 */
[----:B------:R-:W-:Y:S01]  /*3a650*/  PRMT R64, RZ, 0x7610, R64 ;  /* 0x00007610ff407816 */ /* 0x000fe20000000040 */
[----:B0-----:R-:W-:Y:S02]  /*3a660*/  @!P1 IMAD.MOV.U32 R2, RZ, RZ, R24 ;  /* 0x000000ffff029224 */ /* 0x001fe400078e0018 */
[----:B------:R-:W-:-:S05]  /*3a670*/  @!P1 IMAD.MOV.U32 R3, RZ, RZ, R25 ;  /* 0x000000ffff039224 */ /* 0x000fca00078e0019 */
[----:B------:R-:W4:Y:S04]  /*3a680*/  @!P1 LDG.E.U8 R64, desc[UR44][R2.64] ;  /* 0x0000002c02409981 */ /* 0x000f28000c1e1100 */
[----:B--2---:R-:W-:Y:S04]  /*3a690*/  STL [R1+0x1bfc], R132 ;  /* 0x001bfc8401007387 */ /* 0x004fe80000100800 */
[----:B---3--:R-:W-:Y:S04]  /*3a6a0*/  STL [R1+0x1c00], R109 ;  /* 0x001c006d01007387 */ /* 0x008fe80000100800 */
[----:B----4-:R-:W-:Y:S04]  /*3a6b0*/  STL [R1+0x1c04], R86 ;  /* 0x001c045601007387 */ /* 0x010fe80000100800 */
[----:B------:R-:W2:Y:S04]  /*3a6c0*/  LDL R35, [R1+0x1208] ;  /* 0x0012080001237983 */ /* 0x000ea80000100800 */
[----:B------:R-:W3:Y:S04]  /*3a6d0*/  LDL R34, [R1+0x120c] ;  /* 0x00120c0001227983 */ /* 0x000ee80000100800 */
[----:B------:R-:W4:Y:S04]  /*3a6e0*/  LDL R32, [R1+0x1200] ;  /* 0x0012000001207983 */ /* 0x000f280000100800 */
[----:B------:R-:W4:Y:S04]  /*3a6f0*/  LDL R30, [R1+0x1204] ;  /* 0x00120400011e7983 */ /* 0x000f280000100800 */
[----:B------:R-:W4:Y:S04]  /*3a700*/  LDL R29, [R1+0x11f8] ;  /* 0x0011f800011d7983 */ /* 0x000f280000100800 */
[----:B------:R-:W4:Y:S01]  /*3a710*/  LDL R28, [R1+0x11fc] ;  /* 0x0011fc00011c7983 */ /* 0x000f220000100800 */
[----:B------:R-:W-:-:S03]  /*3a720*/  PRMT R33, RZ, 0x7610, R33 ;  /* 0x00007610ff217816 */ /* 0x000fc60000000021 */
[----:B------:R-:W4:Y:S04]  /*3a730*/  LDL R25, [R1+0x11f0] ;  /* 0x0011f00001197983 */ /* 0x000f280000100800 */
[----:B------:R-:W4:Y:S04]  /*3a740*/  LDL R24, [R1+0x11f4] ;  /* 0x0011f40001187983 */ /* 0x000f280000100800 */
[----:B------:R0:W-:Y:S01]  /*3a750*/  STL [R1+0x1c08], R64 ;  /* 0x001c084001007387 */ /* 0x0001e20000100800 */
[----:B------:R-:W-:Y:S02]  /*3a760*/  PRMT R131, RZ, 0x7610, R131 ;  /* 0x00007610ff837816 */ /* 0x000fe40000000083 */
[----:B0-----:R-:W-:Y:S01]  /*3a770*/  PRMT R64, RZ, 0x7610, R64 ;  /* 0x00007610ff407816 */ /* 0x001fe20000000040 */
        /* <DEDUP_REMOVED lines=9> */
[----:B---3--:R-:W-:Y:S04]  /*3a810*/  STL [R1+0x1c0c], R64 ;  /* 0x001c0c4001007387 */ /* 0x008fe80000100800 */
[----:B----4-:R-:W-:Y:S04]  /*3a820*/  STL [R1+0x1c10], R131 ;  /* 0x001c108301007387 */ /* 0x010fe80000100800 */
[----:B------:R-:W3:Y:S04]  /*3a830*/  LDL R34, [R1+0x11e8] ;  /* 0x0011e80001227983 */ /* 0x000ee80000100800 */
[----:B--2---:R0:W-:Y:S04]  /*3a840*/  STL [R1+0x3f8], R33 ;  /* 0x0003f82101007387 */ /* 0x0041e80000100800 */
[----:B------:R-:W2:Y:S04]  /*3a850*/  LDL R32, [R1+0x11e0] ;  /* 0x0011e00001207983 */ /* 0x000ea80000100800 */
[----:B------:R-:W4:Y:S04]  /*3a860*/  LDL R30, [R1+0x11e4] ;  /* 0x0011e400011e7983 */ /* 0x000f280000100800 */
[----:B------:R-:W2:Y:S04]  /*3a870*/  LDL R29, [R1+0x11c8] ;  /* 0x0011c800011d7983 */ /* 0x000ea80000100800 */
[----:B------:R-:W2:Y:S04]  /*3a880*/  LDL R28, [R1+0x11cc] ;  /* 0x0011cc00011c7983 */ /* 0x000ea80000100800 */
[----:B0-----:R-:W4:Y:S01]  /*3a890*/  LDL R33, [R1+0x11ec] ;  /* 0x0011ec0001217983 */ /* 0x001f220000100800 */
        /* <DEDUP_REMOVED lines=12> */
[----:B0-----:R-:W-:Y:S02]  /*3a960*/  @!P1 IMAD.MOV.U32 R2, RZ, RZ, R30 ;  /* 0x000000ffff029224 */ /* 0x001fe400078e001e */
[----:B--2---:R-:W-:-:S05]  /*3a970*/  @!P1 IMAD.MOV.U32 R3, RZ, RZ, R32 ;  /* 0x000000ffff039224 */ /* 0x004fca00078e0020 */
[----:B------:R0:W2:Y:S02]  /*3a980*/  @!P1 LDG.E.U8 R63, desc[UR44][R2.64] ;  /* 0x0000002c023f9981 */ /* 0x0000a4000c1e1100 */
[----:B0-----:R-:W-:Y:S02]  /*3a990*/  @!P1 IMAD.MOV.U32 R2, RZ, RZ, R28 ;  /* 0x000000ffff029224 */ /* 0x001fe400078e001c */
[----:B------:R-:W-:-:S05]  /*3a9a0*/  @!P1 IMAD.MOV.U32 R3, RZ, RZ, R29 ;  /* 0x000000ffff039224 */ /* 0x000fca00078e001d */
[----:B------:R-:W4:Y:S04]  /*3a9b0*/  @!P1 LDG.E.U8 R27, desc[UR44][R2.64] ;  /* 0x0000002c021b9981 */ /* 0x000f28000c1e1100 */
[----:B------:R-:W-:Y:S04]  /*3a9c0*/  STL [R1+0x1c14], R108 ;  /* 0x001c146c01007387 */ /* 0x000fe80000100800 */
[----:B---3--:R-:W-:Y:S04]  /*3a9d0*/  STL [R1+0x1c18], R85 ;  /* 0x001c185501007387 */ /* 0x008fe80000100800 */
[----:B--2---:R-:W-:Y:S04]  /*3a9e0*/  STL [R1+0x1c1c], R63 ;  /* 0x001c1c3f01007387 */ /* 0x004fe80000100800 */
[----:B------:R-:W2:Y:S04]  /*3a9f0*/  LDL R33, [R1+0x11b8] ;  /* 0x0011b80001217983 */ /* 0x000ea80000100800 */
[----:B------:R-:W3:Y:S04]  /*3aa00*/  LDL R32, [R1+0x11bc] ;  /* 0x0011bc0001207983 */ /* 0x000ee80000100800 */
[----:B------:R-:W3:Y:S04]  /*3aa10*/  LDL R30, [R1+0x11b0] ;  /* 0x0011b000011e7983 */ /* 0x000ee80000100800 */
[----:B------:R-:W3:Y:S04]  /*3aa20*/  LDL R29, [R1+0x11b4] ;  /* 0x0011b400011d7983 */ /* 0x000ee80000100800 */
[----:B------:R-:W3:Y:S04]  /*3aa30*/  LDL R28, [R1+0x11a8] ;  /* 0x0011a800011c7983 */ /* 0x000ee80000100800 */
[----:B----4-:R0:W-:Y:S04]  /*3aa40*/  STL [R1+0x3e0], R27 ;  /* 0x0003e01b01007387 */ /* 0x0101e80000100800 */
[----:B0-----:R-:W4:Y:S01]  /*3aa50*/  LDL R27, [R1+0x11ac] ;  /* 0x0011ac00011b7983 */ /* 0x001f220000100800 */
        /* <DEDUP_REMOVED lines=12> */
[----:B0-----:R-:W-:Y:S02]  /*3ab20*/  @!P1 IMAD.MOV.U32 R2, RZ, RZ, R29 ;  /* 0x000000ffff029224 */ /* 0x001fe400078e001d */
[----:B------:R-:W-:-:S05]  /*3ab30*/  @!P1 IMAD.MOV.U32 R3, RZ, RZ, R30 ;  /* 0x000000ffff039224 */ /* 0x000fca00078e001e */
[----:B------:R4:W3:Y:S02]  /*3ab40*/  @!P1 LDG.E.U8 R107, desc[UR44][R2.64] ;  /* 0x0000002c026b9981 */ /* 0x0008e4000c1e1100 */
[----:B----4-:R-:W-:Y:S02]  /*3ab50*/  @!P1 IMAD.MOV.U32 R2, RZ, RZ, R27 ;  /* 0x000000ffff029224 */ /* 0x010fe400078e001b */
[----:B------:R-:W-:-:S05]  /*3ab60*/  @!P1 IMAD.MOV.U32 R3, RZ, RZ, R28 ;  /* 0x000000ffff039224 */ /* 0x000fca00078e001c */
[----:B------:R-:W4:Y:S04]  /*3ab70*/  @!P1 LDG.E.U8 R84, desc[UR44][R2.64] ;  /* 0x0000002c02549981 */ /* 0x000f28000c1e1100 */
[----:B------:R-:W-:Y:S04]  /*3ab80*/  STL [R1+0x1c20], R86 ;  /* 0x001c205601007387 */ /* 0x000fe80000100800 */
        /* <DEDUP_REMOVED lines=27> */
[----:B------:R-:W-:Y:S04]  /*3ad40*/  STL [R1+0x1c30], R62 ;  /* 0x001c303e01007387 */ /* 0x000fe80000100800 */
        /* <DEDUP_REMOVED lines=56> */
[----:B--2---:R0:W-:Y:S04]  /*3b0d0*/  STL [R1+0x1c4c], R128 ;  /* 0x001c4c8001007387 */ /* 0x0041e80000100800 */
[----:B---3--:R-:W-:Y:S04]  /*3b0e0*/  STL [R1+0x1c50], R105 ;  /* 0x001c506901007387 */ /* 0x008fe80000100800 */
[----:B------:R-:W2:Y:S04]  /*3b0f0*/  LDL R31, [R1+0x1108] ;  /* 0x00110800011f7983 */ /* 0x000ea80000100800 */
[----:B------:R-:W3:Y:S04]  /*3b100*/  LDL R30, [R1+0x110c] ;  /* 0x00110c00011e7983 */ /* 0x000ee80000100800 */
[----:B----4-:R-:W-:Y:S04]  /*3b110*/  STL [R1+0x1c54], R82 ;  /* 0x001c545201007387 */ /* 0x010fe80000100800 */
[----:B------:R-:W4:Y:S04]  /*3b120*/  LDL R29, [R1+0x1100] ;  /* 0x00110000011d7983 */ /* 0x000f280000100800 */
[----:B------:R-:W4:Y:S01]  /*3b130*/  LDL R28, [R1+0x1104] ;  /* 0x00110400011c7983 */ /* 0x000f220000100800 */
[----:B------:R-:W-:Y:S01]  /*3b140*/  PRMT R60, RZ, 0x7610, R60 ;  /* 0x00007610ff3c7816 */ /* 0x000fe2000000003c */
[----:B------:R-:W-:-:S02]  /*3b150*/  @!P1 IMAD.MOV.U32 R2, RZ, RZ, R24 ;  /* 0x000000ffff029224 */ /* 0x000fc400078e0018 */
[----:B------:R-:W-:Y:S01]  /*3b160*/  @!P1 IMAD.MOV.U32 R3, RZ, RZ, R25 ;  /* 0x000000ffff039224 */ /* 0x000fe200078e0019 */
[----:B0-----:R-:W-:Y:S02]  /*3b170*/  PRMT R128, RZ, 0x7610, R128 ;  /* 0x00007610ff807816 */ /* 0x001fe40000000080 */
[----:B------:R-:W-:Y:S01]  /*3b180*/  PRMT R65, RZ, 0x7610, R65 ;  /* 0x00007610ff417816 */ /* 0x000fe20000000041 */
[----:B------:R-:W4:Y:S04]  /*3b190*/  LDL R27, [R1+0x10f8] ;  /* 0x0010f800011b7983 */ /* 0x000f280000100800 */
[----:B------:R2:W4:Y:S04]  /*3b1a0*/  @!P1 LDG.E.U8 R60, desc[UR44][R2.64] ;  /* 0x0000002c023c9981 */ /* 0x000528000c1e1100 */
[----:B------:R-:W4:Y:S04]  /*3b1b0*/  LDL R25, [R1+0x10fc] ;  /* 0x0010fc0001197983 */ /* 0x000f280000100800 */
[----:B------:R-:W4:Y:S04]  /*3b1c0*/  LDL R26, [R1+0x10f0] ;  /* 0x0010f000011a7983 */ /* 0x000f280000100800 */
[----:B------:R-:W4:Y:S01]  /*3b1d0*/  LDL R24, [R1+0x10f4] ;  /* 0x0010f40001187983 */ /* 0x000f220000100800 */
[----:B--2---:R-:W-:-:S02]  /*3b1e0*/  @!P1 IMAD.MOV.U32 R3, RZ, RZ, R31 ;  /* 0x000000ffff039224 */ /* 0x004fc400078e001f */
[----:B---3--:R-:W-:-:S05]  /*3b1f0*/  @!P1 IMAD.MOV.U32 R2, RZ, RZ, R30 ;  /* 0x000000ffff029224 */ /* 0x008fca00078e001e */
[----:B------:R4:W2:Y:S02]  /*3b200*/  @!P1 LDG.E.U8 R128, desc[UR44][R2.64] ;  /* 0x0000002c02809981 */ /* 0x0008a4000c1e1100 */
[----:B----4-:R-:W-:Y:S02]  /*3b210*/  @!P1 IMAD.MOV.U32 R3, RZ, RZ, R29 ;  /* 0x000000ffff039224 */ /* 0x010fe400078e001d */
[----:B------:R-:W-:-:S05]  /*3b220*/  @!P1 IMAD.MOV.U32 R2, RZ, RZ, R28 ;  /* 0x000000ffff029224 */ /* 0x000fca00078e001c */
[----:B------:R0:W3:Y:S04]  /*3b230*/  @!P1 LDG.E.U8 R65, desc[UR44][R2.64] ;  /* 0x0000002c02419981 */ /* 0x0000e8000c1e1100 */
[----:B------:R-:W-:Y:S01]  /*3b240*/  STL [R1+0x1c58], R60 ;  /* 0x001c583c01007387 */ /* 0x000fe20000100800 */
[----:B------:R-:W-:Y:S01]  /*3b250*/  PRMT R127, RZ, 0x7610, R127 ;  /* 0x00007610ff7f7816 */ /* 0x000fe2000000007f */
[----:B0-----:R-:W-:Y:S02]  /*3b260*/  @!P1 IMAD.MOV.U32 R2, RZ, RZ, R25 ;  /* 0x000000ffff029224 */ /* 0x001fe400078e0019 */
[----:B------:R-:W-:-:S05]  /*3b270*/  @!P1 IMAD.MOV.U32 R3, RZ, RZ, R27 ;  /* 0x000000ffff039224 */ /* 0x000fca00078e001b */
[----:B------:R0:W4:Y:S04]  /*3b280*/  @!P1 LDG.E.U8 R127, desc[UR44][R2.64] ;  /* 0x0000002c027f9981 */ /* 0x000128000c1e1100 */
[----:B--2---:R-:W-:Y:S04]  /*3b290*/  STL [R1+0x1c5c], R128 ;  /* 0x001c5c8001007387 */ /* 0x004fe80000100800 */
[----:B------:R-:W2:Y:S04]  /*3b2a0*/  LDL R29, [R1+0x10ec] ;  /* 0x0010ec00011d7983 */ /* 0x000ea80000100800 */
[----:B---3--:R-:W-:Y:S04]  /*3b2b0*/  STL [R1+0x1c60], R65 ;  /* 0x001c604101007387 */ /* 0x008fe80000100800 */
[----:B------:R-:W3:Y:S01]  /*3b2c0*/  LDL R30, [R1+0x10e8] ;  /* 0x0010e800011e7983 */ /* 0x000ee20000100800 */
[----:B------:R-:W-:Y:S01]  /*3b2d0*/  PRMT R104, RZ, 0x7610, R104 ;  /* 0x00007610ff687816 */ /* 0x000fe20000000068 */
[----:B0-----:R-:W-:-:S02]  /*3b2e0*/  @!P1 IMAD.MOV.U32 R2, RZ, RZ, R24 ;  /* 0x000000ffff029224 */ /* 0x001fc400078e0018 */
[----:B------:R-:W-:Y:S01]  /*3b2f0*/  @!P1 IMAD.MOV.U32 R3, RZ, RZ, R26 ;  /* 0x000000ffff039224 */ /* 0x000fe200078e001a */
[----:B------:R-:W-:Y:S01]  /*3b300*/  PRMT R81, RZ, 0x7610, R81 ;  /* 0x00007610ff517816 */ /* 0x000fe20000000051 */
[----:B------:R-:W3:Y:S04]  /*3b310*/  LDL R27, [R1+0x10e0] ;  /* 0x0010e000011b7983 */ /* 0x000ee80000100800 */
[----:B------:R2:W3:Y:S04]  /*3b320*/  @!P1 LDG.E.U8 R104, desc[UR44][R2.64] ;  /* 0x0000002c02689981 */ /* 0x0004e8000c1e1100 */
[----:B------:R-:W3:Y:S04]  /*3b330*/  LDL R25, [R1+0x10e4] ;  /* 0x0010e40001197983 */ /* 0x000ee80000100800 */
[----:B----4-:R-:W-:Y:S04]  /*3b340*/  STL [R1+0x1c64], R127 ;  /* 0x001c647f01007387 */ /* 0x010fe80000100800 */
[----:B------:R-:W4:Y:S04]  /*3b350*/  LDL R31, [R1+0x10c8] ;  /* 0x0010c800011f7983 */ /* 0x000f280000100800 */
[----:B------:R-:W4:Y:S04]  /*3b360*/  LDL R28, [R1+0x10cc] ;  /* 0x0010cc00011c7983 */ /* 0x000f280000100800 */
[----:B------:R-:W4:Y:S04]  /*3b370*/  LDL R26, [R1+0x10c0] ;  /* 0x0010c000011a7983 */ /* 0x000f280000100800 */
[----:B------:R-:W4:Y:S01]  /*3b380*/  LDL R24, [R1+0x10c4] ;  /* 0x0010c40001187983 */ /* 0x000f220000100800 */
[----:B--2---:R-:W-:-:S02]  /*3b390*/  @!P1 IMAD.MOV.U32 R2, RZ, RZ, R29 ;  /* 0x000000ffff029224 */ /* 0x004fc400078e001d */
[----:B---3--:R-:W-:-:S05]  /*3b3a0*/  @!P1 IMAD.MOV.U32 R3, RZ, RZ, R30 ;  /* 0x000000ffff039224 */ /* 0x008fca00078e001e */
[----:B------:R0:W2:Y:S04]  /*3b3b0*/  @!P1 LDG.E.U8 R81, desc[UR44][R2.64] ;  /* 0x0000002c02519981 */ /* 0x0000a8000c1e1100 */
[----:B------:R-:W-:Y:S01]  /*3b3c0*/  STL [R1+0x1c68], R104 ;  /* 0x001c686801007387 */ /* 0x000fe20000100800 */
[----:B------:R-:W-:Y:S02]  /*3b3d0*/  PRMT R59, RZ, 0x7610, R59 ;  /* 0x00007610ff3b7816 */ /* 0x000fe4000000003b */
[----:B------:R-:W-:Y:S01]  /*3b3e0*/  PRMT R132, RZ, 0x7610, R132 ;  /* 0x00007610ff847816 */ /* 0x000fe20000000084 */
[----:B0-----:R-:W-:Y:S02]  /*3b3f0*/  @!P1 IMAD.MOV.U32 R2, RZ, RZ, R25 ;  /* 0x000000ffff029224 */ /* 0x001fe400078e0019 */
[----:B------:R-:W-:-:S05]  /*3b400*/  @!P1 IMAD.MOV.U32 R3, RZ, RZ, R27 ;  /* 0x000000ffff039224 */ /* 0x000fca00078e001b */
[----:B------:R4:W3:Y:S02]  /*3b410*/  @!P1 LDG.E.U8 R59, desc[UR44][R2.64] ;  /* 0x0000002c023b9981 */ /* 0x0008e4000c1e1100 */
[----:B----4-:R-:W-:Y:S02]  /*3b420*/  @!P1 IMAD.MOV.U32 R2, RZ, RZ, R28 ;  /* 0x000000ffff029224 */ /* 0x010fe400078e001c */
[----:B------:R-:W-:-:S05]  /*3b430*/  @!P1 IMAD.MOV.U32 R3, RZ, RZ, R31 ;  /* 0x000000ffff039224 */ /* 0x000fca00078e001f */
[----:B------:R0:W4:Y:S04]  /*3b440*/  @!P1 LDG.E.U8 R132, desc[UR44][R2.64] ;  /* 0x0000002c02849981 */ /* 0x000128000c1e1100 */
[----:B--2---:R-:W-:Y:S04]  /*3b450*/  STL [R1+0x1c6c], R81 ;  /* 0x001c6c5101007387 */ /* 0x004fe80000100800 */
[----:B------:R-:W2:Y:S04]  /*3b460*/  LDL R30, [R1+0x10b8] ;  /* 0x0010b800011e7983 */ /* 0x000ea80000100800 */
[----:B------:R-:W2:Y:S01]  /*3b470*/  LDL R29, [R1+0x10bc] ;  /* 0x0010bc00011d7983 */ /* 0x000ea20000100800 */
[----:B------:R-:W-:Y:S01]  /*3b480*/  PRMT R87, RZ, 0x7610, R87 ;  /* 0x00007610ff577816 */ /* 0x000fe20000000057 */
[----:B0-----:R-:W-:-:S02]  /*3b490*/  @!P1 IMAD.MOV.U32 R2, RZ, RZ, R24 ;  /* 0x000000ffff029224 */ /* 0x001fc400078e0018 */
[----:B------:R-:W-:Y:S01]  /*3b4a0*/  @!P1 IMAD.MOV.U32 R3, RZ, RZ, R26 ;  /* 0x000000ffff039224 */ /* 0x000fe200078e001a */
[----:B------:R-:W-:Y:S01]  /*3b4b0*/  PRMT R126, RZ, 0x7610, R126 ;  /* 0x00007610ff7e7816 */ /* 0x000fe2000000007e */
[----:B------:R-:W2:Y:S04]  /*3b4c0*/  LDL R27, [R1+0x10b0] ;  /* 0x0010b000011b7983 */ /* 0x000ea80000100800 */
[----:B------:R2:W2:Y:S04]  /*3b4d0*/  @!P1 LDG.E.U8 R87, desc[UR44][R2.64] ;  /* 0x0000002c02579981 */ /* 0x0004a8000c1e1100 */
[----:B------:R-:W2:Y:S04]  /*3b4e0*/  LDL R25, [R1+0x10b4] ;  /* 0x0010b40001197983 */ /* 0x000ea80000100800 */
[----:B---3--:R-:W-:Y:S04]  /*3b4f0*/  STL [R1+0x1c70], R59 ;  /* 0x001c703b01007387 */ /* 0x008fe80000100800 */
[----:B----4-:R-:W-:Y:S04]  /*3b500*/  STL [R1+0x1c74], R132 ;  /* 0x001c748401007387 */ /* 0x010fe80000100800 */
[----:B------:R-:W3:Y:S04]  /*3b510*/  LDL R31, [R1+0x10a8] ;  /* 0x0010a800011f7983 */ /* 0x000ee80000100800 */
[----:B------:R-:W4:Y:S04]  /*3b520*/  LDL R24, [R1+0x10ac] ;  /* 0x0010ac0001187983 */ /* 0x000f280000100800 */
[----:B------:R-:W4:Y:S04]  /*3b530*/  LDL R28, [R1+0x10a0] ;  /* 0x0010a000011c7983 */ /* 0x000f280000100800 */
[----:B------:R-:W4:Y:S01]  /*3b540*/  LDL R26, [R1+0x10a4] ;  /* 0x0010a400011a7983 */ /* 0x000f220000100800 */
[----:B--2---:R-:W-:-:S02]  /*3b550*/  @!P1 IMAD.MOV.U32 R3, RZ, RZ, R30 ;  /* 0x000000ffff039224 */ /* 0x004fc400078e001e */
[----:B------:R-:W-:-:S05]  /*3b560*/  @!P1 IMAD.MOV.U32 R2, RZ, RZ, R29 ;  /* 0x000000ffff029224 */ /* 0x000fca00078e001d */
[----:B------:R0:W2:Y:S04]  /*3b570*/  @!P1 LDG.E.U8 R126, desc[UR44][R2.64] ;  /* 0x0000002c027e9981 */ /* 0x0000a8000c1e1100 */
[----:B------:R-:W-:Y:S01]  /*3b580*/  STL [R1+0x1c78], R87 ;  /* 0x001c785701007387 */ /* 0x000fe20000100800 */
[----:B------:R-:W-:Y:S02]  /*3b590*/  PRMT R103, RZ, 0x7610, R103 ;  /* 0x00007610ff677816 */ /* 0x000fe40000000067 */
[----:B------:R-:W-:Y:S01]  /*3b5a0*/  PRMT R80, RZ, 0x7610, R80 ;  /* 0x00007610ff507816 */ /* 0x000fe20000000050 */
[----:B0-----:R-:W-:Y:S02]  /*3b5b0*/  @!P1 IMAD.MOV.U32 R2, RZ, RZ, R25 ;  /* 0x000000ffff029224 */ /* 0x001fe400078e0019 */
[----:B------:R-:W-:-:S05]  /*3b5c0*/  @!P1 IMAD.MOV.U32 R3, RZ, RZ, R27 ;  /* 0x000000ffff039224 */ /* 0x000fca00078e001b */
[----:B------:R3:W2:Y:S02]  /*3b5d0*/  @!P1 LDG.E.U8 R103, desc[UR44][R2.64] ;  /* 0x0000002c02679981 */ /* 0x0006a4000c1e1100 */
[----:B---3--:R-:W-:Y:S02]  /*3b5e0*/  @!P1 IMAD.MOV.U32 R3, RZ, RZ, R31 ;  /* 0x000000ffff039224 */ /* 0x008fe400078e001f */
[----:B----4-:R-:W-:-:S05]  /*3b5f0*/  @!P1 IMAD.MOV.U32 R2, RZ, RZ, R24 ;  /* 0x000000ffff029224 */ /* 0x010fca00078e0018 */
[----:B------:R0:W3:Y:S04]  /*3b600*/  @!P1 LDG.E.U8 R80, desc[UR44][R2.64] ;  /* 0x0000002c02509981 */ /* 0x0000e8000c1e1100 */
[----:B--2---:R-:W-:Y:S04]  /*3b610*/  STL [R1+0x1c7c], R126 ;  /* 0x001c7c7e01007387 */ /* 0x004fe80000100800 */
[----:B------:R-:W2:Y:S04]  /*3b620*/  LDL R30, [R1+0x1088] ;  /* 0x00108800011e7983 */ /* 0x000ea80000100800 */
[----:B------:R-:W4:Y:S01]  /*3b630*/  LDL R29, [R1+0x108c] ;  /* 0x00108c00011d7983 */ /* 0x000f220000100800 */
[----:B------:R-:W-:Y:S01]  /*3b640*/  PRMT R58, RZ, 0x7610, R58 ;  /* 0x00007610ff3a7816 */ /* 0x000fe2000000003a */
[----:B0-----:R-:W-:-:S02]  /*3b650*/  @!P1 IMAD.MOV.U32 R2, RZ, RZ, R26 ;  /* 0x000000ffff029224 */ /* 0x001fc400078e001a */
[----:B------:R-:W-:Y:S01]  /*3b660*/  @!P1 IMAD.MOV.U32 R3, RZ, RZ, R28 ;  /* 0x000000ffff039224 */ /* 0x000fe200078e001c */
[----:B------:R-:W-:Y:S01]  /*3b670*/  PRMT R61, RZ, 0x7610, R61 ;  /* 0x00007610ff3d7816 */ /* 0x000fe2000000003d */
[----:B------:R-:W4:Y:S04]  /*3b680*/  LDL R27, [R1+0x1080] ;  /* 0x00108000011b7983 */ /* 0x000f280000100800 */
[----:B------:R2:W4:Y:S04]  /*3b690*/  @!P1 LDG.E.U8 R58, desc[UR44][R2.64] ;  /* 0x0000002c023a9981 */ /* 0x000528000c1e1100 */
[----:B------:R-:W4:Y:S04]  /*3b6a0*/  LDL R25, [R1+0x1084] ;  /* 0x0010840001197983 */ /* 0x000f280000100800 */
[----:B------:R-:W-:Y:S04]  /*3b6b0*/  STL [R1+0x1c80], R103 ;  /* 0x001c806701007387 */ /* 0x000fe80000100800 */
[----:B------:R-:W4:Y:S04]  /*3b6c0*/  LDL R24, [R1+0x107c] ;  /* 0x00107c0001187983 */ /* 0x000f280000100800 */
[----:B---3--:R-:W-:Y:S04]  /*3b6d0*/  STL [R1+0x1c84], R80 ;  /* 0x001c845001007387 */ /* 0x008fe80000100800 */
[----:B------:R-:W3:Y:S04]  /*3b6e0*/  LDL R28, [R1+0x1078] ;  /* 0x00107800011c7983 */ /* 0x000ee80000100800 */
[----:B------:R-:W3:Y:S04]  /*3b6f0*/  LDL R31, [R1+0x1070] ;  /* 0x00107000011f7983 */ /* 0x000ee80000100800 */
[----:B------:R-:W3:Y:S01]  /*3b700*/  LDL R26, [R1+0x1074] ;  /* 0x00107400011a7983 */ /* 0x000ee20000100800 */
[----:B--2---:R-:W-:-:S02]  /*3b710*/  @!P1 IMAD.MOV.U32 R3, RZ, RZ, R30 ;  /* 0x000000ffff039224 */ /* 0x004fc400078e001e */
[----:B----4-:R-:W-:-:S05]  /*3b720*/  @!P1 IMAD.MOV.U32 R2, RZ, RZ, R29 ;  /* 0x000000ffff029224 */ /* 0x010fca00078e001d */
[----:B------:R0:W2:Y:S04]  /*3b730*/  @!P1 LDG.E.U8 R61, desc[UR44][R2.64] ;  /* 0x0000002c023d9981 */ /* 0x0000a8000c1e1100 */
[----:B------:R-:W-:Y:S01]  /*3b740*/  STL [R1+0x1c88], R58 ;  /* 0x001c883a01007387 */ /* 0x000fe20000100800 */
[----:B------:R-:W-:Y:S01]  /*3b750*/  PRMT R110, RZ, 0x7610, R110 ;  /* 0x00007610ff6e7816 */ /* 0x000fe2000000006e */
[----:B0-----:R-:W-:Y:S02]  /*3b760*/  @!P1 IMAD.MOV.U32 R2, RZ, RZ, R25 ;  /* 0x000000ffff029224 */ /* 0x001fe400078e0019 */
[----:B------:R-:W-:-:S05]  /*3b770*/  @!P1 IMAD.MOV.U32 R3, RZ, RZ, R27 ;  /* 0x000000ffff039224 */ /* 0x000fca00078e001b */
[----:B------:R0:W4:Y:S01]  /*3b780*/  @!P1 LDG.E.U8 R110, desc[UR44][R2.64] ;  /* 0x0000002c026e9981 */ /* 0x000122000c1e1100 */
[----:B------:R-:W-:Y:S01]  /*3b790*/  PRMT R125, RZ, 0x7610, R125 ;  /* 0x00007610ff7d7816 */ /* 0x000fe2000000007d */
[----:B0-----:R-:W-:Y:S02]  /*3b7a0*/  @!P1 IMAD.MOV.U32 R2, RZ, RZ, R24 ;  /* 0x000000ffff029224 */ /* 0x001fe400078e0018 */
[----:B---3--:R-:W-:-:S05]  /*3b7b0*/  @!P1 IMAD.MOV.U32 R3, RZ, RZ, R28 ;  /* 0x000000ffff039224 */ /* 0x008fca00078e001c */
[----:B------:R0:W3:Y:S04]  /*3b7c0*/  @!P1 LDG.E.U8 R125, desc[UR44][R2.64] ;  /* 0x0000002c027d9981 */ /* 0x0000e8000c1e1100 */
        /* <DEDUP_REMOVED lines=9> */
[----:B----4-:R-:W-:Y:S04]  /*3b860*/  STL [R1+0x1c90], R110 ;  /* 0x001c906e01007387 */ /* 0x010fe80000100800 */
[----:B------:R-:W4:Y:S04]  /*3b870*/  LDL R28, [R1+0x1060] ;  /* 0x00106000011c7983 */ /* 0x000f280000100800 */
[----:B------:R-:W4:Y:S04]  /*3b880*/  LDL R29, [R1+0x1048] ;  /* 0x00104800011d7983 */ /* 0x000f280000100800 */
[----:B------:R-:W4:Y:S04]  /*3b890*/  LDL R24, [R1+0x104c] ;  /* 0x00104c0001187983 */ /* 0x000f280000100800 */
[----:B---3--:R-:W-:Y:S04]  /*3b8a0*/  STL [R1+0x1c94], R125 ;  /* 0x001c947d01007387 */ /* 0x008fe80000100800 */
[----:B------:R-:W3:Y:S04]  /*3b8b0*/  LDL R26, [R1+0x1044] ;  /* 0x00104400011a7983 */ /* 0x000ee80000100800 */
[----:B------:R-:W3:Y:S04]  /*3b8c0*/  LDL R31, [R1+0x1040] ;  /* 0x00104000011f7983 */ /* 0x000ee80000100800 */
[----:B------:R-:W3:Y:S04]  /*3b8d0*/  LDL R33, [R1+0x1038] ;  /* 0x0010380001217983 */ /* 0x000ee80000100800 */
[----:B------:R-:W3:Y:S01]  /*3b8e0*/  LDL R32, [R1+0x103c] ;  /* 0x00103c0001207983 */ /* 0x000ee20000100800 */
[----:B--2---:R-:W-:-:S02]  /*3b8f0*/  @!P1 IMAD.MOV.U32 R3, RZ, RZ, R30 ;  /* 0x000000ffff039224 */ /* 0x004fc400078e001e */
[----:B------:R-:W-:-:S05]  /*3b900*/  @!P1 IMAD.MOV.U32 R2, RZ, RZ, R25 ;  /* 0x000000ffff029224 */ /* 0x000fca00078e0019 */
[----:B------:R0:W2:Y:S04]  /*3b910*/  @!P1 LDG.E.U8 R79, desc[UR44][R2.64] ;  /* 0x0000002c024f9981 */ /* 0x0000a8000c1e1100 */
[----:B------:R-:W-:Y:S04]  /*3b920*/  STL [R1+0x1c98], R102 ;  /* 0x001c986601007387 */ /* 0x000fe80000100800 */
[----:B------:R-:W2:Y:S04]  /*3b930*/  LDL R30, [R1+0x1030] ;  /* 0x00103000011e7983 */ /* 0x000ea80000100800 */
[----:B------:R-:W2:Y:S01]  /*3b940*/  LDL R25, [R1+0x1034] ;  /* 0x0010340001197983 */ /* 0x000ea20000100800 */
[----:B------:R-:W-:Y:S01]  /*3b950*/  PRMT R57, RZ, 0x7610, R57 ;  /* 0x00007610ff397816 */ /* 0x000fe20000000039 */
[----:B0-----:R-:W-:-:S02]  /*3b960*/  @!P1 IMAD.MOV.U32 R2, RZ, RZ, R27 ;  /* 0x000000ffff029224 */ /* 0x001fc400078e001b */
[----:B----4-:R-:W-:-:S05]  /*3b970*/  @!P1 IMAD.MOV.U32 R3, RZ, RZ, R28 ;  /* 0x000000ffff039224 */ /* 0x010fca00078e001c */
[----:B------:R0:W4:Y:S01]  /*3b980*/  @!P1 LDG.E.U8 R57, desc[UR44][R2.64] ;  /* 0x0000002c02399981 */ /* 0x000122000c1e1100 */
[----:B------:R-:W-:Y:S01]  /*3b990*/  PRMT R83, RZ, 0x7610, R83 ;  /* 0x00007610ff537816 */ /* 0x000fe20000000053 */
[----:B0-----:R-:W-:Y:S02]  /*3b9a0*/  @!P1 IMAD.MOV.U32 R3, RZ, RZ, R29 ;  /* 0x000000ffff039224 */ /* 0x001fe400078e001d */
[----:B------:R-:W-:-:S05]  /*3b9b0*/  @!P1 IMAD.MOV.U32 R2, RZ, RZ, R24 ;  /* 0x000000ffff029224 */ /* 0x000fca00078e0018 */
[----:B------:R3:W4:Y:S02]  /*3b9c0*/  @!P1 LDG.E.U8 R83, desc[UR44][R2.64] ;  /* 0x0000002c02539981 */ /* 0x000724000c1e1100 */
[----:B---3--:R-:W-:Y:S02]  /*3b9d0*/  @!P1 IMAD.MOV.U32 R2, RZ, RZ, R26 ;  /* 0x000000ffff029224 */ /* 0x008fe400078e001a */
[----:B------:R-:W-:Y:S01]  /*3b9e0*/  @!P1 IMAD.MOV.U32 R3, RZ, RZ, R31 ;  /* 0x000000ffff039224 */ /* 0x000fe200078e001f */
[----:B--2---:R-:W-:Y:S04]  /*3b9f0*/  STL [R1+0x1c9c], R79 ;  /* 0x001c9c4f01007387 */ /* 0x004fe80000100800 */
[----:B------:R-:W2:Y:S04]  /*3ba00*/  LDL R28, [R1+0x1028] ;  /* 0x00102800011c7983 */ /* 0x000ea80000100800 */
[----:B------:R-:W3:Y:S04]  /*3ba10*/  LDL R27, [R1+0x102c] ;  /* 0x00102c00011b7983 */ /* 0x000ee80000100800 */
[----:B------:R-:W4:Y:S04]  /*3ba20*/  LDL R29, [R1+0x1020] ;  /* 0x00102000011d7983 */ /* 0x000f280000100800 */
[----:B------:R-:W4:Y:S04]  /*3ba30*/  LDL R24, [R1+0x1024] ;  /* 0x0010240001187983 */ /* 0x000f280000100800 */
[----:B------:R-:W4:Y:S04]  /*3ba40*/  LDL R26, [R1+0x100c] ;  /* 0x00100c00011a7983 */ /* 0x000f280000100800 */
[----:B------:R-:W4:Y:S01]  /*3ba50*/  LDL R31, [R1+0x1008] ;  /* 0x00100800011f7983 */ /* 0x000f220000100800 */
[----:B------:R-:W-:-:S02]  /*3ba60*/  PRMT R133, RZ, 0x7610, R133 ;  /* 0x00007610ff857816 */ /* 0x000fc40000000085 */
[----:B------:R-:W-:-:S04]  /*3ba70*/  PRMT R124, RZ, 0x7610, R124 ;  /* 0x00007610ff7c7816 */ /* 0x000fc8000000007c */
[----:B------:R0:W4:Y:S01]  /*3ba80*/  @!P1 LDG.E.U8 R133, desc[UR44][R2.64] ;  /* 0x0000002c02859981 */ /* 0x000122000c1e1100 */
[----:B------:R-:W-:Y:S01]  /*3ba90*/  PRMT R101, RZ, 0x7610, R101 ;  /* 0x00007610ff657816 */ /* 0x000fe20000000065 */
[----:B0-----:R-:W-:Y:S02]  /*3baa0*/  @!P1 IMAD.MOV.U32 R2, RZ, RZ, R32 ;  /* 0x000000ffff029224 */ /* 0x001fe400078e0020 */
[----:B------:R-:W-:Y:S01]  /*3bab0*/  @!P1 IMAD.MOV.U32 R3, RZ, RZ, R33 ;  /* 0x000000ffff039224 */ /* 0x000fe200078e0021 */
[----:B------:R-:W-:Y:S02]  /*3bac0*/  PRMT R78, RZ, 0x7610, R78 ;  /* 0x00007610ff4e7816 */ /* 0x000fe4000000004e */
[----:B------:R-:W-:Y:S02]  /*3bad0*/  PRMT R56, RZ, 0x7610, R56 ;  /* 0x00007610ff387816 */ /* 0x000fe40000000038 */
[----:B------:R-:W-:Y:S01]  /*3bae0*/  PRMT R106, RZ, 0x7610, R106 ;  /* 0x00007610ff6a7816 */ /* 0x000fe2000000006a */
[----:B------:R-:W4:Y:S04]  /*3baf0*/  LDL R33, [R1+0xfe0] ;  /* 0x000fe00001217983 */ /* 0x000f280000100800 */
[----:B------:R0:W4:Y:S04]  /*3bb00*/  @!P1 LDG.E.U8 R124, desc[UR44][R2.64] ;  /* 0x0000002c027c9981 */ /* 0x000128000c1e1100 */
[----:B------:R-:W4:Y:S01]  /*3bb10*/  LDL R32, [R1+0xfe4] ;  /* 0x000fe40001207983 */ /* 0x000f220000100800 */
[----:B0-----:R-:W-:-:S02]  /*3bb20*/  @!P1 IMAD.MOV.U32 R2, RZ, RZ, R25 ;  /* 0x000000ffff029224 */ /* 0x001fc400078e0019 */
[----:B------:R-:W-:Y:S01]  /*3bb30*/  @!P1 IMAD.MOV.U32 R3, RZ, RZ, R30 ;  /* 0x000000ffff039224 */ /* 0x000fe200078e001e */
[----:B------:R-:W4:Y:S04]  /*3bb40*/  LDL R25, [R1+0x1004] ;  /* 0x0010040001197983 */ /* 0x000f280000100800 */
[----:B------:R-:W4:Y:S04]  /*3bb50*/  LDL R30, [R1+0x1000] ;  /* 0x00100000011e7983 */ /* 0x000f280000100800 */
[----:B------:R2:W4:Y:S02]  /*3bb60*/  @!P1 LDG.E.U8 R101, desc[UR44][R2.64] ;  /* 0x0000002c02659981 */ /* 0x000524000c1e1100 */
[----:B--2---:R-:W-:-:S02]  /*3bb70*/  @!P1 IMAD.MOV.U32 R3, RZ, RZ, R28 ;  /* 0x000000ffff039224 */ /* 0x004fc400078e001c */
[----:B---3--:R-:W-:Y:S01]  /*3bb80*/  @!P1 IMAD.MOV.U32 R2, RZ, RZ, R27 ;  /* 0x000000ffff029224 */ /* 0x008fe200078e001b */
[----:B------:R-:W2:Y:S04]  /*3bb90*/  LDL R28, [R1+0xff8] ;  /* 0x000ff800011c7983 */ /* 0x000ea80000100800 */
        /* <DEDUP_REMOVED lines=8> */
[----:B------:R-:W4:Y:S01]  /*3bc20*/  LDL R26, [R1+0xfec] ;  /* 0x000fec00011a7983 */ /* 0x000f220000100800 */
[----:B------:R-:W-:-:S03]  /*3bc30*/  @!P1 IMAD.MOV.U32 R3, RZ, RZ, R31 ;  /* 0x000000ffff039224 */ /* 0x000fc600078e001f */
[----:B------:R-:W4:Y:S01]  /*3bc40*/  LDL R31, [R1+0xfe8] ;  /* 0x000fe800011f7983 */ /* 0x000f220000100800 */
[----:B------:R-:W-:-:S03]  /*3bc50*/  PRMT R66, RZ, 0x7610, R66 ;  /* 0x00007610ff427816 */ /* 0x000fc60000000042 */
[----:B------:R0:W4:Y:S01]  /*3bc60*/  @!P1 LDG.E.U8 R106, desc[UR44][R2.64] ;  /* 0x0000002c026a9981 */ /* 0x000122000c1e1100 */
[----:B------:R-:W-:Y:S01]  /*3bc70*/  PRMT R123, RZ, 0x7610, R123 ;  /* 0x00007610ff7b7816 */ /* 0x000fe2000000007b */
[----:B0-----:R-:W-:Y:S02]  /*3bc80*/  @!P1 IMAD.MOV.U32 R2, RZ, RZ, R25 ;  /* 0x000000ffff029224 */ /* 0x001fe400078e0019 */
[----:B------:R-:W-:Y:S01]  /*3bc90*/  @!P1 IMAD.MOV.U32 R3, RZ, RZ, R30 ;  /* 0x000000ffff039224 */ /* 0x000fe200078e001e */
[----:B------:R-:W4:Y:S04]  /*3bca0*/  LDL R25, [R1+0xfcc] ;  /* 0x000fcc0001197983 */ /* 0x000f280000100800 */
[----:B------:R-:W4:Y:S04]  /*3bcb0*/  LDL R30, [R1+0xfc8] ;  /* 0x000fc800011e7983 */ /* 0x000f280000100800 */
[----:B------:R2:W4:Y:S01]  /*3bcc0*/  @!P1 LDG.E.U8 R66, desc[UR44][R2.64] ;  /* 0x0000002c02429981 */ /* 0x000522000c1e1100 */
[----:B------:R-:W-:Y:S01]  /*3bcd0*/  PRMT R100, RZ, 0x7610, R100 ;  /* 0x00007610ff647816 */ /* 0x000fe20000000064 */
        /* <DEDUP_REMOVED lines=14> */
[----:B------:R-:W-:Y:S02]  /*3bdc0*/  PRMT R77, RZ, 0x7610, R77 ;  /* 0x00007610ff4d7816 */ /* 0x000fe4000000004d */
        /* <DEDUP_REMOVED lines=32> */
[----:B------:R-:W-:Y:S02]  /*3bfd0*/  PRMT R54, RZ, 0x7610, R54 ;  /* 0x00007610ff367816 */ /* 0x000fe40000000036 */
[----:B------:R-:W-:Y:S01]  /*3bfe0*/  PRMT R109, RZ, 0x7610, R109 ;  /* 0x00007610ff6d7816 */ /* 0x000fe2000000006d */
[----:B0-----:R-:W-:Y:S02]  /*3bff0*/  @!P1 IMAD.MOV.U32 R2, RZ, RZ, R25 ;  /* 0x000000ffff029224 */ /* 0x001fe400078e0019 */
        /* <DEDUP_REMOVED lines=124> */
[----:B------:R-:W-:Y:S01]  /*3c7c0*/  @!P1 IMAD.MOV.U32 R3, RZ, RZ, R33 ;  /* 0x000000ffff039224 */ /* 0x000fe200078e0021 */
[----:B------:R-:W4:Y:S01]  /*3c7d0*/  LDL R26, [R1+0xe8c] ;  /* 0x000e8c00011a7983 */ /* 0x000f220000100800 */
[----:B------:R-:W-:-:S02]  /*3c7e0*/  PRMT R118, RZ, 0x7610, R118 ;  /* 0x00007610ff767816 */ /* 0x000fc40000000076 */
[----:B------:R-:W-:Y:S02]  /*3c7f0*/  PRMT R95, RZ, 0x7610, R95 ;  /* 0x00007610ff5f7816 */ /* 0x000fe4000000005f */
[----:B------:R-:W-:Y:S01]  /*3c800*/  PRMT R72, RZ, 0x7610, R72 ;  /* 0x00007610ff487816 */ /* 0x000fe20000000048 */
[----:B------:R0:W4:Y:S01]  /*3c810*/  @!P1 LDG.E.U8 R141, desc[UR44][R2.64] ;  /* 0x0000002c028d9981 */ /* 0x000122000c1e1100 */
[----:B------:R-:W-:-:S03]  /*3c820*/  PRMT R50, RZ, 0x7610, R50 ;  /* 0x00007610ff327816 */ /* 0x000fc60000000032 */
[----:B------:R-:W4:Y:S01]  /*3c830*/  LDL R33, [R1+0xe70] ;  /* 0x000e700001217983 */ /* 0x000f220000100800 */
[----:B0-----:R-:W-:-:S03]  /*3c840*/  @!P1 IMAD.MOV.U32 R2, RZ, RZ, R31 ;  /* 0x000000ffff029224 */ /* 0x001fc600078e001f */
        /* <DEDUP_REMOVED lines=32> */
[----:B------:R-:W-:-:S02]  /*3ca50*/  PRMT R94, RZ, 0x7610, R94 ;  /* 0x00007610ff5e7816 */ /* 0x000fc4000000005e */
[----:B------:R-:W-:Y:S01]  /*3ca60*/  PRMT R71, RZ, 0x7610, R71 ;  /* 0x00007610ff477816 */ /* 0x000fe20000000047 */
[----:B--2---:R-:W-:Y:S02]  /*3ca70*/  @!P1 IMAD.MOV.U32 R3, RZ, RZ, R28 ;  /* 0x000000ffff039224 */ /* 0x004fe400078e001c */
[----:B---3--:R-:W-:Y:S01]  /*3ca80*/  @!P1 IMAD.MOV.U32 R2, RZ, RZ, R27 ;  /* 0x000000ffff029224 */ /* 0x008fe200078e001b */
[----:B------:R-:W2:Y:S04]  /*3ca90*/  LDL R28, [R1+0xe40] ;  /* 0x000e4000011c7983 */ /* 0x000ea80000100800 */
[----:B------:R-:W3:Y:S04]  /*3caa0*/  LDL R27, [R1+0xe44] ;  /* 0x000e4400011b7983 */ /* 0x000ee80000100800 */
[----:B------:R4:W3:Y:S02]  /*3cab0*/  @!P1 LDG.E.U8 R117, desc[UR44][R2.64] ;  /* 0x0000002c02759981 */ /* 0x0008e4000c1e1100 */
[----:B----4-:R-:W-:-:S02]  /*3cac0*/  @!P1 IMAD.MOV.U32 R2, RZ, RZ, R29 ;  /* 0x000000ffff029224 */ /* 0x010fc400078e001d */
[----:B------:R-:W4:Y:S01]  /*3cad0*/  LDL R29, [R1+0xe3c] ;  /* 0x000e3c00011d7983 */ /* 0x000f220000100800 */
[----:B------:R-:W-:Y:S01]  /*3cae0*/  @!P1 IMAD.MOV.U32 R3, RZ, RZ, R33 ;  /* 0x000000ffff039224 */ /* 0x000fe200078e0021 */
[----:B------:R-:W-:Y:S02]  /*3caf0*/  PRMT R49, RZ, 0x7610, R49 ;  /* 0x00007610ff317816 */ /* 0x000fe40000000031 */
[----:B------:R-:W-:Y:S02]  /*3cb00*/  PRMT R86, RZ, 0x7610, R86 ;  /* 0x00007610ff567816 */ /* 0x000fe40000000056 */
[----:B------:R-:W-:Y:S01]  /*3cb10*/  PRMT R139, RZ, 0x7610, R139 ;  /* 0x00007610ff8b7816 */ /* 0x000fe2000000008b */
[----:B------:R-:W4:Y:S04]  /*3cb20*/  LDL R33, [R1+0xe20] ;  /* 0x000e200001217983 */ /* 0x000f280000100800 */
[----:B------:R0:W4:Y:S02]  /*3cb30*/  @!P1 LDG.E.U8 R94, desc[UR44][R2.64] ;  /* 0x0000002c025e9981 */ /* 0x000124000c1e1100 */
[----:B0-----:R-:W-:-:S02]  /*3cb40*/  @!P1 IMAD.MOV.U32 R2, RZ, RZ, R24 ;  /* 0x000000ffff029224 */ /* 0x001fc400078e0018 */
[----:B------:R-:W4:Y:S01]  /*3cb50*/  LDL R24, [R1+0xe34] ;  /* 0x000e340001187983 */ /* 0x000f220000100800 */
[----:B------:R-:W-:-:S03]  /*3cb60*/  @!P1 IMAD.MOV.U32 R3, RZ, RZ, R31 ;  /* 0x000000ffff039224 */ /* 0x000fc600078e001f */
[----:B------:R-:W4:Y:S04]  /*3cb70*/  LDL R31, [R1+0xe38] ;  /* 0x000e3800011f7983 */ /* 0x000f280000100800 */
[----:B------:R0:W4:Y:S02]  /*3cb80*/  @!P1 LDG.E.U8 R71, desc[UR44][R2.64] ;  /* 0x0000002c02479981 */ /* 0x000124000c1e1100 */
[----:B0-----:R-:W-:Y:S02]  /*3cb90*/  @!P1 IMAD.MOV.U32 R2, RZ, RZ, R26 ;  /* 0x000000ffff029224 */ /* 0x001fe400078e001a */
[----:B------:R-:W4:Y:S01]  /*3cba0*/  LDL R26, [R1+0xe30] ;  /* 0x000e3000011a7983 */ /* 0x000f220000100800 */
[----:B------:R-:W-:Y:S01]  /*3cbb0*/  @!P1 IMAD.MOV.U32 R3, RZ, RZ, R32 ;  /* 0x000000ffff039224 */ /* 0x000fe200078e0020 */
[----:B------:R-:W-:-:S02]  /*3cbc0*/  PRMT R116, RZ, 0x7610, R116 ;  /* 0x00007610ff747816 */ /* 0x000fc40000000074 */
[----:B------:R-:W4:Y:S04]  /*3cbd0*/  LDL R32, [R1+0xe00] ;  /* 0x000e000001207983 */ /* 0x000f280000100800 */
[----:B------:R0:W4:Y:S02]  /*3cbe0*/  @!P1 LDG.E.U8 R49, desc[UR44][R2.64] ;  /* 0x0000002c02319981 */ /* 0x000124000c1e1100 */
        /* <DEDUP_REMOVED lines=9> */
[----:B------:R4:W2:Y:S02]  /*3cc80*/  @!P1 LDG.E.U8 R139, desc[UR44][R2.64] ;  /* 0x0000002c028b9981 */ /* 0x0008a4000c1e1100 */
[----:B----4-:R-:W-:-:S02]  /*3cc90*/  @!P1 IMAD.MOV.U32 R2, RZ, RZ, R29 ;  /* 0x000000ffff029224 */ /* 0x010fc400078e001d */
[----:B------:R-:W4:Y:S01]  /*3cca0*/  LDL R29, [R1+0xe08] ;  /* 0x000e0800011d7983 */ /* 0x000f220000100800 */
[----:B------:R-:W-:-:S03]  /*3ccb0*/  @!P1 IMAD.MOV.U32 R3, RZ, RZ, R31 ;  /* 0x000000ffff039224 */ /* 0x000fc600078e001f */
[----:B------:R-:W2:Y:S04]  /*3ccc0*/  LDL R31, [R1+0xe04] ;  /* 0x000e0400011f7983 */ /* 0x000ea80000100800 */
[----:B------:R0:W2:Y:S02]  /*3ccd0*/  @!P1 LDG.E.U8 R116, desc[UR44][R2.64] ;  /* 0x0000002c02749981 */ /* 0x0000a4000c1e1100 */
[----:B0-----:R-:W-:Y:S02]  /*3cce0*/  @!P1 IMAD.MOV.U32 R3, RZ, RZ, R26 ;  /* 0x000000ffff039224 */ /* 0x001fe400078e001a */
[----:B------:R-:W2:Y:S01]  /*3ccf0*/  LDL R26, [R1+0xdf8] ;  /* 0x000df800011a7983 */ /* 0x000ea20000100800 */
[----:B------:R-:W-:-:S03]  /*3cd00*/  @!P1 IMAD.MOV.U32 R2, RZ, RZ, R24 ;  /* 0x000000ffff029224 */ /* 0x000fc600078e0018 */
[----:B------:R-:W2:Y:S01]  /*3cd10*/  LDL R24, [R1+0xdfc] ;  /* 0x000dfc0001187983 */ /* 0x000ea20000100800 */
[----:B------:R-:W-:Y:S02]  /*3cd20*/  PRMT R93, RZ, 0x7610, R93 ;  /* 0x00007610ff5d7816 */ /* 0x000fe4000000005d */
[----:B------:R-:W-:-:S04]  /*3cd30*/  PRMT R70, RZ, 0x7610, R70 ;  /* 0x00007610ff467816 */ /* 0x000fc80000000046 */
[----:B------:R0:W2:Y:S01]  /*3cd40*/  @!P1 LDG.E.U8 R93, desc[UR44][R2.64] ;  /* 0x0000002c025d9981 */ /* 0x0000a2000c1e1100 */
[----:B------:R-:W-:Y:S01]  /*3cd50*/  PRMT R48, RZ, 0x7610, R48 ;  /* 0x00007610ff307816 */ /* 0x000fe20000000030 */
[----:B0-----:R-:W-:Y:S02]  /*3cd60*/  @!P1 IMAD.MOV.U32 R2, RZ, RZ, R25 ;  /* 0x000000ffff029224 */ /* 0x001fe400078e0019 */
[----:B------:R-:W-:Y:S01]  /*3cd70*/  @!P1 IMAD.MOV.U32 R3, RZ, RZ, R30 ;  /* 0x000000ffff039224 */ /* 0x000fe200078e001e */
[----:B------:R-:W2:Y:S04]  /*3cd80*/  LDL R25, [R1+0xdf4] ;  /* 0x000df40001197983 */ /* 0x000ea80000100800 */
[----:B------:R-:W2:Y:S04]  /*3cd90*/  LDL R30, [R1+0xdf0] ;  /* 0x000df000011e7983 */ /* 0x000ea80000100800 */
[----:B------:R0:W2:Y:S02]  /*3cda0*/  @!P1 LDG.E.U8 R70, desc[UR44][R2.64] ;  /* 0x0000002c02469981 */ /* 0x0000a4000c1e1100 */
[----:B0-----:R-:W-:Y:S01]  /*3cdb0*/  @!P1 IMAD.MOV.U32 R3, RZ, RZ, R33 ;  /* 0x000000ffff039224 */ /* 0x001fe200078e0021 */
[----:B------:R-:W-:-:S02]  /*3cdc0*/  PRMT R63, RZ, 0x7610, R63 ;  /* 0x00007610ff3f7816 */ /* 0x000fc4000000003f */
[----:B------:R-:W-:Y:S01]  /*3cdd0*/  PRMT R138, RZ, 0x7610, R138 ;  /* 0x00007610ff8a7816 */ /* 0x000fe2000000008a */
[----:B---3--:R-:W-:Y:S02]  /*3cde0*/  @!P1 IMAD.MOV.U32 R2, RZ, RZ, R27 ;  /* 0x000000ffff029224 */ /* 0x008fe400078e001b */
[----:B------:R-:W3:Y:S04]  /*3cdf0*/  LDL R27, [R1+0xdec] ;  /* 0x000dec00011b7983 */ /* 0x000ee80000100800 */
[----:B------:R4:W3:Y:S02]  /*3ce00*/  @!P1 LDG.E.U8 R48, desc[UR44][R2.64] ;  /* 0x0000002c02309981 */ /* 0x0008e4000c1e1100 */
[----:B----4-:R-:W-:Y:S02]  /*3ce10*/  @!P1 IMAD.MOV.U32 R3, RZ, RZ, R29 ;  /* 0x000000ffff039224 */ /* 0x010fe400078e001d */
[----:B------:R-:W4:Y:S01]  /*3ce20*/  LDL R29, [R1+0xde8] ;  /* 0x000de800011d7983 */ /* 0x000f220000100800 */
[----:B--2---:R-:W-:-:S03]  /*3ce30*/  @!P1 IMAD.MOV.U32 R2, RZ, RZ, R28 ;  /* 0x000000ffff029224 */ /* 0x004fc600078e001c */
[----:B------:R-:W2:Y:S04]  /*3ce40*/  LDL R28, [R1+0xde4] ;  /* 0x000de400011c7983 */ /* 0x000ea80000100800 */
[----:B------:R0:W2:Y:S02]  /*3ce50*/  @!P1 LDG.E.U8 R63, desc[UR44][R2.64] ;  /* 0x0000002c023f9981 */ /* 0x0000a4000c1e1100 */
[----:B0-----:R-:W-:Y:S02]  /*3ce60*/  @!P1 IMAD.MOV.U32 R3, RZ, RZ, R32 ;  /* 0x000000ffff039224 */ /* 0x001fe400078e0020 */
[----:B------:R-:W2:Y:S01]  /*3ce70*/  LDL R32, [R1+0xde0] ;  /* 0x000de00001207983 */ /* 0x000ea20000100800 */
[----:B------:R-:W-:Y:S01]  /*3ce80*/  @!P1 IMAD.MOV.U32 R2, RZ, RZ, R31 ;  /* 0x000000ffff029224 */ /* 0x000fe200078e001f */
[----:B------:R-:W-:-:S02]  /*3ce90*/  PRMT R115, RZ, 0x7610, R115 ;  /* 0x00007610ff737816 */ /* 0x000fc40000000073 */
[----:B------:R-:W-:Y:S01]  /*3cea0*/  PRMT R92, RZ, 0x7610, R92 ;  /* 0x00007610ff5c7816 */ /* 0x000fe2000000005c */
[----:B------:R-:W2:Y:S04]  /*3ceb0*/  LDL R31, [R1+0xdc0] ;  /* 0x000dc000011f7983 */ /* 0x000ea80000100800 */
[----:B------:R0:W2:Y:S02]  /*3cec0*/  @!P1 LDG.E.U8 R138, desc[UR44][R2.64] ;  /* 0x0000002c028a9981 */ /* 0x0000a4000c1e1100 */
[----:B0-----:R-:W-:Y:S02]  /*3ced0*/  @!P1 IMAD.MOV.U32 R3, RZ, RZ, R26 ;  /* 0x000000ffff039224 */ /* 0x001fe400078e001a */
[----:B------:R-:W2:Y:S01]  /*3cee0*/  LDL R26, [R1+0xdc8] ;  /* 0x000dc800011a7983 */ /* 0x000ea20000100800 */
[----:B------:R-:W-:-:S03]  /*3cef0*/  @!P1 IMAD.MOV.U32 R2, RZ, RZ, R24 ;  /* 0x000000ffff029224 */ /* 0x000fc600078e0018 */
[----:B------:R-:W2:Y:S04]  /*3cf00*/  LDL R24, [R1+0xdcc] ;  /* 0x000dcc0001187983 */ /* 0x000ea80000100800 */
[----:B------:R0:W2:Y:S01]  /*3cf10*/  @!P1 LDG.E.U8 R115, desc[UR44][R2.64] ;  /* 0x0000002c02739981 */ /* 0x0000a2000c1e1100 */
[----:B------:R-:W-:Y:S01]  /*3cf20*/  PRMT R69, RZ, 0x7610, R69 ;  /* 0x00007610ff457816 */ /* 0x000fe20000000045 */
[----:B0-----:R-:W-:Y:S02]  /*3cf30*/  @!P1 IMAD.MOV.U32 R2, RZ, RZ, R25 ;  /* 0x000000ffff029224 */ /* 0x001fe400078e0019 */
[----:B------:R-:W-:Y:S02]  /*3cf40*/  @!P1 IMAD.MOV.U32 R3, RZ, RZ, R30 ;  /* 0x000000ffff039224 */ /* 0x000fe400078e001e */
[----:B------:R-:W2:Y:S04]  /*3cf50*/  LDL R30, [R1+0xdc4] ;  /* 0x000dc400011e7983 */ /* 0x000ea80000100800 */
[----:B------:R3:W2:Y:S04]  /*3cf60*/  @!P1 LDG.E.U8 R92, desc[UR44][R2.64] ;  /* 0x0000002c025c9981 */ /* 0x0006a8000c1e1100 */
[----:B------:R-:W2:Y:S04]  /*3cf70*/  LDL.LU R25, [R1+0xdb0] ;  /* 0x000db00001197983 */ /* 0x000ea80000300800 */
[----:B------:R-:W2:Y:S01]  /*3cf80*/  LDL R34, [R1+0xdb4] ;  /* 0x000db40001227983 */ /* 0x000ea20000100800 */
[----:B------:R-:W-:-:S03]  /*3cf90*/  PRMT R47, RZ, 0x7610, R47 ;  /* 0x00007610ff2f7816 */ /* 0x000fc6000000002f */
[----:B------:R-:W2:Y:S01]  /*3cfa0*/  LDL R33, [R1+0xda8] ;  /* 0x000da80001217983 */ /* 0x000ea20000100800 */
[----:B---3--:R-:W-:-:S03]  /*3cfb0*/  @!P1 IMAD.MOV.U32 R2, RZ, RZ, R27 ;  /* 0x000000ffff029224 */ /* 0x008fc600078e001b */
[----:B------:R-:W3:Y:S01]  /*3cfc0*/  LDL R27, [R1+0xdbc] ;  /* 0x000dbc00011b7983 */ /* 0x000ee20000100800 */
[----:B----4-:R-:W-:-:S03]  /*3cfd0*/  @!P1 IMAD.MOV.U32 R3, RZ, RZ, R29 ;  /* 0x000000ffff039224 */ /* 0x010fc600078e001d */
[----:B------:R-:W4:Y:S04]  /*3cfe0*/  LDL R29, [R1+0xdb8] ;  /* 0x000db800011d7983 */ /* 0x000f280000100800 */
[----:B------:R2:W4:Y:S02]  /*3cff0*/  @!P1 LDG.E.U8 R69, desc[UR44][R2.64] ;  /* 0x0000002c02459981 */ /* 0x000524000c1e1100 */
[----:B--2---:R-:W-:Y:S02]  /*3d000*/  @!P1 IMAD.MOV.U32 R2, RZ, RZ, R28 ;  /* 0x000000ffff029224 */ /* 0x004fe400078e001c */
        /* <DEDUP_REMOVED lines=13> */
[----:B------:R-:W2:Y:S01]  /*3d0e0*/  LDL R31, [R1+0xd8c] ;  /* 0x000d8c00011f7983 */ /* 0x000ea20000100800 */
[----:B------:R-:W-:Y:S01]  /*3d0f0*/  @!P1 IMAD.MOV.U32 R2, RZ, RZ, R30 ;  /* 0x000000ffff029224 */ /* 0x000fe200078e001e */
[----:B------:R-:W-:-:S02]  /*3d100*/  PRMT R91, RZ, 0x7610, R91 ;  /* 0x00007610ff5b7816 */ /* 0x000fc4000000005b */
[----:B------:R-:W2:Y:S04]  /*3d110*/  LDL R30, [R1+0xd80] ;  /* 0x000d8000011e7983 */ /* 0x000ea80000100800 */
[----:B------:R3:W2:Y:S01]  /*3d120*/  @!P1 LDG.E.U8 R137, desc[UR44][R2.64] ;  /* 0x0000002c02899981 */ /* 0x0006a2000c1e1100 */
[----:B------:R-:W-:Y:S01]  /*3d130*/  PRMT R68, RZ, 0x7610, R68 ;  /* 0x00007610ff447816 */ /* 0x000fe20000000044 */
[----:B---3--:R-:W-:Y:S02]  /*3d140*/  @!P1 IMAD.MOV.U32 R2, RZ, RZ, R27 ;  /* 0x000000ffff029224 */ /* 0x008fe400078e001b */
[----:B------:R-:W3:Y:S01]  /*3d150*/  LDL R27, [R1+0xd7c] ;  /* 0x000d7c00011b7983 */ /* 0x000ee20000100800 */
[----:B----4-:R-:W-:-:S03]  /*3d160*/  @!P1 IMAD.MOV.U32 R3, RZ, RZ, R29 ;  /* 0x000000ffff039224 */ /* 0x010fc600078e001d */
[----:B------:R-:W4:Y:S04]  /*3d170*/  LDL R29, [R1+0xd84] ;  /* 0x000d8400011d7983 */ /* 0x000f280000100800 */
[----:B------:R0:W3:Y:S02]  /*3d180*/  @!P1 LDG.E.U8 R114, desc[UR44][R2.64] ;  /* 0x0000002c02729981 */ /* 0x0000e4000c1e1100 */
[----:B0-----:R-:W-:Y:S02]  /*3d190*/  @!P1 IMAD.MOV.U32 R2, RZ, RZ, R34 ;  /* 0x000000ffff029224 */ /* 0x001fe400078e0022 */
[----:B------:R-:W-:Y:S01]  /*3d1a0*/  @!P1 IMAD.MOV.U32 R3, RZ, RZ, R25 ;  /* 0x000000ffff039224 */ /* 0x000fe200078e0019 */
[----:B------:R-:W-:Y:S02]  /*3d1b0*/  PRMT R46, RZ, 0x7610, R46 ;  /* 0x00007610ff2e7816 */ /* 0x000fe4000000002e */
[----:B------:R-:W-:Y:S01]  /*3d1c0*/  PRMT R131, RZ, 0x7610, R131 ;  /* 0x00007610ff837816 */ /* 0x000fe20000000083 */
[----:B------:R-:W3:Y:S04]  /*3d1d0*/  LDL R34, [R1+0xd60] ;  /* 0x000d600001227983 */ /* 0x000ee80000100800 */
[----:B------:R2:W3:Y:S02]  /*3d1e0*/  @!P1 LDG.E.U8 R91, desc[UR44][R2.64] ;  /* 0x0000002c025b9981 */ /* 0x0004e4000c1e1100 */
[----:B--2---:R-:W-:-:S02]  /*3d1f0*/  @!P1 IMAD.MOV.U32 R2, RZ, RZ, R28 ;  /* 0x000000ffff029224 */ /* 0x004fc400078e001c */
[----:B------:R-:W2:Y:S01]  /*3d200*/  LDL R28, [R1+0xd78] ;  /* 0x000d7800011c7983 */ /* 0x000ea20000100800 */
[----:B------:R-:W-:Y:S01]  /*3d210*/  @!P1 IMAD.MOV.U32 R3, RZ, RZ, R33 ;  /* 0x000000ffff039224 */ /* 0x000fe200078e0021 */
[----:B------:R-:W-:Y:S02]  /*3d220*/  PRMT R136, RZ, 0x7610, R136 ;  /* 0x00007610ff887816 */ /* 0x000fe40000000088 */
[----:B------:R-:W2:Y:S04]  /*3d230*/  LDL R33, [R1+0xd48] ;  /* 0x000d480001217983 */ /* 0x000ea80000100800 */
[----:B------:R0:W2:Y:S02]  /*3d240*/  @!P1 LDG.E.U8 R68, desc[UR44][R2.64] ;  /* 0x0000002c02449981 */ /* 0x0000a4000c1e1100 */
[----:B0-----:R-:W-:-:S02]  /*3d250*/  @!P1 IMAD.MOV.U32 R3, RZ, RZ, R26 ;  /* 0x000000ffff039224 */ /* 0x001fc400078e001a */
[----:B------:R-:W2:Y:S01]  /*3d260*/  LDL R26, [R1+0xd70] ;  /* 0x000d7000011a7983 */ /* 0x000ea20000100800 */
[----:B------:R-:W-:-:S03]  /*3d270*/  @!P1 IMAD.MOV.U32 R2, RZ, RZ, R24 ;  /* 0x000000ffff029224 */ /* 0x000fc600078e0018 */
[----:B------:R-:W2:Y:S04]  /*3d280*/  LDL R24, [R1+0xd74] ;  /* 0x000d740001187983 */ /* 0x000ea80000100800 */
[----:B------:R0:W2:Y:S02]  /*3d290*/  @!P1 LDG.E.U8 R46, desc[UR44][R2.64] ;  /* 0x0000002c022e9981 */ /* 0x0000a4000c1e1100 */
[----:B0-----:R-:W-:Y:S02]  /*3d2a0*/  @!P1 IMAD.MOV.U32 R2, RZ, RZ, R31 ;  /* 0x000000ffff029224 */ /* 0x001fe400078e001f */
[----:B------:R-:W-:Y:S01]  /*3d2b0*/  @!P1 IMAD.MOV.U32 R3, RZ, RZ, R32 ;  /* 0x000000ffff039224 */ /* 0x000fe200078e0020 */
[----:B------:R-:W2:Y:S04]  /*3d2c0*/  LDL R31, [R1+0xd6c] ;  /* 0x000d6c00011f7983 */ /* 0x000ea80000100800 */
[----:B------:R-:W2:Y:S04]  /*3d2d0*/  LDL R32, [R1+0xd68] ;  /* 0x000d680001207983 */ /* 0x000ea80000100800 */
[----:B------:R0:W2:Y:S02]  /*3d2e0*/  @!P1 LDG.E.U8 R131, desc[UR44][R2.64] ;  /* 0x0000002c02839981 */ /* 0x0000a4000c1e1100 */
[----:B0-----:R-:W-:-:S02]  /*3d2f0*/  @!P1 IMAD.MOV.U32 R3, RZ, RZ, R30 ;  /* 0x000000ffff039224 */ /* 0x001fc400078e001e */
[----:B------:R-:W2:Y:S01]  /*3d300*/  LDL R30, [R1+0xd4c] ;  /* 0x000d4c00011e7983 */ /* 0x000ea20000100800 */
[----:B------:R-:W-:Y:S01]  /*3d310*/  PRMT R113, RZ, 0x7610, R113 ;  /* 0x00007610ff717816 */ /* 0x000fe20000000071 */
[----:B----4-:R-:W-:Y:S02]  /*3d320*/  @!P1 IMAD.MOV.U32 R2, RZ, RZ, R29 ;  /* 0x000000ffff029224 */ /* 0x010fe400078e001d */
[----:B------:R-:W4:Y:S04]  /*3d330*/  LDL R29, [R1+0xd64] ;  /* 0x000d6400011d7983 */ /* 0x000f280000100800 */
[----:B------:R3:W4:Y:S02]  /*3d340*/  @!P1 LDG.E.U8 R136, desc[UR44][R2.64] ;  /* 0x0000002c02889981 */ /* 0x000724000c1e1100 */
[----:B---3--:R-:W-:-:S02]  /*3d350*/  @!P1 IMAD.MOV.U32 R2, RZ, RZ, R27 ;  /* 0x000000ffff029224 */ /* 0x008fc400078e001b */
[----:B------:R-:W3:Y:S01]  /*3d360*/  LDL R27, [R1+0xd44] ;  /* 0x000d4400011b7983 */ /* 0x000ee20000100800 */
[----:B--2---:R-:W-:-:S03]  /*3d370*/  @!P1 IMAD.MOV.U32 R3, RZ, RZ, R28 ;  /* 0x000000ffff039224 */ /* 0x004fc600078e001c */
[----:B------:R-:W2:Y:S04]  /*3d380*/  LDL R28, [R1+0xd40] ;  /* 0x000d4000011c7983 */ /* 0x000ea80000100800 */
[----:B------:R0:W3:Y:S02]  /*3d390*/  @!P1 LDG.E.U8 R113, desc[UR44][R2.64] ;  /* 0x0000002c02719981 */ /* 0x0000e4000c1e1100 */
[----:B0-----:R-:W-:Y:S02]  /*3d3a0*/  @!P1 IMAD.MOV.U32 R3, RZ, RZ, R26 ;  /* 0x000000ffff039224 */ /* 0x001fe400078e001a */
[----:B------:R-:W3:Y:S01]  /*3d3b0*/  LDL R26, [R1+0xd38] ;  /* 0x000d3800011a7983 */ /* 0x000ee20000100800 */
[----:B------:R-:W-:-:S03]  /*3d3c0*/  @!P1 IMAD.MOV.U32 R2, RZ, RZ, R24 ;  /* 0x000000ffff029224 */ /* 0x000fc600078e0018 */
[----:B------:R-:W3:Y:S01]  /*3d3d0*/  LDL R24, [R1+0xd3c] ;  /* 0x000d3c0001187983 */ /* 0x000ee20000100800 */
[----:B------:R-:W-:Y:S02]  /*3d3e0*/  PRMT R90, RZ, 0x7610, R90 ;  /* 0x00007610ff5a7816 */ /* 0x000fe4000000005a */
[----:B------:R-:W-:-:S04]  /*3d3f0*/  PRMT R67, RZ, 0x7610, R67 ;  /* 0x00007610ff437816 */ /* 0x000fc80000000043 */
[----:B------:R0:W3:Y:S01]  /*3d400*/  @!P1 LDG.E.U8 R90, desc[UR44][R2.64] ;  /* 0x0000002c025a9981 */ /* 0x0000e2000c1e1100 */
[----:B------:R-:W-:Y:S01]  /*3d410*/  PRMT R45, RZ, 0x7610, R45 ;  /* 0x00007610ff2d7816 */ /* 0x000fe2000000002d */
[----:B0-----:R-:W-:Y:S02]  /*3d420*/  @!P1 IMAD.MOV.U32 R2, RZ, RZ, R31 ;  /* 0x000000ffff029224 */ /* 0x001fe400078e001f */
[----:B------:R-:W-:Y:S01]  /*3d430*/  @!P1 IMAD.MOV.U32 R3, RZ, RZ, R32 ;  /* 0x000000ffff039224 */ /* 0x000fe200078e0020 */
[----:B------:R-:W3:Y:S04]  /*3d440*/  LDL R31, [R1+0xd34] ;  /* 0x000d3400011f7983 */ /* 0x000ee80000100800 */
[----:B------:R-:W3:Y:S04]  /*3d450*/  LDL R32, [R1+0xd30] ;  /* 0x000d300001207983 */ /* 0x000ee80000100800 */
[----:B------:R0:W3:Y:S01]  /*3d460*/  @!P1 LDG.E.U8 R67, desc[UR44][R2.64] ;  /* 0x0000002c02439981 */ /* 0x0000e2000c1e1100 */
[----:B------:R-:W-:Y:S01]  /*3d470*/  PRMT R64, RZ, 0x7610, R64 ;  /* 0x00007610ff407816 */ /* 0x000fe20000000040 */
[----:B0-----:R-:W-:Y:S01]  /*3d480*/  @!P1 IMAD.MOV.U32 R3, RZ, RZ, R34 ;  /* 0x000000ffff039224 */ /* 0x001fe200078e0022 */
[----:B------:R-:W-:-:S02]  /*3d490*/  PRMT R135, RZ, 0x7610, R135 ;  /* 0x00007610ff877816 */ /* 0x000fc40000000087 */
[----:B------:R-:W-:Y:S02]  /*3d4a0*/  PRMT R112, RZ, 0x7610, R112 ;  /* 0x00007610ff707816 */ /* 0x000fe40000000070 */
[----:B------:R-:W-:Y:S01]  /*3d4b0*/  PRMT R89, RZ, 0x7610, R89 ;  /* 0x00007610ff597816 */ /* 0x000fe20000000059 */
[----:B------:R-:W3:Y:S01]  /*3d4c0*/  LDL R34, [R1+0xcf8] ;  /* 0x000cf80001227983 */ /* 0x000ee20000100800 */
[----:B----4-:R-:W-:-:S03]  /*3d4d0*/  @!P1 IMAD.MOV.U32 R2, RZ, RZ, R29 ;  /* 0x000000ffff029224 */ /* 0x010fc600078e001d */
        /* <DEDUP_REMOVED lines=24> */
[----:B----4-:R-:W-:-:S02]  /*3d660*/  @!P1 IMAD.MOV.U32 R2, RZ, RZ, R29 ;  /* 0x000000ffff029224 */ /* 0x010fc400078e001d */
[----:B------:R-:W4:Y:S01]  /*3d670*/  LDL R29, [R1+0xcf4] ;  /* 0x000cf400011d7983 */ /* 0x000f220000100800 */
[----:B------:R-:W-:-:S03]  /*3d680*/  @!P1 IMAD.MOV.U32 R3, RZ, RZ, R30 ;  /* 0x000000ffff039224 */ /* 0x000fc600078e001e */
[----:B------:R-:W4:Y:S04]  /*3d690*/  LDL R30, [R1+0xcf0] ;  /* 0x000cf000011e7983 */ /* 0x000f280000100800 */
[----:B------:R2:W4:Y:S02]  /*3d6a0*/  @!P1 LDG.E.U8 R247, desc[UR44][R2.64] ;  /* 0x0000002c02f79981 */ /* 0x000524000c1e1100 */
        /* <DEDUP_REMOVED lines=19> */
[----:B0-----:R-:W-:-:S02]  /*3d7e0*/  @!P1 IMAD.MOV.U32 R2, RZ, RZ, R33 ;  /* 0x000000ffff029224 */ /* 0x001fc400078e0021 */
[----:B------:R-:W-:Y:S01]  /*3d7f0*/  @!P1 IMAD.MOV.U32 R3, RZ, RZ, R34 ;  /* 0x000000ffff039224 */ /* 0x000fe200078e0022 */
[----:B------:R-:W-:Y:S02]  /*3d800*/  PRMT R241, RZ, 0x7610, R241 ;  /* 0x00007610fff17816 */ /* 0x000fe400000000f1 */
        /* <DEDUP_REMOVED lines=19> */
[----:B------:R-:W-:Y:S02]  /*3d940*/  PRMT R239, RZ, 0x7610, R239 ;  /* 0x00007610ffef7816 */ /* 0x000fe400000000ef */
[----:B------:R-:W-:Y:S01]  /*3d950*/  PRMT R238, RZ, 0x7610, R238 ;  /* 0x00007610ffee7816 */ /* 0x000fe200000000ee */
[----:B0-----:R-:W-:Y:S02]  /*3d960*/  @!P1 IMAD.MOV.U32 R3, RZ, RZ, R32 ;  /* 0x000000ffff039224 */ /* 0x001fe400078e0020 */
[----:B------:R-:W3:Y:S01]  /*3d970*/  LDL R32, [R1+0xca0] ;  /* 0x000ca00001207983 */ /* 0x000ee20000100800 */
[----:B------:R-:W-:-:S03]  /*3d980*/  @!P1 IMAD.MOV.U32 R2, RZ, RZ, R31 ;  /* 0x000000ffff029224 */ /* 0x000fc600078e001f */
[----:B------:R-:W3:Y:S04]  /*3d990*/  LDL R31, [R1+0xca4] ;  /* 0x000ca400011f7983 */ /* 0x000ee80000100800 */
[----:B------:R4:W3:Y:S01]  /*3d9a0*/  @!P1 LDG.E.U8 R239, desc[UR44][R2.64] ;  /* 0x0000002c02ef9981 */ /* 0x0008e2000c1e1100 */
[----:B------:R-:W-:Y:S01]  /*3d9b0*/  PRMT R237, RZ, 0x7610, R237 ;  /* 0x00007610ffed7816 */ /* 0x000fe200000000ed */
[----:B----4-:R-:W-:Y:S02]  /*3d9c0*/  @!P1 IMAD.MOV.U32 R2, RZ, RZ, R29 ;  /* 0x000000ffff029224 */ /* 0x010fe400078e001d */
        /* <DEDUP_REMOVED lines=15> */
[----:B------:R0:W3:Y:S02]  /*3dac0*/  @!P1 LDG.E.U8 R235, desc[UR44][R2.64] ;  /* 0x0000002c02eb9981 */ /* 0x0000e4000c1e1100 */
[----:B0-----:R-:W-:Y:S02]  /*3dad0*/  @!P1 IMAD.MOV.U32 R2, RZ, RZ, R33 ;  /* 0x000000ffff029224 */ /* 0x001fe400078e0021 */
[----:B------:R-:W-:Y:S01]  /*3dae0*/  @!P1 IMAD.MOV.U32 R3, RZ, RZ, R34 ;  /* 0x000000ffff039224 */ /* 0x000fe200078e0022 */
[----:B------:R-:W-:Y:S02]  /*3daf0*/  PRMT R233, RZ, 0x7610, R233 ;  /* 0x00007610ffe97816 */ /* 0x000fe400000000e9 */
[----:B------:R-:W-:Y:S02]  /*3db00*/  PRMT R232, RZ, 0x7610, R232 ;  /* 0x00007610ffe87816 */ /* 0x000fe400000000e8 */
[----:B------:R-:W-:Y:S02]  /*3db10*/  PRMT R231, RZ, 0x7610, R231 ;  /* 0x00007610ffe77816 */ /* 0x000fe400000000e7 */
[----:B------:R-:W-:Y:S01]  /*3db20*/  PRMT R230, RZ, 0x7610, R230 ;  /* 0x00007610ffe67816 */ /* 0x000fe200000000e6 */
[----:B------:R0:W3:Y:S04]  /*3db30*/  @!P1 LDG.E.U8 R234, desc[UR44][R2.64] ;  /* 0x0000002c02ea9981 */ /* 0x0000e8000c1e1100 */
[----:B------:R-:W3:Y:S04]  /*3db40*/  LDL R33, [R1+0xc44] ;  /* 0x000c440001217983 */ /* 0x000ee80000100800 */
[----:B------:R-:W3:Y:S01]  /*3db50*/  LDL R34, [R1+0xc40] ;  /* 0x000c400001227983 */ /* 0x000ee20000100800 */
[----:B0-----:R-:W-:-:S03]  /*3db60*/  @!P1 IMAD.MOV.U32 R3, RZ, RZ, R32 ;  /* 0x000000ffff039224 */ /* 0x001fc600078e0020 */
        /* <DEDUP_REMOVED lines=20> */
[----:B------:R-:W-:Y:S02]  /*3dcb0*/  PRMT R228, RZ, 0x7610, R228 ;  /* 0x00007610ffe47816 */ /* 0x000fe400000000e4 */
[----:B------:R-:W-:Y:S01]  /*3dcc0*/  PRMT R227, RZ, 0x7610, R227 ;  /* 0x00007610ffe37816 */ /* 0x000fe200000000e3 */
[----:B0-----:R-:W-:-:S02]  /*3dcd0*/  @!P1 IMAD.MOV.U32 R3, RZ, RZ, R32 ;  /* 0x000000ffff039224 */ /* 0x001fc400078e0020 */
        /* <DEDUP_REMOVED lines=239> */
[----:B------:R-:W-:Y:S01]  /*3ebd0*/  PRMT R188, RZ, 0x7610, R188 ;  /* 0x00007610ffbc7816 */ /* 0x000fe200000000bc */
[----:B------:R-:W3:Y:S04]  /*3ebe0*/  LDL R33, [R1+0x868] ;  /* 0x0008680001217983 */ /* 0x000ee80000100800 */
[----:B------:R0:W3:Y:S01]  /*3ebf0*/  @!P1 LDG.E.U8 R189, desc[UR44][R2.64] ;  /* 0x0000002c02bd9981 */ /* 0x0000e2000c1e1100 */
[----:B------:R-:W-:-:S02]  /*3ec00*/  PRMT R187, RZ, 0x7610, R187 ;  /* 0x00007610ffbb7816 */ /* 0x000fc400000000bb */
        /* <DEDUP_REMOVED lines=31> */
[----:B0-----:R-:W-:Y:S02]  /*3ee00*/  @!P1 IMAD.MOV.U32 R3, RZ, RZ, R31 ;  /* 0x000000ffff039224 */ /* 0x001fe400078e001f */
[----:B------:R-:W3:Y:S01]  /*3ee10*/  LDL R31, [R1+0x7a8] ;  /* 0x0007a800011f7983 */ /* 0x000ee20000100800 */
[----:B------:R-:W-:Y:S01]  /*3ee20*/  PRMT R181, RZ, 0x7610, R181 ;  /* 0x00007610ffb57816 */ /* 0x000fe200000000b5 */
[----:B----4-:R-:W-:-:S02]  /*3ee30*/  @!P1 IMAD.MOV.U32 R2, RZ, RZ, R30 ;  /* 0x000000ffff029224 */ /* 0x010fc400078e001e */
[----:B------:R-:W4:Y:S04]  /*3ee40*/  LDL R30, [R1+0x7ac] ;  /* 0x0007ac00011e7983 */ /* 0x000f280000100800 */
[----:B------:R0:W4:Y:S02]  /*3ee50*/  @!P1 LDG.E.U8 R183, desc[UR44][R2.64] ;  /* 0x0000002c02b79981 */ /* 0x000124000c1e1100 */
[----:B0-----:R-:W-:Y:S02]  /*3ee60*/  @!P1 IMAD.MOV.U32 R3, RZ, RZ, R29 ;  /* 0x000000ffff039224 */ /* 0x001fe400078e001d */
[----:B--2---:R-:W-:Y:S01]  /*3ee70*/  @!P1 IMAD.MOV.U32 R2, RZ, RZ, R28 ;  /* 0x000000ffff029224 */ /* 0x004fe200078e001c */
[----:B------:R-:W2:Y:S04]  /*3ee80*/  LDL R29, [R1+0x768] ;  /* 0x00076800011d7983 */ /* 0x000ea80000100800 */
[----:B------:R-:W2:Y:S04]  /*3ee90*/  LDL R28, [R1+0x76c] ;  /* 0x00076c00011c7983 */ /* 0x000ea80000100800 */
[----:B------:R3:W2:Y:S02]  /*3eea0*/  @!P1 LDG.E.U8 R182, desc[UR44][R2.64] ;  /* 0x0000002c02b69981 */ /* 0x0006a4000c1e1100 */
[----:B---3--:R-:W-:-:S02]  /*3eeb0*/  @!P1 IMAD.MOV.U32 R3, RZ, RZ, R27 ;  /* 0x000000ffff039224 */ /* 0x008fc400078e001b */
[----:B------:R-:W3:Y:S01]  /*3eec0*/  LDL R27, [R1+0x728] ;  /* 0x00072800011b7983 */ /* 0x000ee20000100800 */
[----:B------:R-:W-:-:S03]  /*3eed0*/  @!P1 IMAD.MOV.U32 R2, RZ, RZ, R26 ;  /* 0x000000ffff029224 */ /* 0x000fc600078e001a */
[----:B------:R-:W3:Y:S04]  /*3eee0*/  LDL R26, [R1+0x72c] ;  /* 0x00072c00011a7983 */ /* 0x000ee80000100800 */
[----:B------:R0:W3:Y:S02]  /*3eef0*/  @!P1 LDG.E.U8 R181, desc[UR44][R2.64] ;  /* 0x0000002c02b59981 */ /* 0x0000e4000c1e1100 */
[----:B0-----:R-:W-:Y:S02]  /*3ef00*/  @!P1 IMAD.MOV.U32 R2, RZ, RZ, R24 ;  /* 0x000000ffff029224 */ /* 0x001fe400078e0018 */
[----:B------:R-:W3:Y:S01]  /*3ef10*/  LDL R24, [R1+0x6ec] ;  /* 0x0006ec0001187983 */ /* 0x000ee20000100800 */
[----:B------:R-:W-:Y:S01]  /*3ef20*/  PRMT R180, RZ, 0x7610, R180 ;  /* 0x00007610ffb47816 */ /* 0x000fe200000000b4 */
[----:B------:R-:W-:-:S05]  /*3ef30*/  @!P1 IMAD.MOV.U32 R3, RZ, RZ, R34 ;  /* 0x000000ffff039224 */ /* 0x000fca00078e0022 */
[----:B------:R0:W3:Y:S01]  /*3ef40*/  @!P1 LDG.E.U8 R180, desc[UR44][R2.64] ;  /* 0x0000002c02b49981 */ /* 0x0000e2000c1e1100 */
[----:B------:R-:W-:Y:S02]  /*3ef50*/  PRMT R179, RZ, 0x7610, R179 ;  /* 0x00007610ffb37816 */ /* 0x000fe400000000b3 */
[----:B------:R-:W-:Y:S01]  /*3ef60*/  PRMT R178, RZ, 0x7610, R178 ;  /* 0x00007610ffb27816 */ /* 0x000fe200000000b2 */
[----:B0-----:R-:W-:Y:S02]  /*3ef70*/  @!P1 IMAD.MOV.U32 R2, RZ, RZ, R32 ;  /* 0x000000ffff029224 */ /* 0x001fe400078e0020 */
[----:B------:R-:W3:Y:S01]  /*3ef80*/  LDL.LU R32, [R1+0x6a8] ;  /* 0x0006a80001207983 */ /* 0x000ee20000300800 */
[----:B------:R-:W-:-:S03]  /*3ef90*/  @!P1 IMAD.MOV.U32 R3, RZ, RZ, R33 ;  /* 0x000000ffff039224 */ /* 0x000fc600078e0021 */
[----:B------:R-:W3:Y:S04]  /*3efa0*/  LDL.LU R39, [R1+0x668] ;  /* 0x0006680001277983 */ /* 0x000ee80000300800 */
[----:B------:R-:W3:Y:S04]  /*3efb0*/  LDL.LU R35, [R1+0x66c] ;  /* 0x00066c0001237983 */ /* 0x000ee80000300800 */
[----:B------:R-:W3:Y:S04]  /*3efc0*/  LDL R33, [R1+0x848] ;  /* 0x0008480001217983 */ /* 0x000ee80000100800 */
[----:B------:R0:W3:Y:S01]  /*3efd0*/  @!P1 LDG.E.U8 R179, desc[UR44][R2.64] ;  /* 0x0000002c02b39981 */ /* 0x0000e2000c1e1100 */
[----:B------:R-:W-:Y:S01]  /*3efe0*/  PRMT R177, RZ, 0x7610, R177 ;  /* 0x00007610ffb17816 */ /* 0x000fe200000000b1 */
[----:B0-----:R-:W-:-:S02]  /*3eff0*/  @!P1 IMAD.MOV.U32 R3, RZ, RZ, R31 ;  /* 0x000000ffff039224 */ /* 0x001fc400078e001f */
[----:B------:R-:W3:Y:S01]  /*3f000*/  LDL R31, [R1+0x84c] ;  /* 0x00084c00011f7983 */ /* 0x000ee20000100800 */
[----:B------:R-:W-:Y:S01]  /*3f010*/  PRMT R176, RZ, 0x7610, R176 ;  /* 0x00007610ffb07816 */ /* 0x000fe200000000b0 */
[----:B----4-:R-:W-:Y:S02]  /*3f020*/  @!P1 IMAD.MOV.U32 R2, RZ, RZ, R30 ;  /* 0x000000ffff029224 */ /* 0x010fe400078e001e */
[----:B------:R-:W4:Y:S04]  /*3f030*/  LDL R30, [R1+0x840] ;  /* 0x00084000011e7983 */ /* 0x000f280000100800 */
[----:B------:R2:W4:Y:S02]  /*3f040*/  @!P1 LDG.E.U8 R178, desc[UR44][R2.64] ;  /* 0x0000002c02b29981 */ /* 0x000524000c1e1100 */
[----:B--2---:R-:W-:-:S02]  /*3f050*/  @!P1 IMAD.MOV.U32 R3, RZ, RZ, R29 ;  /* 0x000000ffff039224 */ /* 0x004fc400078e001d */
[----:B------:R-:W-:Y:S01]  /*3f060*/  @!P1 IMAD.MOV.U32 R2, RZ, RZ, R28 ;  /* 0x000000ffff029224 */ /* 0x000fe200078e001c */
        /* <DEDUP_REMOVED lines=11> */
[----:B------:R-:W-:Y:S01]  /*3f120*/  @!P1 IMAD.MOV.U32 R3, RZ, RZ, R249 ;  /* 0x000000ffff039224 */ /* 0x000fe200078e00f9 */
[----:B------:R-:W-:-:S04]  /*3f130*/  PRMT R174, RZ, 0x7610, R174 ;  /* 0x00007610ffae7816 */ /* 0x000fc800000000ae */
[----:B------:R0:W3:Y:S01]  /*3f140*/  @!P1 LDG.E.U8 R175, desc[UR44][R2.64] ;  /* 0x0000002c02af9981 */ /* 0x0000e2000c1e1100 */
[----:B------:R-:W-:Y:S01]  /*3f150*/  PRMT R173, RZ, 0x7610, R173 ;  /* 0x00007610ffad7816 */ /* 0x000fe200000000ad */
[----:B0-----:R-:W-:Y:S02]  /*3f160*/  @!P1 IMAD.MOV.U32 R2, RZ, RZ, R252 ;  /* 0x000000ffff029224 */ /* 0x001fe400078e00fc */
[----:B------:R-:W-:Y:S01]  /*3f170*/  @!P1 IMAD.MOV.U32 R3, RZ, RZ, R32 ;  /* 0x000000ffff039224 */ /* 0x000fe200078e0020 */
[----:B------:R0:W-:Y:S04]  /*3f180*/  STL [R1+0x1940], R249 ;  /* 0x001940f901007387 */ /* 0x0001e80000100800 */
[----:B------:R1:W3:Y:S01]  /*3f190*/  @!P1 LDG.E.U8 R174, desc[UR44][R2.64] ;  /* 0x0000002c02ae9981 */ /* 0x0002e2000c1e1100 */
[----:B------:R-:W-:-:S03]  /*3f1a0*/  PRMT R172, RZ, 0x7610, R172 ;  /* 0x00007610ffac7816 */ /* 0x000fc600000000ac */
[----:B0-----:R-:W3:Y:S01]  /*3f1b0*/  LDL.LU R249, [R1+0x6cc] ;  /* 0x0006cc0001f97983 */ /* 0x001ee20000300800 */
[----:B-1----:R-:W-:Y:S02]  /*3f1c0*/  @!P1 IMAD.MOV.U32 R2, RZ, RZ, R35 ;  /* 0x000000ffff029224 */ /* 0x002fe400078e0023 */
[----:B------:R-:W-:Y:S01]  /*3f1d0*/  @!P1 IMAD.MOV.U32 R3, RZ, RZ, R39 ;  /* 0x000000ffff039224 */ /* 0x000fe200078e0027 */
[----:B------:R0:W-:Y:S04]  /*3f1e0*/  STL [R1+0x1944], R252 ;  /* 0x001944fc01007387 */ /* 0x0001e80000100800 */
[----:B------:R1:W3:Y:S01]  /*3f1f0*/  @!P1 LDG.E.U8 R173, desc[UR44][R2.64] ;  /* 0x0000002c02ad9981 */ /* 0x0002e2000c1e1100 */
[----:B------:R-:W-:-:S03]  /*3f200*/  PRMT R171, RZ, 0x7610, R171 ;  /* 0x00007610ffab7816 */ /* 0x000fc600000000ab */
[----:B0-----:R-:W3:Y:S04]  /*3f210*/  LDL.LU R252, [R1+0x6d4] ;  /* 0x0006d40001fc7983 */ /* 0x001ee80000300800 */
[----:B------:R-:W3:Y:S01]  /*3f220*/  LDL R34, [R1+0x7e0] ;  /* 0x0007e00001227983 */ /* 0x000ee20000100800 */
[----:B-1----:R-:W-:Y:S02]  /*3f230*/  @!P1 IMAD.MOV.U32 R2, RZ, RZ, R31 ;  /* 0x000000ffff029224 */ /* 0x002fe400078e001f */
[----:B------:R-:W-:Y:S01]  /*3f240*/  @!P1 IMAD.MOV.U32 R3, RZ, RZ, R33 ;  /* 0x000000ffff039224 */ /* 0x000fe200078e0021 */
[----:B------:R-:W3:Y:S04]  /*3f250*/  LDL R31, [R1+0x7a0] ;  /* 0x0007a000011f7983 */ /* 0x000ee80000100800 */
[----:B------:R-:W3:Y:S04]  /*3f260*/  LDL R33, [R1+0x7e4] ;  /* 0x0007e40001217983 */ /* 0x000ee80000100800 */
[----:B------:R4:W3:Y:S01]  /*3f270*/  @!P1 LDG.E.U8 R172, desc[UR44][R2.64] ;  /* 0x0000002c02ac9981 */ /* 0x0008e2000c1e1100 */
[----:B------:R-:W-:Y:S01]  /*3f280*/  PRMT R170, RZ, 0x7610, R170 ;  /* 0x00007610ffaa7816 */ /* 0x000fe200000000aa */
[----:B----4-:R-:W-:-:S02]  /*3f290*/  @!P1 IMAD.MOV.U32 R3, RZ, RZ, R30 ;  /* 0x000000ffff039224 */ /* 0x010fc400078e001e */
[----:B------:R-:W4:Y:S01]  /*3f2a0*/  LDL R30, [R1+0x7a4] ;  /* 0x0007a400011e7983 */ /* 0x000f220000100800 */
[----:B--2---:R-:W-:Y:S01]  /*3f2b0*/  @!P1 IMAD.MOV.U32 R2, RZ, RZ, R29 ;  /* 0x000000ffff029224 */ /* 0x004fe200078e001d */
[----:B------:R-:W-:Y:S02]  /*3f2c0*/  PRMT R169, RZ, 0x7610, R169 ;  /* 0x00007610ffa97816 */ /* 0x000fe400000000a9 */
[----:B------:R-:W-:Y:S01]  /*3f2d0*/  PRMT R168, RZ, 0x7610, R168 ;  /* 0x00007610ffa87816 */ /* 0x000fe200000000a8 */
[----:B------:R-:W2:Y:S04]  /*3f2e0*/  LDL R29, [R1+0x6e4] ;  /* 0x0006e400011d7983 */ /* 0x000ea80000100800 */
[----:B------:R3:W2:Y:S02]  /*3f2f0*/  @!P1 LDG.E.U8 R171, desc[UR44][R2.64] ;  /* 0x0000002c02ab9981 */ /* 0x0006a4000c1e1100 */
[----:B---3--:R-:W-:-:S02]  /*3f300*/  @!P1 IMAD.MOV.U32 R2, RZ, RZ, R27 ;  /* 0x000000ffff029224 */ /* 0x008fc400078e001b */
[----:B------:R-:W-:Y:S01]  /*3f310*/  @!P1 IMAD.MOV.U32 R3, RZ, RZ, R28 ;  /* 0x000000ffff039224 */ /* 0x000fe200078e001c */
[----:B------:R-:W3:Y:S04]  /*3f320*/  LDL R27, [R1+0x764] ;  /* 0x00076400011b7983 */ /* 0x000ee80000100800 */
[----:B------:R-:W2:Y:S04]  /*3f330*/  LDL R28, [R1+0x760] ;  /* 0x00076000011c7983 */ /* 0x000ea80000100800 */
[----:B------:R0:W2:Y:S02]  /*3f340*/  @!P1 LDG.E.U8 R170, desc[UR44][R2.64] ;  /* 0x0000002c02aa9981 */ /* 0x0000a4000c1e1100 */
[----:B0-----:R-:W-:-:S02]  /*3f350*/  @!P1 IMAD.MOV.U32 R3, RZ, RZ, R26 ;  /* 0x000000ffff039224 */ /* 0x001fc400078e001a */
[----:B------:R-:W2:Y:S01]  /*3f360*/  LDL R26, [R1+0x720] ;  /* 0x00072000011a7983 */ /* 0x000ea20000100800 */
[----:B------:R-:W-:-:S03]  /*3f370*/  @!P1 IMAD.MOV.U32 R2, RZ, RZ, R24 ;  /* 0x000000ffff029224 */ /* 0x000fc600078e0018 */
[----:B------:R-:W2:Y:S04]  /*3f380*/  LDL R24, [R1+0x724] ;  /* 0x0007240001187983 */ /* 0x000ea80000100800 */
[----:B------:R0:W2:Y:S01]  /*3f390*/  @!P1 LDG.E.U8 R169, desc[UR44][R2.64] ;  /* 0x0000002c02a99981 */ /* 0x0000a2000c1e1100 */
[----:B------:R-:W-:Y:S02]  /*3f3a0*/  PRMT R167, RZ, 0x7610, R167 ;  /* 0x00007610ffa77816 */ /* 0x000fe400000000a7 */
[----:B------:R-:W-:Y:S01]  /*3f3b0*/  PRMT R166, RZ, 0x7610, R166 ;  /* 0x00007610ffa67816 */ /* 0x000fe200000000a6 */
[----:B0-----:R-:W-:Y:S02]  /*3f3c0*/  @!P1 IMAD.MOV.U32 R3, RZ, RZ, R34 ;  /* 0x000000ffff039224 */ /* 0x001fe400078e0022 */
[----:B------:R-:W-:-:S02]  /*3f3d0*/  @!P1 IMAD.MOV.U32 R2, RZ, RZ, R33 ;  /* 0x000000ffff029224 */ /* 0x000fc400078e0021 */
[----:B------:R-:W2:Y:S04]  /*3f3e0*/  LDL.LU R33, [R1+0x6a0] ;  /* 0x0006a00001217983 */ /* 0x000ea80000300800 */
[----:B------:R0:W2:Y:S02]  /*3f3f0*/  @!P1 LDG.E.U8 R168, desc[UR44][R2.64] ;  /* 0x0000002c02a89981 */ /* 0x0000a4000c1e1100 */
[----:B0-----:R-:W-:Y:S02]  /*3f400*/  @!P1 IMAD.MOV.U32 R3, RZ, RZ, R31 ;  /* 0x000000ffff039224 */ /* 0x001fe400078e001f */
[----:B----4-:R-:W-:-:S05]  /*3f410*/  @!P1 IMAD.MOV.U32 R2, RZ, RZ, R30 ;  /* 0x000000ffff029224 */ /* 0x010fca00078e001e */
[----:B------:R3:W4:Y:S02]  /*3f420*/  @!P1 LDG.E.U8 R167, desc[UR44][R2.64] ;  /* 0x0000002c02a79981 */ /* 0x000724000c1e1100 */
[----:B---3--:R-:W-:Y:S02]  /*3f430*/  @!P1 IMAD.MOV.U32 R2, RZ, RZ, R27 ;  /* 0x000000ffff029224 */ /* 0x008fe400078e001b */
[----:B--2---:R-:W-:Y:S01]  /*3f440*/  @!P1 IMAD.MOV.U32 R3, RZ, RZ, R28 ;  /* 0x000000ffff039224 */ /* 0x004fe200078e001c */
[----:B------:R-:W2:Y:S04]  /*3f450*/  LDL R27, [R1+0x814] ;  /* 0x00081400011b7983 */ /* 0x000ea80000100800 */
[----:B------:R-:W3:Y:S04]  /*3f460*/  LDL R28, [R1+0x810] ;  /* 0x00081000011c7983 */ /* 0x000ee80000100800 */
[----:B------:R-:W4:Y:S04]  /*3f470*/  LDL.LU R38, [R1+0x660] ;  /* 0x0006600001267983 */ /* 0x000f280000300800 */
[----:B------:R-:W2:Y:S04]  /*3f480*/  LDL.LU R37, [R1+0x664] ;  /* 0x0006640001257983 */ /* 0x000ea80000300800 */
[----:B------:R0:W3:Y:S01]  /*3f490*/  @!P1 LDG.E.U8 R166, desc[UR44][R2.64] ;  /* 0x0000002c02a69981 */ /* 0x0000e2000c1e1100 */
[----:B------:R-:W-:-:S02]  /*3f4a0*/  PRMT R165, RZ, 0x7610, R165 ;  /* 0x00007610ffa57816 */ /* 0x000fc400000000a5 */
[----:B------:R-:W-:Y:S01]  /*3f4b0*/  PRMT R164, RZ, 0x7610, R164 ;  /* 0x00007610ffa47816 */ /* 0x000fe200000000a4 */
[----:B------:R-:W3:Y:S01]  /*3f4c0*/  LDL R34, [R1+0x804] ;  /* 0x0008040001227983 */ /* 0x000ee20000100800 */
[----:B0-----:R-:W-:-:S03]  /*3f4d0*/  @!P1 IMAD.MOV.U32 R3, RZ, RZ, R26 ;  /* 0x000000ffff039224 */ /* 0x001fc600078e001a */
[----:B------:R-:W3:Y:S01]  /*3f4e0*/  LDL R26, [R1+0x808] ;  /* 0x00080800011a7983 */ /* 0x000ee20000100800 */
[----:B------:R-:W-:-:S03]  /*3f4f0*/  @!P1 IMAD.MOV.U32 R2, RZ, RZ, R24 ;  /* 0x000000ffff029224 */ /* 0x000fc600078e0018 */
[----:B------:R-:W3:Y:S04]  /*3f500*/  LDL R24, [R1+0x80c] ;  /* 0x00080c0001187983 */ /* 0x000ee80000100800 */
[----:B------:R0:W3:Y:S04]  /*3f510*/  @!P1 LDG.E.U8 R165, desc[UR44][R2.64] ;  /* 0x0000002c02a59981 */ /* 0x0000e8000c1e1100 */
[----:B------:R1:W-:Y:S01]  /*3f520*/  STL [R1+0x1948], R250 ;  /* 0x001948fa01007387 */ /* 0x0003e20000100800 */
[----:B------:R-:W-:Y:S01]  /*3f530*/  PRMT R163, RZ, 0x7610, R163 ;  /* 0x00007610ffa37816 */ /* 0x000fe200000000a3 */
[----:B0-----:R-:W-:-:S02]  /*3f540*/  @!P1 IMAD.MOV.U32 R2, RZ, RZ, R29 ;  /* 0x000000ffff029224 */ /* 0x001fc400078e001d */
[----:B------:R-:W-:Y:S02]  /*3f550*/  @!P1 IMAD.MOV.U32 R3, RZ, RZ, R250 ;  /* 0x000000ffff039224 */ /* 0x000fe400078e00fa */
[----:B-1----:R-:W3:Y:S04]  /*3f560*/  LDL.LU R250, [R1+0x700] ;  /* 0x0007000001fa7983 */ /* 0x002ee80000300800 */
[----:B------:R0:W3:Y:S04]  /*3f570*/  @!P1 LDG.E.U8 R164, desc[UR44][R2.64] ;  /* 0x0000002c02a49981 */ /* 0x0000e8000c1e1100 */
[----:B------:R1:W-:Y:S01]  /*3f580*/  STL [R1+0x194c], R0 ;  /* 0x00194c0001007387 */ /* 0x0003e20000100800 */
[----:B------:R-:W-:Y:S01]  /*3f590*/  PRMT R162, RZ, 0x7610, R162 ;  /* 0x00007610ffa27816 */ /* 0x000fe200000000a2 */
[----:B0-----:R-:W-:-:S02]  /*3f5a0*/  @!P1 IMAD.MOV.U32 R2, RZ, RZ, R0 ;  /* 0x000000ffff029224 */ /* 0x001fc400078e0000 */
[----:B-1----:R-:W3:Y:S04]  /*3f5b0*/  LDL.LU R0, [R1+0x6dc] ;  /* 0x0006dc0001007983 */ /* 0x002ee80000300800 */
[----:B------:R-:W3:Y:S04]  /*3f5c0*/  LDL R40, [R1+0x800] ;  /* 0x0008000001287983 */ /* 0x000ee80000100800 */
[----:B------:R-:W3:Y:S04]  /*3f5d0*/  LDL R30, [R1+0x7d8] ;  /* 0x0007d800011e7983 */ /* 0x000ee80000100800 */
[----:B------:R-:W3:Y:S01]  /*3f5e0*/  LDL R29, [R1+0x7dc] ;  /* 0x0007dc00011d7983 */ /* 0x000ee20000100800 */
[----:B------:R-:W-:-:S02]  /*3f5f0*/  PRMT R161, RZ, 0x7610, R161 ;  /* 0x00007610ffa17816 */ /* 0x000fc400000000a1 */
[----:B------:R-:W-:Y:S01]  /*3f600*/  PRMT R160, RZ, 0x7610, R160 ;  /* 0x00007610ffa07816 */ /* 0x000fe200000000a0 */
[----:B------:R-:W3:Y:S04]  /*3f610*/  LDL R36, [R1+0x718] ;  /* 0x0007180001247983 */ /* 0x000ee80000100800 */
[----:B------:R-:W3:Y:S01]  /*3f620*/  LDL R31, [R1+0x71c] ;  /* 0x00071c00011f7983 */ /* 0x000ee20000100800 */
[----:B------:R-:W-:-:S05]  /*3f630*/  @!P1 IMAD.MOV.U32 R3, RZ, RZ, R33 ;  /* 0x000000ffff039224 */ /* 0x000fca00078e0021 */
[----:B------:R4:W3:Y:S02]  /*3f640*/  @!P1 LDG.E.U8 R163, desc[UR44][R2.64] ;  /* 0x0000002c02a39981 */ /* 0x0008e4000c1e1100 */
[----:B----4-:R-:W-:Y:S02]  /*3f650*/  @!P1 IMAD.MOV.U32 R3, RZ, RZ, R38 ;  /* 0x000000ffff039224 */ /* 0x010fe400078e0026 */
[----:B--2---:R-:W-:-:S05]  /*3f660*/  @!P1 IMAD.MOV.U32 R2, RZ, RZ, R37 ;  /* 0x000000ffff029224 */ /* 0x004fca00078e0025 */
[----:B------:R0:W2:Y:S02]  /*3f670*/  @!P1 LDG.E.U8 R162, desc[UR44][R2.64] ;  /* 0x0000002c02a29981 */ /* 0x0000a4000c1e1100 */
[----:B0-----:R-:W-:Y:S02]  /*3f680*/  @!P1 IMAD.MOV.U32 R2, RZ, RZ, R27 ;  /* 0x000000ffff029224 */ /* 0x001fe400078e001b */
[----:B---3--:R-:W-:Y:S01]  /*3f690*/  @!P1 IMAD.MOV.U32 R3, RZ, RZ, R28 ;  /* 0x000000ffff039224 */ /* 0x008fe200078e001c */
[----:B------:R-:W3:Y:S04]  /*3f6a0*/  LDL R27, [R1+0x79c] ;  /* 0x00079c00011b7983 */ /* 0x000ee80000100800 */
[----:B------:R-:W4:Y:S04]  /*3f6b0*/  LDL R28, [R1+0x798] ;  /* 0x00079800011c7983 */ /* 0x000f280000100800 */
[----:B------:R0:W2:Y:S02]  /*3f6c0*/  @!P1 LDG.E.U8 R161, desc[UR44][R2.64] ;  /* 0x0000002c02a19981 */ /* 0x0000a4000c1e1100 */
[----:B0-----:R-:W-:-:S02]  /*3f6d0*/  @!P1 IMAD.MOV.U32 R2, RZ, RZ, R24 ;  /* 0x000000ffff029224 */ /* 0x001fc400078e0018 */
[----:B------:R-:W-:Y:S01]  /*3f6e0*/  @!P1 IMAD.MOV.U32 R3, RZ, RZ, R26 ;  /* 0x000000ffff039224 */ /* 0x000fe200078e001a */
[----:B------:R-:W2:Y:S04]  /*3f6f0*/  LDL R24, [R1+0x75c] ;  /* 0x00075c0001187983 */ /* 0x000ea80000100800 */
[----:B------:R-:W2:Y:S04]  /*3f700*/  LDL R26, [R1+0x758] ;  /* 0x00075800011a7983 */ /* 0x000ea80000100800 */
[----:B------:R0:W2:Y:S01]  /*3f710*/  @!P1 LDG.E.U8 R160, desc[UR44][R2.64] ;  /* 0x0000002c02a09981 */ /* 0x0000a2000c1e1100 */
[----:B------:R-:W-:-:S02]  /*3f720*/  PRMT R159, RZ, 0x7610, R159 ;  /* 0x00007610ff9f7816 */ /* 0x000fc4000000009f */
[----:B------:R-:W-:Y:S01]  /*3f730*/  PRMT R158, RZ, 0x7610, R158 ;  /* 0x00007610ff9e7816 */ /* 0x000fe2000000009e */
[----:B0-----:R-:W-:Y:S02]  /*3f740*/  @!P1 IMAD.MOV.U32 R2, RZ, RZ, R34 ;  /* 0x000000ffff029224 */ /* 0x001fe400078e0022 */
[----:B------:R-:W-:-:S05]  /*3f750*/  @!P1 IMAD.MOV.U32 R3, RZ, RZ, R40 ;  /* 0x000000ffff039224 */ /* 0x000fca00078e0028 */
[----:B------:R0:W2:Y:S01]  /*3f760*/  @!P1 LDG.E.U8 R159, desc[UR44][R2.64] ;  /* 0x0000002c029f9981 */ /* 0x0000a2000c1e1100 */
[----:B------:R-:W-:Y:S01]  /*3f770*/  PRMT R157, RZ, 0x7610, R157 ;  /* 0x00007610ff9d7816 */ /* 0x000fe2000000009d */
[----:B0-----:R-:W-:Y:S02]  /*3f780*/  @!P1 IMAD.MOV.U32 R2, RZ, RZ, R29 ;  /* 0x000000ffff029224 */ /* 0x001fe400078e001d */
[----:B------:R-:W-:Y:S02]  /*3f790*/  @!P1 IMAD.MOV.U32 R3, RZ, RZ, R30 ;  /* 0x000000ffff039224 */ /* 0x000fe400078e001e */
[----:B------:R-:W2:Y:S04]  /*3f7a0*/  LDL R30, [R1+0x658] ;  /* 0x00065800011e7983 */ /* 0x000ea80000100800 */
[----:B------:R3:W2:Y:S04]  /*3f7b0*/  @!P1 LDG.E.U8 R158, desc[UR44][R2.64] ;  /* 0x0000002c029e9981 */ /* 0x0006a8000c1e1100 */
[----:B------:R-:W2:Y:S01]  /*3f7c0*/  LDL.LU R34, [R1+0x698] ;  /* 0x0006980001227983 */ /* 0x000ea20000300800 */
[----:B---3--:R-:W-:-:S02]  /*3f7d0*/  @!P1 IMAD.MOV.U32 R2, RZ, RZ, R27 ;  /* 0x000000ffff029224 */ /* 0x008fc400078e001b */
[----:B----4-:R-:W-:Y:S01]  /*3f7e0*/  @!P1 IMAD.MOV.U32 R3, RZ, RZ, R28 ;  /* 0x000000ffff039224 */ /* 0x010fe200078e001c */
[----:B------:R-:W3:Y:S04]  /*3f7f0*/  LDL.LU R27, [R1+0x69c] ;  /* 0x00069c00011b7983 */ /* 0x000ee80000300800 */
[----:B------:R-:W4:Y:S04]  /*3f800*/  LDL R29, [R1+0x7d0] ;  /* 0x0007d000011d7983 */ /* 0x000f280000100800 */
[----:B------:R-:W4:Y:S04]  /*3f810*/  LDL R28, [R1+0x7d4] ;  /* 0x0007d400011c7983 */ /* 0x000f280000100800 */
[----:B------:R2:W4:Y:S02]  /*3f820*/  @!P1 LDG.E.U8 R157, desc[UR44][R2.64] ;  /* 0x0000002c029d9981 */ /* 0x000524000c1e1100 */
[----:B--2---:R-:W-:-:S02]  /*3f830*/  @!P1 IMAD.MOV.U32 R2, RZ, RZ, R24 ;  /* 0x000000ffff029224 */ /* 0x004fc400078e0018 */
[----:B------:R-:W-:Y:S01]  /*3f840*/  @!P1 IMAD.MOV.U32 R3, RZ, RZ, R26 ;  /* 0x000000ffff039224 */ /* 0x000fe200078e001a */
[----:B------:R-:W2:Y:S04]  /*3f850*/  LDL R24, [R1+0x7cc] ;  /* 0x0007cc0001187983 */ /* 0x000ea80000100800 */
[----:B------:R-:W2:Y:S04]  /*3f860*/  LDL R26, [R1+0x7c8] ;  /* 0x0007c800011a7983 */ /* 0x000ea80000100800 */
[----:B------:R-:W4:Y:S01]  /*3f870*/  LDL.LU R43, [R1+0x65c] ;  /* 0x00065c00012b7983 */ /* 0x000f220000300800 */
[----:B------:R-:W-:-:S02]  /*3f880*/  PRMT R156, RZ, 0x7610, R156 ;  /* 0x00007610ff9c7816 */ /* 0x000fc4000000009c */
[----:B------:R-:W-:-:S04]  /*3f890*/  PRMT R155, RZ, 0x7610, R155 ;  /* 0x00007610ff9b7816 */ /* 0x000fc8000000009b */
[----:B------:R0:W2:Y:S04]  /*3f8a0*/  @!P1 LDG.E.U8 R156, desc[UR44][R2.64] ;  /* 0x0000002c029c9981 */ /* 0x0000a8000c1e1100 */
[----:B------:R1:W-:Y:S01]  /*3f8b0*/  STL [R1+0x1954], R0 ;  /* 0x0019540001007387 */ /* 0x0003e20000100800 */
[----:B------:R-:W-:Y:S01]  /*3f8c0*/  PRMT R154, RZ, 0x7610, R154 ;  /* 0x00007610ff9a7816 */ /* 0x000fe2000000009a */
[----:B0-----:R-:W-:Y:S02]  /*3f8d0*/  @!P1 IMAD.MOV.U32 R2, RZ, RZ, R31 ;  /* 0x000000ffff029224 */ /* 0x001fe400078e001f */
[----:B------:R-:W-:-:S05]  /*3f8e0*/  @!P1 IMAD.MOV.U32 R3, RZ, RZ, R36 ;  /* 0x000000ffff039224 */ /* 0x000fca00078e0024 */
[----:B------:R0:W2:Y:S01]  /*3f8f0*/  @!P1 LDG.E.U8 R155, desc[UR44][R2.64] ;  /* 0x0000002c029b9981 */ /* 0x0000a2000c1e1100 */
[----:B------:R-:W-:Y:S01]  /*3f900*/  PRMT R153, RZ, 0x7610, R153 ;  /* 0x00007610ff997816 */ /* 0x000fe20000000099 */
[----:B0-----:R-:W-:Y:S02]  /*3f910*/  @!P1 IMAD.MOV.U32 R2, RZ, RZ, R0 ;  /* 0x000000ffff029224 */ /* 0x001fe400078e0000 */
[----:B------:R-:W-:Y:S01]  /*3f920*/  @!P1 IMAD.MOV.U32 R3, RZ, RZ, R251 ;  /* 0x000000ffff039224 */ /* 0x000fe200078e00fb */
[----:B-1----:R-:W2:Y:S04]  /*3f930*/  LDL.LU R0, [R1+0x710] ;  /* 0x0007100001007983 */ /* 0x002ea80000300800 */
[----:B------:R0:W-:Y:S04]  /*3f940*/  STL [R1+0x1950], R251 ;  /* 0x001950fb01007387 */ /* 0x0001e80000100800 */
[----:B------:R1:W2:Y:S04]  /*3f950*/  @!P1 LDG.E.U8 R154, desc[UR44][R2.64] ;  /* 0x0000002c029a9981 */ /* 0x0002a8000c1e1100 */
[----:B0-----:R-:W2:Y:S04]  /*3f960*/  LDL.LU R251, [R1+0x708] ;  /* 0x0007080001fb7983 */ /* 0x001ea80000300800 */
[----:B------:R-:W2:Y:S04]  /*3f970*/  LDL R42, [R1+0x7c4] ;  /* 0x0007c400012a7983 */ /* 0x000ea80000100800 */
[----:B------:R-:W2:Y:S01]  /*3f980*/  LDL R44, [R1+0x7c0] ;  /* 0x0007c000012c7983 */ /* 0x000ea20000100800 */
[----:B-1----:R-:W-:-:S03]  /*3f990*/  @!P1 IMAD.MOV.U32 R3, RZ, RZ, R34 ;  /* 0x000000ffff039224 */ /* 0x002fc600078e0022 */
[----:B------:R-:W2:Y:S04]  /*3f9a0*/  LDL R41, [R1+0x790] ;  /* 0x0007900001297983 */ /* 0x000ea80000100800 */
[----:B------:R-:W2:Y:S01]  /*3f9b0*/  LDL R40, [R1+0x794] ;  /* 0x0007940001287983 */ /* 0x000ea20000100800 */
[----:B------:R-:W-:-:S03]  /*3f9c0*/  PRMT R152, RZ, 0x7610, R152 ;  /* 0x00007610ff987816 */ /* 0x000fc60000000098 */
[----:B------:R-:W2:Y:S04]  /*3f9d0*/  LDL R36, [R1+0x788] ;  /* 0x0007880001247983 */ /* 0x000ea80000100800 */
[----:B------:R-:W2:Y:S01]  /*3f9e0*/  LDL R31, [R1+0x78c] ;  /* 0x00078c00011f7983 */ /* 0x000ea20000100800 */
[----:B------:R-:W-:Y:S01]  /*3f9f0*/  PRMT R23, RZ, 0x7610, R23 ;  /* 0x00007610ff177816 */ /* 0x000fe20000000017 */
[----:B---3--:R-:W-:-:S05]  /*3fa00*/  @!P1 IMAD.MOV.U32 R2, RZ, RZ, R27 ;  /* 0x000000ffff029224 */ /* 0x008fca00078e001b */
[----:B------:R0:W3:Y:S02]  /*3fa10*/  @!P1 LDG.E.U8 R153, desc[UR44][R2.64] ;  /* 0x0000002c02999981 */ /* 0x0000e4000c1e1100 */
[----:B0-----:R-:W-:Y:S02]  /*3fa20*/  @!P1 IMAD.MOV.U32 R3, RZ, RZ, R30 ;  /* 0x000000ffff039224 */ /* 0x001fe400078e001e */
[----:B------:R-:W3:Y:S01]  /*3fa30*/  LDL R30, [R1+0x780] ;  /* 0x00078000011e7983 */ /* 0x000ee20000100800 */
[----:B----4-:R-:W-:-:S05]  /*3fa40*/  @!P1 IMAD.MOV.U32 R2, RZ, RZ, R43 ;  /* 0x000000ffff029224 */ /* 0x010fca00078e002b */
[----:B------:R0:W4:Y:S02]  /*3fa50*/  @!P1 LDG.E.U8 R152, desc[UR44][R2.64] ;  /* 0x0000002c02989981 */ /* 0x000124000c1e1100 */
[----:B0-----:R-:W-:Y:S02]  /*3fa60*/  @!P1 IMAD.MOV.U32 R3, RZ, RZ, R29 ;  /* 0x000000ffff039224 */ /* 0x001fe400078e001d */
[----:B------:R-:W4:Y:S01]  /*3fa70*/  LDL R29, [R1+0x784] ;  /* 0x00078400011d7983 */ /* 0x000f220000100800 */
[----:B------:R-:W-:-:S03]  /*3fa80*/  @!P1 IMAD.MOV.U32 R2, RZ, RZ, R28 ;  /* 0x000000ffff029224 */ /* 0x000fc600078e001c */
[----:B------:R-:W4:Y:S04]  /*3fa90*/  LDL R28, [R1+0x750] ;  /* 0x00075000011c7983 */ /* 0x000f280000100800 */
[----:B------:R2:W4:Y:S02]  /*3faa0*/  @!P1 LDG.E.U8 R23, desc[UR44][R2.64] ;  /* 0x0000002c02179981 */ /* 0x000524000c1e1100 */
[----:B--2---:R-:W-:Y:S02]  /*3fab0*/  @!P1 IMAD.MOV.U32 R2, RZ, RZ, R24 ;  /* 0x000000ffff029224 */ /* 0x004fe400078e0018 */
        /* <DEDUP_REMOVED lines=8> */
[----:B------:R-:W-:-:S05]  /*3fb40*/  @!P1 IMAD.MOV.U32 R3, RZ, RZ, R44 ;  /* 0x000000ffff039224 */ /* 0x000fca00078e002c */
[----:B------:R0:W2:Y:S01]  /*3fb50*/  @!P1 LDG.E.U8 R21, desc[UR44][R2.64] ;  /* 0x0000002c02159981 */ /* 0x0000a2000c1e1100 */
[----:B------:R-:W-:Y:S01]  /*3fb60*/  PRMT R19, RZ, 0x7610, R19 ;  /* 0x00007610ff137816 */ /* 0x000fe20000000013 */
[----:B0-----:R-:W-:Y:S02]  /*3fb70*/  @!P1 IMAD.MOV.U32 R2, RZ, RZ, R40 ;  /* 0x000000ffff029224 */ /* 0x001fe400078e0028 */
[----:B------:R-:W-:-:S05]  /*3fb80*/  @!P1 IMAD.MOV.U32 R3, RZ, RZ, R41 ;  /* 0x000000ffff039224 */ /* 0x000fca00078e0029 */
[----:B------:R0:W2:Y:S01]  /*3fb90*/  @!P1 LDG.E.U8 R20, desc[UR44][R2.64] ;  /* 0x0000002c02149981 */ /* 0x0000a2000c1e1100 */
[----:B------:R-:W-:Y:S01]  /*3fba0*/  PRMT R18, RZ, 0x7610, R18 ;  /* 0x00007610ff127816 */ /* 0x000fe20000000012 */
[----:B0-----:R-:W-:Y:S02]  /*3fbb0*/  @!P1 IMAD.MOV.U32 R2, RZ, RZ, R31 ;  /* 0x000000ffff029224 */ /* 0x001fe400078e001f */
[----:B------:R-:W-:Y:S01]  /*3fbc0*/  @!P1 IMAD.MOV.U32 R3, RZ, RZ, R36 ;  /* 0x000000ffff039224 */ /* 0x000fe200078e0024 */
[----:B------:R-:W2:Y:S04]  /*3fbd0*/  LDL R31, [R1+0x748] ;  /* 0x00074800011f7983 */ /* 0x000ea80000100800 */
[----:B------:R3:W2:Y:S01]  /*3fbe0*/  @!P1 LDG.E.U8 R19, desc[UR44][R2.64] ;  /* 0x0000002c02139981 */ /* 0x0006a2000c1e1100 */
[----:B------:R-:W-:-:S02]  /*3fbf0*/  PRMT R17, RZ, 0x7610, R17 ;  /* 0x00007610ff117816 */ /* 0x000fc40000000011 */
[----:B------:R-:W-:Y:S01]  /*3fc00*/  PRMT R16, RZ, 0x7610, R16 ;  /* 0x00007610ff107816 */ /* 0x000fe20000000010 */
[----:B---3--:R-:W-:Y:S02]  /*3fc10*/  @!P1 IMAD.MOV.U32 R3, RZ, RZ, R30 ;  /* 0x000000ffff039224 */ /* 0x008fe400078e001e */
[----:B----4-:R-:W-:-:S05]  /*3fc20*/  @!P1 IMAD.MOV.U32 R2, RZ, RZ, R29 ;  /* 0x000000ffff029224 */ /* 0x010fca00078e001d */
[----:B------:R0:W3:Y:S02]  /*3fc30*/  @!P1 LDG.E.U8 R18, desc[UR44][R2.64] ;  /* 0x0000002c02129981 */ /* 0x0000e4000c1e1100 */
[----:B0-----:R-:W-:Y:S02]  /*3fc40*/  @!P1 IMAD.MOV.U32 R3, RZ, RZ, R28 ;  /* 0x000000ffff039224 */ /* 0x001fe400078e001c */
[----:B------:R-:W4:Y:S04]  /*3fc50*/  LDL R28, [R1+0x74c] ;  /* 0x00074c00011c7983 */ /* 0x000f280000100800 */
[----:B------:R-:W3:Y:S04]  /*3fc60*/  LDL.LU R36, [R1+0x690] ;  /* 0x0006900001247983 */ /* 0x000ee80000300800 */
[----:B------:R-:W4:Y:S01]  /*3fc70*/  LDL.LU R29, [R1+0x694] ;  /* 0x00069400011d7983 */ /* 0x000f220000300800 */
[----:B--2---:R-:W-:-:S03]  /*3fc80*/  @!P1 IMAD.MOV.U32 R2, RZ, RZ, R24 ;  /* 0x000000ffff029224 */ /* 0x004fc600078e0018 */
[----:B------:R-:W2:Y:S04]  /*3fc90*/  LDL.LU R24, [R1+0x650] ;  /* 0x0006500001187983 */ /* 0x000ea80000300800 */
[----:B------:R-:W2:Y:S04]  /*3fca0*/  LDL R30, [R1+0x744] ;  /* 0x00074400011e7983 */ /* 0x000ea80000100800 */
[----:B------:R-:W2:Y:S04]  /*3fcb0*/  LDL.LU R41, [R1+0x654] ;  /* 0x0006540001297983 */ /* 0x000ea80000300800 */
[----:B------:R0:W2:Y:S02]  /*3fcc0*/  @!P1 LDG.E.U8 R17, desc[UR44][R2.64] ;  /* 0x0000002c02119981 */ /* 0x0000a4000c1e1100 */
[----:B0-----:R-:W-:-:S02]  /*3fcd0*/  @!P1 IMAD.MOV.U32 R2, RZ, RZ, R26 ;  /* 0x000000ffff029224 */ /* 0x001fc400078e001a */
[----:B------:R-:W-:Y:S01]  /*3fce0*/  @!P1 IMAD.MOV.U32 R3, RZ, RZ, R0 ;  /* 0x000000ffff039224 */ /* 0x000fe200078e0000 */
[----:B------:R-:W2:Y:S04]  /*3fcf0*/  LDL.LU R26, [R1+0x6c8] ;  /* 0x0006c800011a7983 */ /* 0x000ea80000300800 */
[----:B------:R0:W-:Y:S04]  /*3fd00*/  STL [R1+0x1958], R0 ;  /* 0x0019580001007387 */ /* 0x0001e80000100800 */
[----:B------:R1:W2:Y:S04]  /*3fd10*/  @!P1 LDG.E.U8 R16, desc[UR44][R2.64] ;  /* 0x0000002c02109981 */ /* 0x0002a8000c1e1100 */
[----:B0-----:R-:W2:Y:S04]  /*3fd20*/  LDL.LU R0, [R1+0x704] ;  /* 0x0007040001007983 */ /* 0x001ea80000300800 */
[----:B------:R0:W-:Y:S01]  /*3fd30*/  STL [R1+0x1960], R252 ;  /* 0x001960fc01007387 */ /* 0x0001e20000100800 */
[----:B-1----:R-:W-:-:S03]  /*3fd40*/  @!P1 IMAD.MOV.U32 R2, RZ, RZ, R252 ;  /* 0x000000ffff029224 */ /* 0x002fc600078e00fc */
[----:B0-----:R-:W2:Y:S01]  /*3fd50*/  LDL.LU R252, [R1+0x740] ;  /* 0x0007400001fc7983 */ /* 0x001ea20000300800 */
[----:B------:R-:W-:Y:S01]  /*3fd60*/  PRMT R15, RZ, 0x7610, R15 ;  /* 0x00007610ff0f7816 */ /* 0x000fe2000000000f */
[----:B------:R-:W-:Y:S02]  /*3fd70*/  @!P1 IMAD.MOV.U32 R3, RZ, RZ, R236 ;  /* 0x000000ffff039224 */ /* 0x000fe400078e00ec */
[----:B------:R0:W-:Y:S01]  /*3fd80*/  STL [R1+0x195c], R236 ;  /* 0x00195cec01007387 */ /* 0x0001e20000100800 */
[----:B------:R-:W-:-:S03]  /*3fd90*/  PRMT R14, RZ, 0x7610, R14 ;  /* 0x00007610ff0e7816 */ /* 0x000fc6000000000e */
[----:B------:R3:W2:Y:S04]  /*3fda0*/  @!P1 LDG.E.U8 R15, desc[UR44][R2.64] ;  /* 0x0000002c020f9981 */ /* 0x0006a8000c1e1100 */
[----:B0-----:R-:W2:Y:S01]  /*3fdb0*/  LDL.LU R236, [R1+0x70c] ;  /* 0x00070c0001ec7983 */ /* 0x001ea20000300800 */
[----:B------:R-:W-:Y:S02]  /*3fdc0*/  PRMT R13, RZ, 0x7610, R13 ;  /* 0x00007610ff0d7816 */ /* 0x000fe4000000000d */
[----:B------:R-:W-:Y:S01]  /*3fdd0*/  PRMT R12, RZ, 0x7610, R12 ;  /* 0x00007610ff0c7816 */ /* 0x000fe2000000000c */
[----:B---3--:R-:W-:Y:S02]  /*3fde0*/  @!P1 IMAD.MOV.U32 R3, RZ, RZ, R36 ;  /* 0x000000ffff039224 */ /* 0x008fe400078e0024 */
[----:B----4-:R-:W-:-:S05]  /*3fdf0*/  @!P1 IMAD.MOV.U32 R2, RZ, RZ, R29 ;  /* 0x000000ffff029224 */ /* 0x010fca00078e001d */
[----:B------:R2:W3:Y:S02]  /*3fe00*/  @!P1 LDG.E.U8 R14, desc[UR44][R2.64] ;  /* 0x0000002c020e9981 */ /* 0x0004e4000c1e1100 */
[----:B--2---:R-:W-:Y:S02]  /*3fe10*/  @!P1 IMAD.MOV.U32 R2, RZ, RZ, R41 ;  /* 0x000000ffff029224 */ /* 0x004fe400078e0029 */
[----:B------:R-:W-:-:S05]  /*3fe20*/  @!P1 IMAD.MOV.U32 R3, RZ, RZ, R24 ;  /* 0x000000ffff039224 */ /* 0x000fca00078e0018 */
[----:B------:R0:W2:Y:S02]  /*3fe30*/  @!P1 LDG.E.U8 R13, desc[UR44][R2.64] ;  /* 0x0000002c020d9981 */ /* 0x0000a4000c1e1100 */
[----:B0-----:R-:W-:Y:S02]  /*3fe40*/  @!P1 IMAD.MOV.U32 R2, RZ, RZ, R28 ;  /* 0x000000ffff029224 */ /* 0x001fe400078e001c */
[----:B------:R-:W-:Y:S01]  /*3fe50*/  @!P1 IMAD.MOV.U32 R3, RZ, RZ, R31 ;  /* 0x000000ffff039224 */ /* 0x000fe200078e001f */
[----:B------:R-:W4:Y:S04]  /*3fe60*/  LDL.LU R28, [R1+0x6c0] ;  /* 0x0006c000011c7983 */ /* 0x000f280000300800 */
[----:B------:R-:W3:Y:S04]  /*3fe70*/  LDL.LU R44, [R1+0x688] ;  /* 0x00068800012c7983 */ /* 0x000ee80000300800 */
[----:B------:R-:W2:Y:S04]  /*3fe80*/  LDL.LU R42, [R1+0x680] ;  /* 0x00068000012a7983 */ /* 0x000ea80000300800 */
[----:B------:R-:W2:Y:S04]  /*3fe90*/  LDL.LU R40, [R1+0x64c] ;  /* 0x00064c0001287983 */ /* 0x000ea80000300800 */
[----:B------:R0:W2:Y:S04]  /*3fea0*/  @!P1 LDG.E.U8 R12, desc[UR44][R2.64] ;  /* 0x0000002c020c9981 */ /* 0x0000a8000c1e1100 */
[----:B------:R-:W2:Y:S01]  /*3feb0*/  LDL.LU R31, [R1+0x684] ;  /* 0x00068400011f7983 */ /* 0x000ea20000300800 */
[----:B0-----:R-:W-:-:S03]  /*3fec0*/  @!P1 IMAD.MOV.U32 R2, RZ, RZ, R30 ;  /* 0x000000ffff029224 */ /* 0x001fc600078e001e */
[----:B------:R-:W2:Y:S01]  /*3fed0*/  LDL.LU R30, [R1+0x68c] ;  /* 0x00068c00011e7983 */ /* 0x000ea20000300800 */
[----:B------:R-:W-:-:S03]  /*3fee0*/  @!P1 IMAD.MOV.U32 R3, RZ, RZ, R252 ;  /* 0x000000ffff039224 */ /* 0x000fc600078e00fc */
[----:B------:R0:W-:Y:S04]  /*3fef0*/  STL [R1+0x1964], R252 ;  /* 0x001964fc01007387 */ /* 0x0001e80000100800 */
[----:B0-----:R-:W2:Y:S04]  /*3ff00*/  LDL.LU R252, [R1+0x648] ;  /* 0x0006480001fc7983 */ /* 0x001ea80000300800 */
[----:B------:R-:W2:Y:S04]  /*3ff10*/  LDL.LU R79, [R1+0x5a8] ;  /* 0x0005a800014f7983 */ /* 0x000ea80000300800 */
        /* <DEDUP_REMOVED lines=15> */
[----:B------:R-:W2:Y:S01]  /*40010*/  LDL.LU R128, [R1+0x428] ;  /* 0x0004280001807983 */ /* 0x000ea20000300800 */
[----:B------:R-:W-:-:S02]  /*40020*/  PRMT R11, RZ, 0x7610, R11 ;  /* 0x00007610ff0b7816 */ /* 0x000fc4000000000b */
[----:B------:R-:W-:Y:S01]  /*40030*/  PRMT R10, RZ, 0x7610, R10 ;  /* 0x00007610ff0a7816 */ /* 0x000fe2000000000a */
[----:B------:R-:W0:Y:S01]  /*40040*/  S2R R108, SR_TID.X ;  /* 0x00000000006c7919 */ /* 0x000e220000002100 */
[----:B------:R-:W-:Y:S02]  /*40050*/  PRMT R9, RZ, 0x7610, R9 ;  /* 0x00007610ff097816 */ /* 0x000fe40000000009 */
[----:B------:R-:W-:Y:S02]  /*40060*/  PRMT R8, RZ, 0x7610, R8 ;  /* 0x00007610ff087816 */ /* 0x000fe40000000008 */
[----:B------:R-:W-:Y:S01]  /*40070*/  PRMT R7, RZ, 0x7610, R7 ;  /* 0x00007610ff077816 */ /* 0x000fe20000000007 */
[----:B------:R1:W2:Y:S01]  /*40080*/  @!P1 LDG.E.U8 R11, desc[UR44][R2.64] ;  /* 0x0000002c020b9981 */ /* 0x0002a2000c1e1100 */
[----:B------:R-:W-:Y:S02]  /*40090*/  PRMT R6, RZ, 0x7610, R6 ;  /* 0x00007610ff067816 */ /* 0x000fe40000000006 */
[----:B------:R-:W-:-:S02]  /*400a0*/  PRMT R5, RZ, 0x7610, R5 ;  /* 0x00007610ff057816 */ /* 0x000fc40000000005 */
[----:B------:R-:W-:Y:S01]  /*400b0*/  PRMT R4, RZ, 0x7610, R4 ;  /* 0x00007610ff047816 */ /* 0x000fe20000000004 */
[----:B------:R-:W2:Y:S04]  /*400c0*/  LDL.LU R60, [R1+0x410] ;  /* 0x00041000013c7983 */ /* 0x000ea80000300800 */
[----:B------:R-:W2:Y:S04]  /*400d0*/  LDL.LU R82, [R1+0x3f8] ;  /* 0x0003f80001527983 */ /* 0x000ea80000300800 */
[----:B------:R-:W2:Y:S01]  /*400e0*/  LDL.LU R105, [R1+0x3e0] ;  /* 0x0003e00001697983 */ /* 0x000ea20000300800 */
[----:B-1----:R-:W-:-:S02]  /*400f0*/  @!P1 IMAD.MOV.U32 R2, RZ, RZ, R236 ;  /* 0x000000ffff029224 */ /* 0x002fc400078e00ec */
[----:B------:R-:W-:-:S05]  /*40100*/  @!P1 IMAD.MOV.U32 R3, RZ, RZ, R251 ;  /* 0x000000ffff039224 */ /* 0x000fca00078e00fb */
[----:B------:R1:W2:Y:S02]  /*40110*/  @!P1 LDG.E.U8 R10, desc[UR44][R2.64] ;  /* 0x0000002c020a9981 */ /* 0x0002a4000c1e1100 */
[----:B-1----:R-:W-:Y:S02]  /*40120*/  @!P1 IMAD.MOV.U32 R2, RZ, RZ, R0 ;  /* 0x000000ffff029224 */ /* 0x002fe400078e0000 */
[----:B------:R-:W-:-:S05]  /*40130*/  @!P1 IMAD.MOV.U32 R3, RZ, RZ, R250 ;  /* 0x000000ffff039224 */ /* 0x000fca00078e00fa */
[----:B------:R1:W2:Y:S02]  /*40140*/  @!P1 LDG.E.U8 R9, desc[UR44][R2.64] ;  /* 0x0000002c02099981 */ /* 0x0002a4000c1e1100 */
[----:B-1----:R-:W-:Y:S02]  /*40150*/  @!P1 IMAD.MOV.U32 R2, RZ, RZ, R249 ;  /* 0x000000ffff029224 */ /* 0x002fe400078e00f9 */
[----:B------:R-:W-:-:S05]  /*40160*/  @!P1 IMAD.MOV.U32 R3, RZ, RZ, R26 ;  /* 0x000000ffff039224 */ /* 0x000fca00078e001a */
[----:B------:R1:W2:Y:S02]  /*40170*/  @!P1 LDG.E.U8 R8, desc[UR44][R2.64] ;  /* 0x0000002c02089981 */ /* 0x0002a4000c1e1100 */
[----:B-1----:R-:W-:Y:S01]  /*40180*/  @!P1 IMAD.MOV.U32 R2, RZ, RZ, R248 ;  /* 0x000000ffff029224 */ /* 0x002fe200078e00f8 */
[----:B0-----:R-:W-:-:S04]  /*40190*/  LOP3.LUT R108, R108, 0x7f, RZ, 0xc0, !PT ;  /* 0x0000007f6c6c7812 */ /* 0x001fc800078ec0ff */
[----:B------:R-:W-:Y:S01]  /*401a0*/  LOP3.LUT R108, R108, 0x20, RZ, 0x3c, !PT ;  /* 0x000000206c6c7812 */ /* 0x000fe200078e3cff */
[----:B----4-:R-:W-:-:S05]  /*401b0*/  @!P1 IMAD.MOV.U32 R3, RZ, RZ, R28 ;  /* 0x000000ffff039224 */ /* 0x010fca00078e001c */
[----:B------:R3:W4:Y:S02]  /*401c0*/  @!P1 LDG.E.U8 R7, desc[UR44][R2.64] ;  /* 0x0000002c02079981 */ /* 0x000724000c1e1100 */
[----:B---3--:R-:W-:Y:S02]  /*401d0*/  @!P1 IMAD.MOV.U32 R3, RZ, RZ, R44 ;  /* 0x000000ffff039224 */ /* 0x008fe400078e002c */
[----:B--2---:R-:W-:-:S05]  /*401e0*/  @!P1 IMAD.MOV.U32 R2, RZ, RZ, R30 ;  /* 0x000000ffff029224 */ /* 0x004fca00078e001e */
[----:B------:R0:W2:Y:S02]  /*401f0*/  @!P1 LDG.E.U8 R6, desc[UR44][R2.64] ;  /* 0x0000002c02069981 */ /* 0x0000a4000c1e1100 */
[----:B0-----:R-:W-:Y:S02]  /*40200*/  @!P1 IMAD.MOV.U32 R2, RZ, RZ, R31 ;  /* 0x000000ffff029224 */ /* 0x001fe400078e001f */
[----:B------:R-:W-:-:S05]  /*40210*/  @!P1 IMAD.MOV.U32 R3, RZ, RZ, R42 ;  /* 0x000000ffff039224 */ /* 0x000fca00078e002a */
[----:B------:R0:W3:Y:S04]  /*40220*/  @!P1 LDG.E.U8 R5, desc[UR44][R2.64] ;  /* 0x0000002c02059981 */ /* 0x0000e8000c1e1100 */
[----:B------:R1:W-:Y:S04]  /*40230*/  STS.U8 [R108+UR7+0x1d00], R79 ;  /* 0x001d004f6c007988 */ /* 0x0003e80008000007 */
[----:B------:R1:W-:Y:S01]  /*40240*/  STS.U8 [R108+UR7+0x2100], R102 ;  /* 0x002100666c007988 */ /* 0x0003e20008000007 */
[----:B0-----:R-:W-:Y:S02]  /*40250*/  @!P1 IMAD.MOV.U32 R2, RZ, RZ, R40 ;  /* 0x000000ffff029224 */ /* 0x001fe400078e0028 */
[----:B------:R-:W-:Y:S01]  /*40260*/  @!P1 IMAD.MOV.U32 R3, RZ, RZ, R252 ;  /* 0x000000ffff039224 */ /* 0x000fe200078e00fc */
[----:B------:R0:W-:Y:S04]  /*40270*/  STS.U8 [R108+UR7+0x2500], R125 ;  /* 0x0025007d6c007988 */ /* 0x0001e80008000007 */
[----:B------:R4:W3:Y:S04]  /*40280*/  @!P1 LDG.E.U8 R4, desc[UR44][R2.64] ;  /* 0x0000002c02049981 */ /* 0x0008e8000c1e1100 */
[----:B------:R0:W-:Y:S04]  /*40290*/  STS.U8 [R108+UR7+0x2900], R110 ;  /* 0x0029006e6c007988 */ /* 0x0001e80008000007 */
[----:B------:R0:W-:Y:S04]  /*402a0*/  STS.U8 [R108+UR7+0x2d00], R61 ;  /* 0x002d003d6c007988 */ /* 0x0001e80008000007 */
[----:B------:R0:W-:Y:S04]  /*402b0*/  STS.U8 [R108+UR7+0x3100], R58 ;  /* 0x0031003a6c007988 */ /* 0x0001e80008000007 */
[----:B------:R-:W4:Y:S04]  /*402c0*/  LDL.LU R2, [R1+0x3c8] ;  /* 0x0003c80001027983 */ /* 0x000f280000300800 */
[----:B------:R-:W2:Y:S04]  /*402d0*/  LDL.LU R3, [R1+0x3b0] ;  /* 0x0003b00001037983 */ /* 0x000ea80000300800 */
[----:B-1----:R-:W3:Y:S04]  /*402e0*/  LDL.LU R79, [R1+0x1c9c] ;  /* 0x001c9c00014f7983 */ /* 0x002ee80000300800 */
[----:B------:R-:W3:Y:S04]  /*402f0*/  LDL.LU R102, [R1+0x1c98] ;  /* 0x001c980001667983 */ /* 0x000ee80000300800 */
[----:B0-----:R-:W3:Y:S04]  /*40300*/  LDL.LU R125, [R1+0x1c94] ;  /* 0x001c9400017d7983 */ /* 0x001ee80000300800 */
[----:B------:R-:W3:Y:S04]  /*40310*/  LDL.LU R110, [R1+0x1c90] ;  /* 0x001c9000016e7983 */ /* 0x000ee80000300800 */
[----:B------:R-:W3:Y:S04]  /*40320*/  LDL.LU R61, [R1+0x1c8c] ;  /* 0x001c8c00013d7983 */ /* 0x000ee80000300800 */
[----:B------:R-:W3:Y:S04]  /*40330*/  LDL.LU R58, [R1+0x1c88] ;  /* 0x001c8800013a7983 */ /* 0x000ee80000300800 */
[----:B------:R0:W-:Y:S04]  /*40340*/  STS.U8 [R108+UR7+0x3500], R80 ;  /* 0x003500506c007988 */ /* 0x0001e80008000007 */
[----:B------:R1:W-:Y:S04]  /*40350*/  STS.U8 [R108+UR7+0x3900], R103 ;  /* 0x003900676c007988 */ /* 0x0003e80008000007 */
[----:B------:R1:W-:Y:S04]  /*40360*/  STS.U8 [R108+UR7+0x3d00], R126 ;  /* 0x003d007e6c007988 */ /* 0x0003e80008000007 */
[----:B------:R1:W-:Y:S04]  /*40370*/  STS.U8 [R108+UR7+0x4100], R87 ;  /* 0x004100576c007988 */ /* 0x0003e80008000007 */
[----:B------:R1:W-:Y:S04]  /*40380*/  STS.U8 [R108+UR7+0x4500], R132 ;  /* 0x004500846c007988 */ /* 0x0003e80008000007 */
[----:B------:R1:W-:Y:S04]  /*40390*/  STS.U8 [R108+UR7+0x4900], R59 ;  /* 0x0049003b6c007988 */ /* 0x0003e80008000007 */
[----:B0-----:R-:W3:Y:S04]  /*403a0*/  LDL.LU R80, [R1+0x1c84] ;  /* 0x001c840001507983 */ /* 0x001ee80000300800 */
[----:B-1----:R-:W3:Y:S04]  /*403b0*/  LDL.LU R103, [R1+0x1c80] ;  /* 0x001c800001677983 */ /* 0x002ee80000300800 */
[----:B------:R-:W3:Y:S04]  /*403c0*/  LDL.LU R126, [R1+0x1c7c] ;  /* 0x001c7c00017e7983 */ /* 0x000ee80000300800 */
        /* <DEDUP_REMOVED lines=13> */
[----:B------:R0:W-:Y:S04]  /*404a0*/  STS.U8 [R108+UR7+0x6100], R60 ;  /* 0x0061003c6c007988 */ /* 0x0001e80008000007 */
[----:B------:R1:W-:Y:S04]  /*404b0*/  STS.U8 [R108+UR7+0x6500], R82 ;  /* 0x006500526c007988 */ /* 0x0003e80008000007 */
[----:B------:R1:W-:Y:S04]  /*404c0*/  STS.U8 [R108+UR7+0x6900], R105 ;  /* 0x006900696c007988 */ /* 0x0003e80008000007 */
[----:B0-----:R-:W3:Y:S04]  /*404d0*/  LDL.LU R60, [R1+0x1c58] ;  /* 0x001c5800013c7983 */ /* 0x001ee80000300800 */
[----:B-1----:R-:W3:Y:S04]  /*404e0*/  LDL.LU R82, [R1+0x1c54] ;  /* 0x001c540001527983 */ /* 0x002ee80000300800 */
[----:B------:R-:W3:Y:S04]  /*404f0*/  LDL.LU R105, [R1+0x1c50] ;  /* 0x001c500001697983 */ /* 0x000ee80000300800 */
[----:B----4-:R-:W-:Y:S04]  /*40500*/  STS.U8 [R108+UR7+0x6d00], R2 ;  /* 0x006d00026c007988 */ /* 0x010fe80008000007 */
[----:B--2---:R-:W-:Y:S04]  /*40510*/  STS.U8 [R108+UR7+0x7100], R3 ;  /* 0x007100036c007988 */ /* 0x004fe80008000007 */
[----:B---3--:R0:W-:Y:S04]  /*40520*/  STS.U8 [R108+UR7+0x7500], R128 ;  /* 0x007500806c007988 */ /* 0x0081e80008000007 */
[----:B------:R1:W-:Y:S04]  /*40530*/  STS.U8 [R108+UR7+0x7900], R132 ;  /* 0x007900846c007988 */ /* 0x0003e80008000007 */
[----:B------:R2:W-:Y:S04]  /*40540*/  STS.U8 [R108+UR7+0x7d00], R61 ;  /* 0x007d003d6c007988 */ /* 0x0005e80008000007 */
[----:B------:R3:W-:Y:S04]  /*40550*/  STS.U8 [R108+UR7+0x8100], R83 ;  /* 0x008100536c007988 */ /* 0x0007e80008000007 */
[----:B------:R4:W-:Y:S04]  /*40560*/  STS.U8 [R108+UR7+0x8500], R106 ;  /* 0x0085006a6c007988 */ /* 0x0009e80008000007 */
[----:B------:R4:W-:Y:S04]  /*40570*/  STS.U8 [R108+UR7+0x8900], R129 ;  /* 0x008900816c007988 */ /* 0x0009e80008000007 */
[----:B0-----:R-:W4:Y:S04]  /*40580*/  LDL.LU R128, [R1+0x1c4c] ;  /* 0x001c4c0001807983 */ /* 0x001f280000300800 */
[----:B-1----:R-:W4:Y:S04]  /*40590*/  LDL.LU R132, [R1+0x1c48] ;  /* 0x001c480001847983 */ /* 0x002f280000300800 */
[----:B--2---:R-:W2:Y:S04]  /*405a0*/  LDL.LU R61, [R1+0x1c44] ;  /* 0x001c4400013d7983 */ /* 0x004ea80000300800 */
[----:B---3--:R-:W3:Y:S04]  /*405b0*/  LDL.LU R83, [R1+0x1c40] ;  /* 0x001c400001537983 */ /* 0x008ee80000300800 */
[----:B----4-:R-:W4:Y:S04]  /*405c0*/  LDL.LU R106, [R1+0x1c3c] ;  /* 0x001c3c00016a7983 */ /* 0x010f280000300800 */
[----:B------:R-:W2:Y:S04]  /*405d0*/  LDL.LU R129, [R1+0x1c38] ;  /* 0x001c380001817983 */ /* 0x000ea80000300800 */
[----:B------:R0:W-:Y:S04]  /*405e0*/  STS.U8 [R108+UR7+0x8d00], R109 ;  /* 0x008d006d6c007988 */ /* 0x0001e80008000007 */
[----:B------:R1:W-:Y:S04]  /*405f0*/  STS.U8 [R108+UR7+0x9100], R62 ;  /* 0x0091003e6c007988 */ /* 0x0003e80008000007 */
[----:B------:R1:W-:Y:S04]  /*40600*/  STS.U8 [R108+UR7+0x9500], R84 ;  /* 0x009500546c007988 */ /* 0x0003e80008000007 */
[----:B------:R1:W-:Y:S04]  /*40610*/  STS.U8 [R108+UR7+0x9900], R107 ;  /* 0x0099006b6c007988 */ /* 0x0003e80008000007 */
[----:B------:R1:W-:Y:S04]  /*40620*/  STS.U8 [R108+UR7+0x9d00], R130 ;  /* 0x009d00826c007988 */ /* 0x0003e80008000007 */
[----:B------:R1:W-:Y:S04]  /*40630*/  STS.U8 [R108+UR7+0xa100], R86 ;  /* 0x00a100566c007988 */ /* 0x0003e80008000007 */
[----:B0-----:R-:W3:Y:S04]  /*40640*/  LDL.LU R109, [R1+0x1c34] ;  /* 0x001c3400016d7983 */ /* 0x001ee80000300800 */
[----:B-1----:R-:W4:Y:S04]  /*40650*/  LDL.LU R62, [R1+0x1c30] ;  /* 0x001c3000013e7983 */ /* 0x002f280000300800 */
[----:B------:R-:W4:Y:S04]  /*40660*/  LDL.LU R84, [R1+0x1c2c] ;  /* 0x001c2c0001547983 */ /* 0x000f280000300800 */
[----:B------:R-:W4:Y:S04]  /*40670*/  LDL.LU R107, [R1+0x1c28] ;  /* 0x001c2800016b7983 */ /* 0x000f280000300800 */
[----:B------:R-:W2:Y:S04]  /*40680*/  LDL.LU R130, [R1+0x1c24] ;  /* 0x001c240001827983 */ /* 0x000ea80000300800 */
[----:B------:R-:W3:Y:S04]  /*40690*/  LDL.LU R86, [R1+0x1c20] ;  /* 0x001c200001567983 */ /* 0x000ee80000300800 */
[----:B------:R0:W-:Y:S04]  /*406a0*/  STS.U8 [R108+UR7+0xa500], R63 ;  /* 0x00a5003f6c007988 */ /* 0x0001e80008000007 */
[----:B------:R1:W-:Y:S04]  /*406b0*/  STS.U8 [R108+UR7+0xa900], R85 ;  /* 0x00a900556c007988 */ /* 0x0003e80008000007 */
[----:B------:R1:W-:Y:S04]  /*406c0*/  STS.U8 [R108+UR7+0xad00], R131 ;  /* 0x00ad00836c007988 */ /* 0x0003e80008000007 */
[----:B------:R1:W-:Y:S04]  /*406d0*/  STS.U8 [R108+UR7+0xb100], R64 ;  /* 0x00b100406c007988 */ /* 0x0003e80008000007 */
[----:B0-----:R-:W4:Y:S04]  /*406e0*/  LDL.LU R63, [R1+0x1c1c] ;  /* 0x001c1c00013f7983 */ /* 0x001f280000300800 */
[----:B-1----:R-:W4:Y:S04]  /*406f0*/  LDL.LU R85, [R1+0x1c18] ;  /* 0x001c180001557983 */ /* 0x002f280000300800 */
[----:B------:R-:W2:Y:S04]  /*40700*/  LDL.LU R2, [R1+0x638] ;  /* 0x0006380001027983 */ /* 0x000ea80000300800 */
[----:B------:R-:W3:Y:S04]  /*40710*/  LDL.LU R131, [R1+0x624] ;  /* 0x0006240001837983 */ /* 0x000ee80000300800 */
[----:B------:R-:W4:Y:S01]  /*40720*/  LDL.LU R64, [R1+0x60c] ;  /* 0x00060c0001407983 */ /* 0x000f220000300800 */
[----:B------:R-:W0:Y:S03]  /*40730*/  S2R R3, SR_TID.X ;  /* 0x0000000000037919 */ /* 0x000e260000002100 */
[----:B------:R1:W-:Y:S04]  /*40740*/  STS.U8 [R108+UR7+0xb500], R245 ;  /* 0x00b500f56c007988 */ /* 0x0003e80008000007 */
[----:B-1----:R-:W4:Y:S01]  /*40750*/  LDL.LU R108, [R1+0x1c14] ;  /* 0x001c1400016c7983 */ /* 0x002f220000300800 */
[----:B0-----:R-:W-:-:S04]  /*40760*/  LOP3.LUT R3, R3, 0x7f, RZ, 0xc0, !PT ;  /* 0x0000007f03037812 */ /* 0x001fc800078ec0ff */
[----:B------:R-:W-:-:S05]  /*40770*/  LOP3.LUT R245, R3, 0x20, RZ, 0x3c, !PT ;  /* 0x0000002003f57812 */ /* 0x000fca00078e3cff */
        /* <DEDUP_REMOVED lines=19> */
[----:B--2---:R-:W-:Y:S04]  /*408b0*/  STS.U8 [R3+UR7+0x180], R2 ;  /* 0x0001800203007988 */ /* 0x004fe80008000007 */
[----:B---3--:R0:W-:Y:S04]  /*408c0*/  STS.U8 [R3+UR7+0x580], R131 ;  /* 0x0005808303007988 */ /* 0x0081e80008000007 */
[----:B----4-:R1:W-:Y:S04]  /*408d0*/  STS.U8 [R3+UR7+0x980], R64 ;  /* 0x0009804003007988 */ /* 0x0103e80008000007 */
[----:B0-----:R-:W2:Y:S04]  /*408e0*/  LDL.LU R131, [R1+0x5f8] ;  /* 0x0005f80001837983 */ /* 0x001ea80000300800 */
        /* <DEDUP_REMOVED lines=21> */
[----:B--2---:R0:W-:Y:S04]  /*40a40*/  STS.U8 [R3+UR7+0xd80], R131 ;  /* 0x000d808303007988 */ /* 0x0041e80008000007 */
[----:B---3--:R1:W-:Y:S04]  /*40a50*/  STS.U8 [R3+UR7+0x1180], R64 ;  /* 0x0011804003007988 */ /* 0x0083e80008000007 */
[----:B0-----:R-:W2:Y:S04]  /*40a60*/  LDL.LU R131, [R1+0x1c10] ;  /* 0x001c100001837983 */ /* 0x001ea80000300800 */
[----:B-1----:R-:W3:Y:S04]  /*40a70*/  LDL.LU R64, [R1+0x1c0c] ;  /* 0x001c0c0001407983 */ /* 0x002ee80000300800 */
[----:B----4-:R-:W-:Y:S04]  /*40a80*/  STS.U8 [R3+UR7+0x1580], R173 ;  /* 0x001580ad03007988 */ /* 0x010fe80008000007 */
        /* <DEDUP_REMOVED lines=19> */
[----:B---3--:R0:W-:Y:S04]  /*40bc0*/  STS.U8 [R3+UR7+0x6580], R64 ;  /* 0x0065804003007988 */ /* 0x0081e80008000007 */
[----:B------:R1:W-:Y:S04]  /*40bd0*/  STS.U8 [R3+UR7+0x6980], R86 ;  /* 0x0069805603007988 */ /* 0x0003e80008000007 */
        /* <DEDUP_REMOVED lines=9> */
[----:B0-----:R-:W2:Y:S04]  /*40c70*/  LDL.LU R64, [R1+0x1c08] ;  /* 0x001c080001407983 */ /* 0x001ea80000300800 */
[----:B------:R0:W-:Y:S04]  /*40c80*/  STS.U8 [R3+UR7+0x9180], R134 ;  /* 0x0091808603007988 */ /* 0x0001e80008000007 */
[----:B-1----:R-:W2:Y:S04]  /*40c90*/  LDL.LU R86, [R1+0x1c04] ;  /* 0x001c040001567983 */ /* 0x002ea80000300800 */
[----:B------:R1:W-:Y:S04]  /*40ca0*/  STS.U8 [R3+UR7+0x9580], R142 ;  /* 0x0095808e03007988 */ /* 0x0003e80008000007 */
[----:B---3--:R-:W3:Y:S04]  /*40cb0*/  LDL.LU R109, [R1+0x1c00] ;  /* 0x001c0000016d7983 */ /* 0x008ee80000300800 */
[----:B------:R-:W-:Y:S04]  /*40cc0*/  STS.U8 [R3+UR7+0x9980], R141 ;  /* 0x0099808d03007988 */ /* 0x000fe80008000007 */
[----:B----4-:R-:W4:Y:S04]  /*40cd0*/  LDL.LU R132, [R1+0x1bfc] ;  /* 0x001bfc0001847983 */ /* 0x010f280000300800 */
[----:B------:R-:W-:Y:S04]  /*40ce0*/  STS.U8 [R3+UR7+0x9d80], R140 ;  /* 0x009d808c03007988 */ /* 0x000fe80008000007 */
[----:B--2---:R-:W2:Y:S04]  /*40cf0*/  LDL.LU R65, [R1+0x1bf8] ;  /* 0x001bf80001417983 */ /* 0x004ea80000300800 */
[----:B------:R-:W-:Y:S04]  /*40d00*/  STS.U8 [R3+UR7+0xa180], R139 ;  /* 0x00a1808b03007988 */ /* 0x000fe80008000007 */
[----:B------:R-:W2:Y:S04]  /*40d10*/  LDL.LU R87, [R1+0x1bf4] ;  /* 0x001bf40001577983 */ /* 0x000ea80000300800 */
[----:B------:R-:W-:Y:S04]  /*40d20*/  STS.U8 [R3+UR7+0xa580], R138 ;  /* 0x00a5808a03007988 */ /* 0x000fe80008000007 */
[----:B------:R-:W3:Y:S04]  /*40d30*/  LDL.LU R110, [R1+0x1bf0] ;  /* 0x001bf000016e7983 */ /* 0x000ee80000300800 */
[----:B------:R-:W-:Y:S04]  /*40d40*/  STS.U8 [R3+UR7+0xa980], R137 ;  /* 0x00a9808903007988 */ /* 0x000fe80008000007 */
[----:B------:R-:W4:Y:S04]  /*40d50*/  LDL.LU R133, [R1+0x1bec] ;  /* 0x001bec0001857983 */ /* 0x000f280000300800 */
[----:B------:R-:W-:Y:S04]  /*40d60*/  STS.U8 [R3+UR7+0xad80], R136 ;  /* 0x00ad808803007988 */ /* 0x000fe80008000007 */
[----:B------:R-:W2:Y:S04]  /*40d70*/  LDL.LU R66, [R1+0x1be8] ;  /* 0x001be80001427983 */ /* 0x000ea80000300800 */
[----:B------:R-:W-:Y:S04]  /*40d80*/  STS.U8 [R3+UR7+0xb180], R135 ;  /* 0x00b1808703007988 */ /* 0x000fe80008000007 */
[----:B------:R-:W2:Y:S04]  /*40d90*/  LDL.LU R88, [R1+0x1be4] ;  /* 0x001be40001587983 */ /* 0x000ea80000300800 */
[----:B------:R-:W-:Y:S04]  /*40da0*/  STS.U8 [R3+UR7+0xb580], R244 ;  /* 0x00b580f403007988 */ /* 0x000fe80008000007 */
[----:B------:R-:W3:Y:S04]  /*40db0*/  LDL.LU R111, [R1+0x1be0] ;  /* 0x001be000016f7983 */ /* 0x000ee80000300800 */
[----:B------:R-:W-:Y:S04]  /*40dc0*/  STS.U8 [R3+UR7+0xb980], R238 ;  /* 0x00b980ee03007988 */ /* 0x000fe80008000007 */
[----:B0-----:R-:W4:Y:S04]  /*40dd0*/  LDL.LU R134, [R1+0x1bdc] ;  /* 0x001bdc0001867983 */ /* 0x001f280000300800 */
[----:B------:R-:W-:Y:S04]  /*40de0*/  STS.U8 [R3+UR7+0xbd80], R231 ;  /* 0x00bd80e703007988 */ /* 0x000fe80008000007 */
[----:B-1----:R-:W2:Y:S04]  /*40df0*/  LDL.LU R142, [R1+0x1bd8] ;  /* 0x001bd800018e7983 */ /* 0x002ea80000300800 */
[----:B------:R-:W-:Y:S04]  /*40e00*/  STS.U8 [R3+UR7+0xc180], R225 ;  /* 0x00c180e103007988 */ /* 0x000fe80008000007 */
        /* <DEDUP_REMOVED lines=28> */
[----:B------:R0:W-:Y:S04]  /*40fd0*/  STS.U8 [R3+UR7+0xfd80], R162 ;  /* 0x00fd80a203007988 */ /* 0x0001e80008000007 */
[----:B------:R-:W2:Y:S04]  /*40fe0*/  LDL.LU R245, [R1+0x4f8] ;  /* 0x0004f80001f57983 */ /* 0x000ea80000300800 */
[----:B0-----:R-:W2:Y:S04]  /*40ff0*/  LDL.LU R3, [R1+0x4e0] ;  /* 0x0004e00001037983 */ /* 0x001ea80000300800 */
[----:B------:R-:W2:Y:S04]  /*41000*/  LDL.LU R135, [R1+0x4c8] ;  /* 0x0004c80001877983 */ /* 0x000ea80000300800 */
[----:B------:R-:W2:Y:S04]  /*41010*/  LDL.LU R136, [R1+0x4b0] ;  /* 0x0004b00001887983 */ /* 0x000ea80000300800 */
[----:B------:R-:W2:Y:S04]  /*41020*/  LDL.LU R137, [R1+0x498] ;  /* 0x0004980001897983 */ /* 0x000ea80000300800 */
[----:B------:R-:W2:Y:S04]  /*41030*/  LDL.LU R138, [R1+0x480] ;  /* 0x00048000018a7983 */ /* 0x000ea80000300800 */
[----:B------:R-:W2:Y:S04]  /*41040*/  LDL.LU R139, [R1+0x468] ;  /* 0x00046800018b7983 */ /* 0x000ea80000300800 */
[----:B------:R-:W2:Y:S01]  /*41050*/  LDL.LU R140, [R1+0x450] ;  /* 0x00045000018c7983 */ /* 0x000ea20000300800 */
[----:B------:R-:W0:Y:S02]  /*41060*/  S2R R141, SR_TID.X ;  /* 0x00000000008d7919 */ /* 0x000e240000002100 */
[----:B0-----:R-:W-:-:S04]  /*41070*/  LOP3.LUT R141, R141, 0x7f, RZ, 0xc0, !PT ;  /* 0x0000007f8d8d7812 */ /* 0x001fc800078ec0ff */
[----:B------:R-:W-:-:S05]  /*41080*/  LOP3.LUT R2, R141, 0x40, RZ, 0x3c, !PT ;  /* 0x000000408d027812 */ /* 0x000fca00078e3cff */
[----:B---3--:R-:W-:Y:S04]  /*41090*/  STS.U8 [R2+UR7+0x200], R177 ;  /* 0x000200b102007988 */ /* 0x008fe80008000007 */
[----:B----4-:R-:W-:Y:S04]  /*410a0*/  STS.U8 [R2+UR7+0x600], R178 ;  /* 0x000600b202007988 */ /* 0x010fe80008000007 */
[----:B--2---:R-:W-:Y:S04]  /*410b0*/  STS.U8 [R2+UR7+0xa00], R179 ;  /* 0x000a00b302007988 */ /* 0x004fe80008000007 */
        /* <DEDUP_REMOVED lines=33> */
[----:B------:R0:W-:Y:S04]  /*412d0*/  STS.U8 [R2+UR7+0x9200], R120 ;  /* 0x0092007802007988 */ /* 0x0001e80008000007 */
[----:B0-----:R-:W2:Y:S04]  /*412e0*/  LDL.LU R120, [R1+0x630] ;  /* 0x0006300001787983 */ /* 0x001ea80000300800 */
        /* <DEDUP_REMOVED lines=22> */
[----:B------:R0:W-:Y:S04]  /*41450*/  STS.U8 [R2+UR7+0x9600], R119 ;  /* 0x0096007702007988 */ /* 0x0001e80008000007 */
        /* <DEDUP_REMOVED lines=26> */
[----:B0-----:R-:W4:Y:S04]  /*41600*/  LDL.LU R119, [R1+0x62c] ;  /* 0x00062c0001777983 */ /* 0x001f280000300800 */
[----:B--2---:R0:W-:Y:S04]  /*41610*/  STS.U8 [R3+UR7+0x280], R120 ;  /* 0x0002807803007988 */ /* 0x0041e80008000007 */
[----:B---3--:R1:W-:Y:S04]  /*41620*/  STS.U8 [R3+UR7+0x680], R121 ;  /* 0x0006807903007988 */ /* 0x0083e80008000007 */
[----:B----4-:R2:W-:Y:S04]  /*41630*/  STS.U8 [R3+UR7+0xa80], R122 ;  /* 0x000a807a03007988 */ /* 0x0105e80008000007 */
        /* <DEDUP_REMOVED lines=8> */
[----:B------:R0:W-:Y:S04]  /*416c0*/  STS.U8 [R3+UR7+0x1a80], R126 ;  /* 0x001a807e03007988 */ /* 0x0001e80008000007 */
[----:B------:R-:W4:Y:S04]  /*416d0*/  LDL.LU R125, [R1+0x5b0] ;  /* 0x0005b000017d7983 */ /* 0x000f280000300800 */
[----:B------:R1:W-:Y:S04]  /*416e0*/  STS.U8 [R3+UR7+0x1e80], R127 ;  /* 0x001e807f03007988 */ /* 0x0003e80008000007 */
[----:B------:R1:W-:Y:S04]  /*416f0*/  STS.U8 [R3+UR7+0x2280], R128 ;  /* 0x0022808003007988 */ /* 0x0003e80008000007 */
[----:B------:R1:W-:Y:S04]  /*41700*/  STS.U8 [R3+UR7+0x2680], R129 ;  /* 0x0026808103007988 */ /* 0x0003e80008000007 */
[----:B------:R1:W-:Y:S04]  /*41710*/  STS.U8 [R3+UR7+0x2a80], R130 ;  /* 0x002a808203007988 */ /* 0x0003e80008000007 */
[----:B------:R1:W-:Y:S04]  /*41720*/  STS.U8 [R3+UR7+0x2e80], R131 ;  /* 0x002e808303007988 */ /* 0x0003e80008000007 */
[----:B0-----:R-:W4:Y:S04]  /*41730*/  LDL.LU R126, [R1+0x598] ;  /* 0x00059800017e7983 */ /* 0x001f280000300800 */
[----:B-1----:R-:W4:Y:S04]  /*41740*/  LDL.LU R127, [R1+0x580] ;  /* 0x00058000017f7983 */ /* 0x002f280000300800 */
[----:B------:R-:W4:Y:S04]  /*41750*/  LDL.LU R128, [R1+0x568] ;  /* 0x0005680001807983 */ /* 0x000f280000300800 */
[----:B------:R-:W4:Y:S04]  /*41760*/  LDL.LU R129, [R1+0x550] ;  /* 0x0005500001817983 */ /* 0x000f280000300800 */
[----:B------:R-:W4:Y:S04]  /*41770*/  LDL.LU R130, [R1+0x538] ;  /* 0x0005380001827983 */ /* 0x000f280000300800 */
        /* <DEDUP_REMOVED lines=16> */
[----:B0-----:R-:W4:Y:S04]  /*41880*/  LDL.LU R138, [R1+0x478] ;  /* 0x00047800018a7983 */ /* 0x001f280000300800 */
[----:B-1----:R-:W4:Y:S04]  /*41890*/  LDL.LU R139, [R1+0x460] ;  /* 0x00046000018b7983 */ /* 0x002f280000300800 */
[----:B------:R-:W4:Y:S04]  /*418a0*/  LDL.LU R140, [R1+0x448] ;  /* 0x00044800018c7983 */ /* 0x000f280000300800 */
[----:B------:R0:W-:Y:S04]  /*418b0*/  STS.U8 [R3+UR7+0x5680], R141 ;  /* 0x0056808d03007988 */ /* 0x0001e80008000007 */
[----:B------:R-:W-:Y:S04]  /*418c0*/  STS.U8 [R3+UR7+0x5a80], R111 ;  /* 0x005a806f03007988 */ /* 0x000fe80008000007 */
[----:B------:R-:W-:Y:S04]  /*418d0*/  STS.U8 [R3+UR7+0x5e80], R110 ;  /* 0x005e806e03007988 */ /* 0x000fe80008000007 */
[----:B------:R-:W-:Y:S04]  /*418e0*/  STS.U8 [R3+UR7+0x6280], R109 ;  /* 0x0062806d03007988 */ /* 0x000fe80008000007 */
[----:B------:R-:W-:Y:S04]  /*418f0*/  STS.U8 [R3+UR7+0x6680], R108 ;  /* 0x0066806c03007988 */ /* 0x000fe80008000007 */
[----:B------:R-:W-:Y:S04]  /*41900*/  STS.U8 [R3+UR7+0x6a80], R107 ;  /* 0x006a806b03007988 */ /* 0x000fe80008000007 */
[----:B------:R-:W-:Y:S01]  /*41910*/  STS.U8 [R3+UR7+0x6e80], R106 ;  /* 0x006e806a03007988 */ /* 0x000fe20008000007 */
[----:B0-----:R-:W0:Y:S03]  /*41920*/  S2R R141, SR_TID.X ;  /* 0x00000000008d7919 */ /* 0x001e260000002100 */
        /* <DEDUP_REMOVED lines=30> */
[----:B0-----:R-:W-:-:S03]  /*41b10*/  LOP3.LUT R141, R141, 0x7f, RZ, 0xc0, !PT ;  /* 0x0000007f8d8d7812 */ /* 0x001fc600078ec0ff */
[----:B------:R-:W-:Y:S04]  /*41b20*/  STS.U8 [R3+UR7+0xea80], R20 ;  /* 0x00ea801403007988 */ /* 0x000fe80008000007 */
[----:B------:R-:W-:Y:S04]  /*41b30*/  STS.U8 [R3+UR7+0xee80], R17 ;  /* 0x00ee801103007988 */ /* 0x000fe80008000007 */
[----:B------:R-:W-:Y:S01]  /*41b40*/  STS.U8 [R3+UR7+0xf280], R16 ;  /* 0x00f2801003007988 */ /* 0x000fe20008000007 */
[----:B------:R-:W-:-:S03]  /*41b50*/  LOP3.LUT R2, R141, 0x60, RZ, 0x3c, !PT ;  /* 0x000000608d027812 */ /* 0x000fc600078e3cff */
[----:B------:R-:W-:Y:S04]  /*41b60*/  STS.U8 [R3+UR7+0xf680], R15 ;  /* 0x00f6800f03007988 */ /* 0x000fe80008000007 */
[----:B------:R-:W-:Y:S04]  /*41b70*/  STS.U8 [R3+UR7+0xfa80], R14 ;  /* 0x00fa800e03007988 */ /* 0x000fe80008000007 */
[----:B------:R0:W-:Y:S04]  /*41b80*/  STS.U8 [R3+UR7+0xfe80], R13 ;  /* 0x00fe800d03007988 */ /* 0x0001e80008000007 */
[----:B------:R-:W-:Y:S01]  /*41b90*/  STS.U8 [R2+UR7+0x300], R119 ;  /* 0x0003007702007988 */ /* 0x000fe20008000007 */
[----:B0-----:R-:W-:-:S03]  /*41ba0*/  LOP3.LUT R13, R141, 0x70, RZ, 0x3c, !PT ;  /* 0x000000708d0d7812 */ /* 0x001fc600078e3cff */
[----:B------:R-:W-:Y:S04]  /*41bb0*/  STS.U8 [R2+UR7+0x700], R120 ;  /* 0x0007007802007988 */ /* 0x000fe80008000007 */
[----:B------:R0:W-:Y:S04]  /*41bc0*/  STS.U8 [R2+UR7+0xb00], R121 ;  /* 0x000b007902007988 */ /* 0x0001e80008000007 */
[----:B--2---:R1:W-:Y:S04]  /*41bd0*/  STS.U8 [R2+UR7+0xf00], R122 ;  /* 0x000f007a02007988 */ /* 0x0043e80008000007 */
[----:B---3--:R2:W-:Y:S04]  /*41be0*/  STS.U8 [R2+UR7+0x1300], R123 ;  /* 0x0013007b02007988 */ /* 0x0085e80008000007 */
[----:B----4-:R3:W-:Y:S04]  /*41bf0*/  STS.U8 [R2+UR7+0x1700], R124 ;  /* 0x0017007c02007988 */ /* 0x0107e80008000007 */
[----:B------:R4:W-:Y:S04]  /*41c00*/  STS.U8 [R2+UR7+0x1b00], R125 ;  /* 0x001b007d02007988 */ /* 0x0009e80008000007 */
[----:B0-----:R-:W4:Y:S04]  /*41c10*/  LDL.LU R121, [R1+0x628] ;  /* 0x0006280001797983 */ /* 0x001f280000300800 */
[----:B-1----:R-:W4:Y:S04]  /*41c20*/  LDL.LU R122, [R1+0x610] ;  /* 0x00061000017a7983 */ /* 0x002f280000300800 */
[----:B--2---:R-:W2:Y:S04]  /*41c30*/  LDL.LU R123, [R1+0x5fc] ;  /* 0x0005fc00017b7983 */ /* 0x004ea80000300800 */
[----:B---3--:R-:W3:Y:S04]  /*41c40*/  LDL.LU R124, [R1+0x5e8] ;  /* 0x0005e800017c7983 */ /* 0x008ee80000300800 */
[----:B------:R0:W-:Y:S04]  /*41c50*/  STS.U8 [R2+UR7+0x1f00], R126 ;  /* 0x001f007e02007988 */ /* 0x0001e80008000007 */
[----:B----4-:R-:W4:Y:S04]  /*41c60*/  LDL.LU R125, [R1+0x5d4] ;  /* 0x0005d400017d7983 */ /* 0x010f280000300800 */
        /* <DEDUP_REMOVED lines=29> */
[----:B------:R-:W4:Y:S04]  /*41e40*/  LDL.LU R141, [R1+0x45c] ;  /* 0x00045c00018d7983 */ /* 0x000f280000300800 */
[----:B------:R-:W4:Y:S04]  /*41e50*/  LDL.LU R189, [R1+0x63c] ;  /* 0x00063c0001bd7983 */ /* 0x000f280000300800 */
        /* <DEDUP_REMOVED lines=41> */
[----:B------:R0:W-:Y:S01]  /*420f0*/  STS.U8 [R2+UR7+0xff00], R4 ;  /* 0x00ff000402007988 */ /* 0x0001e20008000007 */
[----:B------:R-:W-:-:S02]  /*42100*/  IMAD.MOV.U32 R195, RZ, RZ, R25 ;  /* 0x000000ffffc37224 */ /* 0x000fc400078e0019 */
[----:B------:R-:W-:Y:S02]  /*42110*/  IMAD.MOV.U32 R213, RZ, RZ, R27 ;  /* 0x000000ffffd57224 */ /* 0x000fe400078e001b */
[----:B------:R-:W-:Y:S02]  /*42120*/  IMAD.MOV.U32 R207, RZ, RZ, R26 ;  /* 0x000000ffffcf7224 */ /* 0x000fe400078e001a */
[----:B------:R-:W-:Y:S02]  /*42130*/  IMAD.MOV.U32 R225, RZ, RZ, R29 ;  /* 0x000000ffffe17224 */ /* 0x000fe400078e001d */
[----:B------:R-:W-:Y:S02]  /*42140*/  IMAD.MOV.U32 R219, RZ, RZ, R28 ;  /* 0x000000ffffdb7224 */ /* 0x000fe400078e001c */
[----:B------:R-:W-:Y:S02]  /*42150*/  IMAD.MOV.U32 R173, RZ, RZ, R31 ;  /* 0x000000ffffad7224 */ /* 0x000fe400078e001f */
[----:B------:R-:W-:-:S02]  /*42160*/  IMAD.MOV.U32 R238, RZ, RZ, R30 ;  /* 0x000000ffffee7224 */ /* 0x000fc400078e001e */
[----:B0-----:R-:W-:Y:S02]  /*42170*/  IMAD.MOV.U32 R2, RZ, RZ, R24 ;  /* 0x000000ffff027224 */ /* 0x001fe400078e0018 */
[----:B------:R-:W4:Y:S04]  /*42180*/  LDL.LU.64 R24, [R1] ;  /* 0x0000000001187983 */ /* 0x000f280000300a00 */
[----:B------:R-:W4:Y:S04]  /*42190*/  LDL.LU.64 R26, [R1+0x8] ;  /* 0x00000800011a7983 */ /* 0x000f280000300a00 */
[----:B------:R-:W4:Y:S01]  /*421a0*/  LDL.LU.64 R28, [R1+0x10] ;  /* 0x00001000011c7983 */ /* 0x000f220000300a00 */
[----:B------:R-:W-:-:S02]  /*421b0*/  IMAD.MOV.U32 R176, RZ, RZ, R33 ;  /* 0x000000ffffb07224 */ /* 0x000fc400078e0021 */
[----:B------:R-:W-:Y:S01]  /*421c0*/  IMAD.MOV.U32 R174, RZ, RZ, R32 ;  /* 0x000000ffffae7224 */ /* 0x000fe200078e0020 */
[----:B------:R-:W4:Y:S01]  /*421d0*/  LDL.LU.64 R30, [R1+0x18] ;  /* 0x00001800011e7983 */ /* 0x000f220000300a00 */
[----:B------:R-:W-:Y:S02]  /*421e0*/  IMAD.MOV.U32 R179, RZ, RZ, R35 ;  /* 0x000000ffffb37224 */ /* 0x000fe400078e0023 */
[----:B------:R-:W-:Y:S01]  /*421f0*/  IMAD.MOV.U32 R178, RZ, RZ, R34 ;  /* 0x000000ffffb27224 */ /* 0x000fe200078e0022 */
[----:B------:R-:W4:Y:S01]  /*42200*/  LDL.LU.64 R32, [R1+0x20] ;  /* 0x0000200001207983 */ /* 0x000f220000300a00 */
[----:B------:R-:W-:Y:S02]  /*42210*/  IMAD.MOV.U32 R184, RZ, RZ, R37 ;  /* 0x000000ffffb87224 */ /* 0x000fe400078e0025 */
[----:B------:R-:W-:Y:S01]  /*42220*/  IMAD.MOV.U32 R180, RZ, RZ, R36 ;  /* 0x000000ffffb47224 */ /* 0x000fe200078e0024 */
        /* <DEDUP_REMOVED lines=10> */
[----:B------:R-:W-:-:S03]  /*422d0*/  IMAD.MOV.U32 R190, RZ, RZ, R44 ;  /* 0x000000ffffbe7224 */ /* 0x000fc600078e002c */
[----:B------:R-:W4:Y:S01]  /*422e0*/  LDL.LU.64 R42, [R1+0x48] ;  /* 0x00004800012a7983 */ /* 0x000f220000300a00 */
[----:B------:R-:W-:Y:S02]  /*422f0*/  IMAD.MOV.U32 R214, RZ, RZ, R143 ;  /* 0x000000ffffd67224 */ /* 0x000fe400078e008f */
[----:B------:R-:W-:Y:S02]  /*42300*/  IMAD.MOV.U32 R226, RZ, RZ, R144 ;  /* 0x000000ffffe27224 */ /* 0x000fe400078e0090 */
[----:B------:R-:W-:Y:S02]  /*42310*/  IMAD.MOV.U32 R232, RZ, RZ, R145 ;  /* 0x000000ffffe87224 */ /* 0x000fe400078e0091 */
[----:B------:R-:W-:Y:S02]  /*42320*/  IMAD.MOV.U32 R177, RZ, RZ, R146 ;  /* 0x000000ffffb17224 */ /* 0x000fe400078e0092 */
[----:B------:R-:W-:Y:S02]  /*42330*/  IMAD.MOV.U32 R175, RZ, RZ, R147 ;  /* 0x000000ffffaf7224 */ /* 0x000fe400078e0093 */
[----:B------:R-:W-:-:S02]  /*42340*/  IMAD.MOV.U32 R244, RZ, RZ, R148 ;  /* 0x000000fffff47224 */ /* 0x000fc400078e0094 */
[----:B------:R-:W-:Y:S02]  /*42350*/  IMAD.MOV.U32 R231, RZ, RZ, R149 ;  /* 0x000000ffffe77224 */ /* 0x000fe400078e0095 */
[----:B------:R-:W-:Y:S02]  /*42360*/  IMAD.MOV.U32 R201, RZ, RZ, R150 ;  /* 0x000000ffffc97224 */ /* 0x000fe400078e0096 */
[----:B------:R-:W-:Y:S01]  /*42370*/  IMAD.MOV.U32 R3, RZ, RZ, R151 ;  /* 0x000000ffff037224 */ /* 0x000fe200078e0097 */
[----:B------:R-:W-:Y:S04]  /*42380*/  STS.U8 [R13+UR7+0x380], R121 ;  /* 0x000380790d007988 */ /* 0x000fe80008000007 */
[----:B------:R-:W-:Y:S04]  /*42390*/  STS.U8 [R13+UR7+0x780], R122 ;  /* 0x0007807a0d007988 */ /* 0x000fe80008000007 */
[----:B--2---:R-:W-:Y:S04]  /*423a0*/  STS.U8 [R13+UR7+0xb80], R123 ;  /* 0x000b807b0d007988 */ /* 0x004fe80008000007 */
[----:B---3--:R-:W-:Y:S04]  /*423b0*/  STS.U8 [R13+UR7+0xf80], R124 ;  /* 0x000f807c0d007988 */ /* 0x008fe80008000007 */
        /* <DEDUP_REMOVED lines=40> */
[----:B0-----:R-:W2:Y:S04]  /*42640*/  LDL.LU.64 R44, [R1+0x50] ;  /* 0x00005000012c7983 */ /* 0x001ea80000300a00 */
[----:B------:R-:W2:Y:S04]  /*42650*/  LDL.LU.64 R46, [R1+0x58] ;  /* 0x00005800012e7983 */ /* 0x000ea80000300a00 */
        /* <DEDUP_REMOVED lines=33> */
[----:B------:R-:W-:Y:S04]  /*42870*/  STS.U8 [R13+UR7+0xb380], R246 ;  /* 0x00b380f60d007988 */ /* 0x000fe80008000007 */
        /* <DEDUP_REMOVED lines=37> */
[----:B------:R0:W-:Y:S01]  /*42ad0*/  STS.U8 [R13+UR7+0xff80], R189 ;  /* 0x00ff80bd0d007988 */ /* 0x0001e20008000007 */
[----:B------:R1:W-:Y:S06]  /*42ae0*/  MEMBAR.ALL.CTA ;  /* 0x0000000000007992 */ /* 0x0003ec0000008000 */
[----:B-1----:R-:W1:Y:S04]  /*42af0*/  FENCE.VIEW.ASYNC.S ;  /* 0x00000000000073c6 */ /* 0x002e680000000000 */
[----:B0-----:R-:W3:Y:S01]  /*42b00*/  LDL.LU R189, [R1+0xa2c] ;  /* 0x000a2c0001bd7983 */ /* 0x001ee20000300800 */
[----:B-1----:R-:W-:Y:S01]  /*42b10*/  BAR.SYNC.DEFER_BLOCKING 0x0 ;  /* 0x0000000000007b1d */ /* 0x002fe20000010000 */
[----:B---3--:R-:W-:-:S05]  /*42b20*/  IADD3 R189, P6, R189, UR41, RZ ;  /* 0x00000029bdbd7c10 */ /* 0x008fca000ffde0ff */
[----:B------:R0:W-:Y:S04]  /*42b30*/  STL [R1+0xa2c], R189 ;  /* 0x000a2cbd01007387 */ /* 0x0001e80000100800 */
[----:B0-----:R-:W3:Y:S02]  /*42b40*/  LDL.LU R189, [R1+0xc1c] ;  /* 0x000c1c0001bd7983 */ /* 0x001ee40000300800 */
        /* <DEDUP_REMOVED lines=18> */
[----:B---3--:R-:W-:-:S05]  /*42c70*/  IADD3.X R189, R189, UR53, RZ, P0, !PT ;  /* 0x00000035bdbd7c10 */ /* 0x008fca00087fe4ff */
        /* <DEDUP_REMOVED lines=1306> */
[----:B0-----:R-:W3:Y:S01]  /*47e20*/  LDL.LU R189, [R1+0x135c] ;  /* 0x00135c0001bd7983 */ /* 0x001ee20000300800 */
[----:B--2---:R-:W-:Y:S01]  /*47e30*/  WARPGROUP.ARRIVE ;  /* 0x00000000000079c5 */ /* 0x004fe20000000000 */
[----:B------:R-:W-:-:S05]  /*47e40*/  UMOV UR39, 0x40000040 ;  /* 0x4000004000277882 */ /* 0x000fca0000000000 */
[----:B------:R-:W-:Y:S01]  /*47e50*/  QGMMA.64x256x32.F32.E5M2.E5M2 R24, gdesc[UR36], R24, gsb0 ;  /* 0x03e00000241879f3 */ /* 0x000fe20008003818 */
[----:B---3--:R-:W-:-:S05]  /*47e60*/  IADD3 R189, P4, R189, UR42, RZ ;  /* 0x0000002abdbd7c10 */ /* 0x008fca000ff9e0ff */
[----:B------:R0:W-:Y:S04]  /*47e70*/  STL [R1+0x135c], R189 ;  /* 0x00135cbd01007387 */ /* 0x0001e80000100800 */
[----:B0-----:R-:W2:Y:S01]  /*47e80*/  LDL.LU R189, [R1+0x1380] ;  /* 0x0013800001bd7983 */ /* 0x001ea20000300800 */
[----:B------:R-:W-:Y:S02]  /*47e90*/  WARPGROUP.DEPBAR.LE gsb0, 0x0 ;  /* 0x00008000000079c5 */ /* 0x000fe40000010000 */
[----:B------:R-:W-:-:S15]  /*47ea0*/  WARPGROUP.ARRIVE ;  /* 0x00000000000079c5 */ /* 0x000fde0000000000 */
[----:B------:R-:W-:Y:S01]  /*47eb0*/  QGMMA.64x256x32.F32.E5M2.E5M2 R24, gdesc[UR24], R24, gsb0 ;  /* 0x03e00000181879f3 */ /* 0x000fe20008003818 */
[----:B--2---:R-:W-:-:S05]  /*47ec0*/  IADD3.X R189, R189, UR52, RZ, P5, !PT ;  /* 0x00000034bdbd7c10 */ /* 0x004fca000affe4ff */
[----:B------:R0:W-:Y:S04]  /*47ed0*/  STL [R1+0x1380], R189 ;  /* 0x001380bd01007387 */ /* 0x0001e80000100800 */
[----:B0-----:R-:W2:Y:S01]  /*47ee0*/  LDL.LU R189, [R1+0x1354] ;  /* 0x0013540001bd7983 */ /* 0x001ea20000300800 */
[----:B------:R-:W-:Y:S02]  /*47ef0*/  WARPGROUP.DEPBAR.LE gsb0, 0x0 ;  /* 0x00008000000079c5 */ /* 0x000fe40000010000 */
[----:B------:R-:W-:-:S15]  /*47f00*/  WARPGROUP.ARRIVE ;  /* 0x00000000000079c5 */ /* 0x000fde0000000000 */
[----:B------:R-:W-:Y:S01]  /*47f10*/  QGMMA.64x256x32.F32.E5M2.E5M2 R24, gdesc[UR28], R24, gsb0 ;  /* 0x03e000001c1879f3 */ /* 0x000fe20008003818 */
[----:B--2---:R-:W-:-:S05]  /*47f20*/  IADD3 R189, P5, R189, UR42, RZ ;  /* 0x0000002abdbd7c10 */ /* 0x004fca000ffbe0ff */
[----:B------:R0:W-:Y:S04]  /*47f30*/  STL [R1+0x1354], R189 ;  /* 0x001354bd01007387 */ /* 0x0001e80000100800 */
[----:B0-----:R-:W2:Y:S01]  /*47f40*/  LDL.LU R189, [R1+0x1378] ;  /* 0x0013780001bd7983 */ /* 0x001ea20000300800 */
[----:B------:R-:W-:Y:S02]  /*47f50*/  WARPGROUP.DEPBAR.LE gsb0, 0x0 ;  /* 0x00008000000079c5 */ /* 0x000fe40000010000 */
[----:B------:R-:W-:-:S15]  /*47f60*/  WARPGROUP.ARRIVE ;  /* 0x00000000000079c5 */ /* 0x000fde0000000000 */
[----:B------:R-:W-:Y:S03]  /*47f70*/  QGMMA.64x256x32.F32.E5M2.E5M2 R24, gdesc[UR32], R24, gsb0 ;  /* 0x03e00000201879f3 */ /* 0x000fe60008003818 */
[----:B------:R-:W-:Y:S02]  /*47f80*/  WARPGROUP.DEPBAR.LE gsb0, 0x0 ;  /* 0x00008000000079c5 */ /* 0x000fe40000010000 */
[----:B--2---:R-:W-:-:S05]  /*47f90*/  IADD3.X R189, R189, UR52, RZ, P6, !PT ;  /* 0x00000034bdbd7c10 */ /* 0x004fca000b7fe4ff */
[----:B------:R-:W-:Y:S04]  /*47fa0*/  STL [R1+0x1378], R189 ;  /* 0x001378bd01007387 */ /* 0x000fe80000100800 */
[----:B------:R-:W-:Y:S04]  /*47fb0*/  STL.64 [R1], R24 ;  /* 0x0000001801007387 */ /* 0x000fe80000100a00 */
        /* <DEDUP_REMOVED lines=63> */
[----:B0-----:R-:W2:Y:S04]  /*483b0*/  LDL.LU.64 R150, [R1+0x1bd0] ;  /* 0x001bd00001967983 */ /* 0x001ea80000300a00 */
[----:B------:R-:W3:Y:S04]  /*483c0*/  LDL.LU.64 R148, [R1+0x1bc8] ;  /* 0x001bc80001947983 */ /* 0x000ee80000300a00 */
[----:B------:R-:W4:Y:S04]  /*483d0*/  LDL.LU.64 R146, [R1+0x1bc0] ;  /* 0x001bc00001927983 */ /* 0x000f280000300a00 */
[----:B------:R-:W2:Y:S04]  /*483e0*/  LDL.LU.64 R144, [R1+0x1bb8] ;  /* 0x001bb80001907983 */ /* 0x000ea80000300a00 */
        /* <DEDUP_REMOVED lines=59> */
[----:B------:R-:W4:Y:S01]  /*487a0*/  LDL.LU.64 R24, [R1+0x19d8] ;  /* 0x0019d80001187983 */ /* 0x000f220000300a00 */
[----:B---3--:R-:W-:-:S02]  /*487b0*/  IADD3 R125, P6, R125, UR42, RZ ;  /* 0x0000002a7d7d7c10 */ /* 0x008fc4000ffde0ff */
[----:B--2---:R-:W-:Y:S02]  /*487c0*/  IADD3.X R126, R126, UR52, RZ, P1, !PT ;  /* 0x000000347e7e7c10 */ /* 0x004fe40008ffe4ff */
[----:B------:R-:W-:Y:S02]  /*487d0*/  IADD3 R127, P1, R127, UR42, RZ ;  /* 0x0000002a7f7f7c10 */ /* 0x000fe4000ff3e0ff */
[----:B----4-:R-:W-:Y:S01]  /*487e0*/  IADD3.X R128, R128, UR52, RZ, P2, !PT ;  /* 0x0000003480807c10 */ /* 0x010fe200097fe4ff */
[----:B------:R0:W-:Y:S01]  /*487f0*/  STL [R1+0x134c], R125 ;  /* 0x00134c7d01007387 */ /* 0x0001e20000100800 */
[----:B------:R-:W-:Y:S02]  /*48800*/  IADD3 R129, P2, R129, UR42, RZ ;  /* 0x0000002a81817c10 */ /* 0x000fe4000ff5e0ff */
[----:B------:R-:W-:Y:S02]  /*48810*/  IADD3.X R130, R130, UR52, RZ, P3, !PT ;  /* 0x0000003482827c10 */ /* 0x000fe40009ffe4ff */
[----:B------:R-:W-:Y:S01]  /*48820*/  IADD3 R131, P3, R131, UR42, RZ ;  /* 0x0000002a83837c10 */ /* 0x000fe2000ff7e0ff */
[----:B0-----:R-:W2:Y:S04]  /*48830*/  LDL.LU R125, [R1+0x19d0] ;  /* 0x0019d000017d7983 */ /* 0x001ea80000300800 */
[----:B------:R0:W-:Y:S01]  /*48840*/  STL [R1+0x1370], R126 ;  /* 0x0013707e01007387 */ /* 0x0001e20000100800 */
[----:B------:R-:W-:-:S02]  /*48850*/  IADD3.X R132, R132, UR52, RZ, P4, !PT ;  /* 0x0000003484847c10 */ /* 0x000fc4000a7fe4ff */
[----:B------:R-:W-:Y:S01]  /*48860*/  IADD3 R133, P4, R133, UR42, RZ ;  /* 0x0000002a85857c10 */ /* 0x000fe2000ff9e0ff */
[----:B0-----:R-:W2:Y:S04]  /*48870*/  LDL.LU R126, [R1+0x19cc] ;  /* 0x0019cc00017e7983 */ /* 0x001ea80000300800 */
[----:B------:R0:W-:Y:S01]  /*48880*/  STL [R1+0x1344], R127 ;  /* 0x0013447f01007387 */ /* 0x0001e20000100800 */
[----:B------:R-:W-:-:S03]  /*48890*/  IADD3.X R134, R134, UR52, RZ, P5, !PT ;  /* 0x0000003486867c10 */ /* 0x000fc6000affe4ff */
[----:B0-----:R-:W2:Y:S04]  /*488a0*/  LDL.LU R127, [R1+0x19c8] ;  /* 0x0019c800017f7983 */ /* 0x001ea80000300800 */
[----:B------:R0:W-:Y:S01]  /*488b0*/  STL [R1+0x1368], R128 ;  /* 0x0013688001007387 */ /* 0x0001e20000100800 */
[----:B------:R-:W-:-:S03]  /*488c0*/  IADD3 R135, P5, R135, UR42, RZ ;  /* 0x0000002a87877c10 */ /* 0x000fc6000ffbe0ff */
        /* <DEDUP_REMOVED lines=49> */
[----:B------:R0:W-:Y:S04]  /*48be0*/  STL [R1+0x12fc], R145 ;  /* 0x0012fc9101007387 */ /* 0x0001e80000100800 */
        /* <DEDUP_REMOVED lines=13> */
[----:B------:R-:W3:Y:S02]  /*48cc0*/  LDL.LU R189, [R1+0x1308] ;  /* 0x0013080001bd7983 */ /* 0x000ee40000300800 */
        /* <DEDUP_REMOVED lines=1024> */
[----:B------:R0:W-:Y:S02]  /*4ccd0*/  STL [R1+0xd8c], R189 ;  /* 0x000d8cbd01007387 */ /* 0x0001e40000100800 */
[----:B0-----:R-:W-:Y:S02]  /*4cce0*/  IMAD.MOV.U32 R189, RZ, RZ, R195 ;  /* 0x000000ffffbd7224 */ /* 0x001fe400078e00c3 */
[----:B------:R-:W-:Y:S02]  /*4ccf0*/  IMAD.MOV.U32 R195, RZ, RZ, R201 ;  /* 0x000000ffffc37224 */ /* 0x000fe400078e00c9 */
[----:B------:R-:W-:Y:S02]  /*4cd00*/  IMAD.MOV.U32 R201, RZ, RZ, R207 ;  /* 0x000000ffffc97224 */ /* 0x000fe400078e00cf */
[----:B------:R-:W-:Y:S02]  /*4cd10*/  IMAD.MOV.U32 R207, RZ, RZ, R213 ;  /* 0x000000ffffcf7224 */ /* 0x000fe400078e00d5 */
[----:B------:R-:W-:-:S02]  /*4cd20*/  IMAD.MOV.U32 R213, RZ, RZ, R219 ;  /* 0x000000ffffd57224 */ /* 0x000fc400078e00db */
        /* <DEDUP_REMOVED lines=19> */
[----:B------:R-:W-:Y:S01]  /*4ce60*/  IMAD.MOV.U32 R220, RZ, RZ, R226 ;  /* 0x000000ffffdc7224 */ /* 0x000fe200078e00e2 */
[----:B------:R-:W-:Y:S01]  /*4ce70*/  IADD3.X R189, R189, UR52, RZ, P5, !PT ;  /* 0x00000034bdbd7c10 */ /* 0x000fe2000affe4ff */
[----:B------:R-:W-:Y:S02]  /*4ce80*/  IMAD.MOV.U32 R226, RZ, RZ, R232 ;  /* 0x000000ffffe27224 */ /* 0x000fe400078e00e8 */
[----:B------:R-:W-:Y:S02]  /*4ce90*/  IMAD.MOV.U32 R232, RZ, RZ, R239 ;  /* 0x000000ffffe87224 */ /* 0x000fe400078e00ef */
[----:B------:R-:W-:Y:S02]  /*4cea0*/  IMAD.MOV.U32 R239, RZ, RZ, R245 ;  /* 0x000000ffffef7224 */ /* 0x000fe400078e00f5 */
[----:B------:R-:W3:Y:S04]  /*4ceb0*/  LDL.LU R245, [R1+0x658] ;  /* 0x0006580001f57983 */ /* 0x000ee80000300800 */
[----:B------:R0:W-:Y:S04]  /*4cec0*/  STL [R1+0xdb0], R189 ;  /* 0x000db0bd01007387 */ /* 0x0001e80000100800 */
[----:B0-----:R-:W4:Y:S02]  /*4ced0*/  LDL.LU R189, [R1+0xd84] ;  /* 0x000d840001bd7983 */ /* 0x001f240000300800 */
[----:B----4-:R-:W-:-:S05]  /*4cee0*/  IADD3 R189, P5, R189, UR42, RZ ;  /* 0x0000002abdbd7c10 */ /* 0x010fca000ffbe0ff */
[----:B------:R0:W-:Y:S04]  /*4cef0*/  STL [R1+0xd84], R189 ;  /* 0x000d84bd01007387 */ /* 0x0001e80000100800 */
[----:B0-----:R-:W4:Y:S02]  /*4cf00*/  LDL.LU R189, [R1+0xda8] ;  /* 0x000da80001bd7983 */ /* 0x001f240000300800 */
[----:B----4-:R-:W-:-:S05]  /*4cf10*/  IADD3.X R189, R189, UR52, RZ, P6, !PT ;  /* 0x00000034bdbd7c10 */ /* 0x010fca000b7fe4ff */
        /* <DEDUP_REMOVED lines=531> */
[----:B------:R-:W-:Y:S01]  /*4f050*/  IMAD.MOV.U32 R232, RZ, RZ, R239 ;  /* 0x000000ffffe87224 */ /* 0x000fe200078e00ef */
[----:B------:R-:W-:Y:S01]  /*4f060*/  IADD3 R189, P6, R189, UR42, RZ ;  /* 0x0000002abdbd7c10 */ /* 0x000fe2000ffde0ff */
[----:B---3--:R-:W-:Y:S02]  /*4f070*/  IMAD.MOV.U32 R239, RZ, RZ, R245 ;  /* 0x000000ffffef7224 */ /* 0x008fe400078e00f5 */
[----:B------:R-:W-:-:S02]  /*4f080*/  IMAD.MOV.U32 R245, RZ, RZ, R2 ;  /* 0x000000fffff57224 */ /* 0x000fc400078e0002 */
[----:B------:R-:W-:Y:S02]  /*4f090*/  IMAD.MOV.U32 R2, RZ, RZ, R252 ;  /* 0x000000ffff027224 */ /* 0x000fe400078e00fc */
[----:B------:R-:W3:Y:S04]  /*4f0a0*/  LDL.LU R252, [R1+0x1964] ;  /* 0x0019640001fc7983 */ /* 0x000ee80000300800 */
        /* <DEDUP_REMOVED lines=310> */
[----:B0-----:R-:W4:Y:S01]  /*50410*/  LDL.LU R189, [R1+0x71c] ;  /* 0x00071c0001bd7983 */ /* 0x001f220000300800 */
[----:B---3--:R-:W-:Y:S02]  /*50420*/  IADD3.X R252, R252, UR52, RZ, P5, !PT ;  /* 0x00000034fcfc7c10 */ /* 0x008fe4000affe4ff */
[----:B----4-:R-:W-:-:S05]  /*50430*/  IADD3 R189, P4, R189, UR42, RZ ;  /* 0x0000002abdbd7c10 */ /* 0x010fca000ff9e0ff */
[----:B------:R-:W-:Y:S04]  /*50440*/  STL [R1+0x71c], R189 ;  /* 0x00071cbd01007387 */ /* 0x000fe80000100800 */
[----:B------:R0:W-:Y:S04]  /*50450*/  STL [R1+0x740], R252 ;  /* 0x000740fc01007387 */ /* 0x0001e80000100800 */
[----:B0-----:R-:W3:Y:S04]  /*50460*/  LDL.LU R252, [R1+0x1960] ;  /* 0x0019600001fc7983 */ /* 0x001ee80000300800 */
[----:B------:R-:W4:Y:S02]  /*50470*/  LDL.LU R189, [R1+0x714] ;  /* 0x0007140001bd7983 */ /* 0x000f240000300800 */
[----:B----4-:R-:W-:-:S05]  /*50480*/  IADD3 R189, P5, R189, UR42, RZ ;  /* 0x0000002abdbd7c10 */ /* 0x010fca000ffbe0ff */
[----:B------:R0:W-:Y:S04]  /*50490*/  STL [R1+0x714], R189 ;  /* 0x000714bd01007387 */ /* 0x0001e80000100800 */
[----:B0-----:R-:W4:Y:S02]  /*504a0*/  LDL.LU R189, [R1+0x738] ;  /* 0x0007380001bd7983 */ /* 0x001f240000300800 */
[----:B----4-:R-:W-:Y:S02]  /*504b0*/  IADD3.X R189, R189, UR52, RZ, P6, !PT ;  /* 0x00000034bdbd7c10 */ /* 0x010fe4000b7fe4ff */
[----:B------:R-:W-:-:S03]  /*504c0*/  IADD3 R236, P6, R236, UR42, RZ ;  /* 0x0000002aecec7c10 */ /* 0x000fc6000ffde0ff */
[----:B------:R-:W-:Y:S04]  /*504d0*/  STL [R1+0x738], R189 ;  /* 0x000738bd01007387 */ /* 0x000fe80000100800 */
[----:B------:R0:W-:Y:S04]  /*504e0*/  STL [R1+0x70c], R236 ;  /* 0x00070cec01007387 */ /* 0x0001e80000100800 */
[----:B0-----:R-:W4:Y:S04]  /*504f0*/  LDL.LU R236, [R1+0x195c] ;  /* 0x00195c0001ec7983 */ /* 0x001f280000300800 */
[----:B------:R-:W2:Y:S02]  /*50500*/  LDL.LU R189, [R1+0x730] ;  /* 0x0007300001bd7983 */ /* 0x000ea40000300800 */
[----:B--2---:R-:W-:-:S02]  /*50510*/  IADD3.X R189, R189, UR52, RZ, P1, !PT ;  /* 0x00000034bdbd7c10 */ /* 0x004fc40008ffe4ff */
[----:B------:R-:W-:-:S03]  /*50520*/  IADD3 R0, P1, R0, UR42, RZ ;  /* 0x0000002a00007c10 */ /* 0x000fc6000ff3e0ff */
[----:B------:R-:W-:Y:S04]  /*50530*/  STL [R1+0x730], R189 ;  /* 0x000730bd01007387 */ /* 0x000fe80000100800 */
        /* <DEDUP_REMOVED lines=18> */
[----:B--2---:R-:W-:Y:S02]  /*50660*/  IADD3.X R0, R0, UR52, RZ, P5, !PT ;  /* 0x0000003400007c10 */ /* 0x004fe4000affe4ff */
[----:B---3--:R-:W-:-:S05]  /*50670*/  IADD3 R189, P4, R189, UR42, RZ ;  /* 0x0000002abdbd7c10 */ /* 0x008fca000ff9e0ff */
[----:B------:R-:W-:Y:S04]  /*50680*/  STL [R1+0x6ec], R189 ;  /* 0x0006ecbd01007387 */ /* 0x000fe80000100800 */
[----:B------:R0:W-:Y:S04]  /*50690*/  STL [R1+0x710], R0 ;  /* 0x0007100001007387 */ /* 0x0001e80000100800 */
[----:B0-----:R-:W2:Y:S04]  /*506a0*/  LDL.LU R0, [R1+0x1954] ;  /* 0x0019540001007983 */ /* 0x001ea80000300800 */
[----:B------:R-:W3:Y:S01]  /*506b0*/  LDL.LU R189, [R1+0x6e4] ;  /* 0x0006e40001bd7983 */ /* 0x000ee20000300800 */
[----:B------:R-:W-:-:S02]  /*506c0*/  IADD3.X R251, R251, UR52, RZ, P6, !PT ;  /* 0x00000034fbfb7c10 */ /* 0x000fc4000b7fe4ff */
[----:B------:R-:W-:Y:S02]  /*506d0*/  IADD3.X R250, R250, UR52, RZ, P1, !PT ;  /* 0x00000034fafa7c10 */ /* 0x000fe40008ffe4ff */
[----:B------:R-:W-:Y:S02]  /*506e0*/  IADD3 R252, P1, R252, UR42, RZ ;  /* 0x0000002afcfc7c10 */ /* 0x000fe4000ff3e0ff */
[----:B---3--:R-:W-:Y:S02]  /*506f0*/  IADD3 R189, P5, R189, UR42, RZ ;  /* 0x0000002abdbd7c10 */ /* 0x008fe4000ffbe0ff */
[----:B--2---:R-:W-:-:S03]  /*50700*/  IADD3 R0, P6, R0, UR42, RZ ;  /* 0x0000002a00007c10 */ /* 0x004fc6000ffde0ff */
[----:B------:R-:W-:Y:S04]  /*50710*/  STL [R1+0x6e4], R189 ;  /* 0x0006e4bd01007387 */ /* 0x000fe80000100800 */
[----:B------:R0:W-:Y:S04]  /*50720*/  STL [R1+0x708], R251 ;  /* 0x000708fb01007387 */ /* 0x0001e80000100800 */
[----:B0-----:R-:W2:Y:S04]  /*50730*/  LDL.LU R251, [R1+0x1950] ;  /* 0x0019500001fb7983 */ /* 0x001ea80000300800 */
[----:B------:R0:W-:Y:S04]  /*50740*/  STL [R1+0x6dc], R0 ;  /* 0x0006dc0001007387 */ /* 0x0001e80000100800 */
[----:B0-----:R-:W3:Y:S04]  /*50750*/  LDL.LU R0, [R1+0x194c] ;  /* 0x00194c0001007983 */ /* 0x001ee80000300800 */
[----:B------:R0:W-:Y:S04]  /*50760*/  STL [R1+0x700], R250 ;  /* 0x000700fa01007387 */ /* 0x0001e80000100800 */
[----:B0-----:R-:W4:Y:S04]  /*50770*/  LDL.LU R250, [R1+0x1948] ;  /* 0x0019480001fa7983 */ /* 0x001f280000300800 */
[----:B------:R0:W-:Y:S04]  /*50780*/  STL [R1+0x6d4], R252 ;  /* 0x0006d4fc01007387 */ /* 0x0001e80000100800 */
[----:B0-----:R-:W3:Y:S04]  /*50790*/  LDL.LU R252, [R1+0x1944] ;  /* 0x0019440001fc7983 */ /* 0x001ee80000300800 */
[----:B------:R-:W2:Y:S01]  /*507a0*/  LDL.LU R189, [R1+0x6f8] ;  /* 0x0006f80001bd7983 */ /* 0x000ea20000300800 */
[----:B------:R-:W-:Y:S01]  /*507b0*/  WARPGROUP.ARRIVE ;  /* 0x00000000000079c5 */ /* 0x000fe20000000000 */
[----:B------:R-:W-:Y:S01]  /*507c0*/  UMOV UR8, UR36 ;  /* 0x0000002400087c82 */ /* 0x000fe20008000000 */
[----:B------:R-:W-:-:S04]  /*507d0*/  UMOV UR9, UR37 ;  /* 0x0000002500097c82 */ /* 0x000fc80008000000 */
[----:B------:R-:W-:Y:S01]  /*507e0*/  QGMMA.64x256x32.F32.E5M2.E5M2 R24, gdesc[UR8], R24, gsb0 ;  /* 0x03e00000081879f3 */ /* 0x000fe20008003818 */
[----:B--2---:R-:W-:Y:S02]  /*507f0*/  IADD3.X R189, R189, UR52, RZ, P2, !PT ;  /* 0x00000034bdbd7c10 */ /* 0x004fe400097fe4ff */
[----:B------:R-:W-:-:S03]  /*50800*/  IADD3 R249, P2, R249, UR42, RZ ;  /* 0x0000002af9f97c10 */ /* 0x000fc6000ff5e0ff */
[----:B------:R-:W-:Y:S04]  /*50810*/  STL [R1+0x6f8], R189 ;  /* 0x0006f8bd01007387 */ /* 0x000fe80000100800 */
[----:B------:R0:W-:Y:S04]  /*50820*/  STL [R1+0x6cc], R249 ;  /* 0x0006ccf901007387 */ /* 0x0001e80000100800 */
[----:B0-----:R-:W2:Y:S04]  /*50830*/  LDL.LU R249, [R1+0x1940] ;  /* 0x0019400001f97983 */ /* 0x001ea80000300800 */
[----:B------:R-:W4:Y:S01]  /*50840*/  LDL.LU R189, [R1+0x6f0] ;  /* 0x0006f00001bd7983 */ /* 0x000f220000300800 */
[----:B------:R-:W-:-:S02]  /*50850*/  WARPGROUP.DEPBAR.LE gsb0, 0x0 ;  /* 0x00008000000079c5 */ /* 0x000fc40000010000 */
[----:B------:R-:W-:Y:S01]  /*50860*/  WARPGROUP.ARRIVE ;  /* 0x00000000000079c5 */ /* 0x000fe20000000000 */
[----:B------:R-:W-:Y:S01]  /*50870*/  UMOV UR12, UR24 ;  /* 0x00000018000c7c82 */ /* 0x000fe20008000000 */
[----:B------:R-:W-:-:S05]  /*50880*/  UMOV UR13, UR25 ;  /* 0x00000019000d7c82 */ /* 0x000fca0008000000 */
[----:B------:R-:W-:Y:S01]  /*50890*/  QGMMA.64x256x32.F32.E5M2.E5M2 R24, gdesc[UR12], R24, gsb0 ;  /* 0x03e000000c1879f3 */ /* 0x000fe20008003818 */
[----:B----4-:R-:W-:Y:S02]  /*508a0*/  IADD3.X R189, R189, UR52, RZ, P3, !PT ;  /* 0x00000034bdbd7c10 */ /* 0x010fe40009ffe4ff */
[----:B------:R-:W-:Y:S02]  /*508b0*/  IADD3 R248, P3, R248, UR42, RZ ;  /* 0x0000002af8f87c10 */ /* 0x000fe4000ff7e0ff */
[----:B--2---:R-:W-:Y:S01]  /*508c0*/  IADD3.X R249, R249, UR52, RZ, P4, !PT ;  /* 0x00000034f9f97c10 */ /* 0x004fe2000a7fe4ff */
[----:B------:R-:W-:Y:S04]  /*508d0*/  STL [R1+0x6f0], R189 ;  /* 0x0006f0bd01007387 */ /* 0x000fe80000100800 */
[----:B------:R0:W-:Y:S04]  /*508e0*/  STL [R1+0x6c4], R248 ;  /* 0x0006c4f801007387 */ /* 0x0001e80000100800 */
[----:B0-----:R0:W5:Y:S04]  /*508f0*/  LDL.LU R248, [R1+0x193c] ;  /* 0x00193c0001f87983 */ /* 0x0011680000300800 */
[----:B------:R1:W-:Y:S04]  /*50900*/  STL [R1+0x6e8], R249 ;  /* 0x0006e8f901007387 */ /* 0x0003e80000100800 */
[----:B-1----:R0:W5:Y:S04]  /*50910*/  LDL.LU R249, [R1+0x1938] ;  /* 0x0019380001f97983 */ /* 0x0021680000300800 */
[----:B------:R-:W2:Y:S01]  /*50920*/  LDL.LU R189, [R1+0x6bc] ;  /* 0x0006bc0001bd7983 */ /* 0x000ea20000300800 */
[----:B------:R-:W-:Y:S01]  /*50930*/  IADD3.X R250, R250, UR52, RZ, P5, !PT ;  /* 0x00000034fafa7c10 */ /* 0x000fe2000affe4ff */
[----:B------:R-:W-:-:S02]  /*50940*/  WARPGROUP.DEPBAR.LE gsb0, 0x0 ;  /* 0x00008000000079c5 */ /* 0x000fc40000010000 */
[----:B------:R-:W-:Y:S01]  /*50950*/  WARPGROUP.ARRIVE ;  /* 0x00000000000079c5 */ /* 0x000fe20000000000 */
[----:B------:R-:W-:Y:S01]  /*50960*/  UMOV UR16, UR28 ;  /* 0x0000001c00107c82 */ /* 0x000fe20008000000 */
[----:B------:R-:W-:-:S04]  /*50970*/  UMOV UR17, UR29 ;  /* 0x0000001d00117c82 */ /* 0x000fc80008000000 */
[----:B------:R-:W-:Y:S01]  /*50980*/  QGMMA.64x256x32.F32.E5M2.E5M2 R24, gdesc[UR16], R24, gsb0 ;  /* 0x03e00000101879f3 */ /* 0x000fe20008003818 */
[----:B------:R-:W-:Y:S01]  /*50990*/  UMOV UR20, UR32 ;  /* 0x0000002000147c82 */ /* 0x000fe20008000000 */
[----:B------:R-:W-:Y:S01]  /*509a0*/  UMOV UR21, UR33 ;  /* 0x0000002100157c82 */ /* 0x000fe20008000000 */
[----:B--2---:R-:W-:-:S05]  /*509b0*/  IADD3 R189, P4, R189, UR42, RZ ;  /* 0x0000002abdbd7c10 */ /* 0x004fca000ff9e0ff */
[----:B------:R-:W-:Y:S04]  /*509c0*/  STL [R1+0x6bc], R189 ;  /* 0x0006bcbd01007387 */ /* 0x000fe80000100800 */
[----:B------:R1:W-:Y:S04]  /*509d0*/  STL [R1+0x6e0], R250 ;  /* 0x0006e0fa01007387 */ /* 0x0003e80000100800 */
[----:B-1----:R0:W5:Y:S04]  /*509e0*/  LDL.LU R250, [R1+0x1934] ;  /* 0x0019340001fa7983 */ /* 0x0021680000300800 */
[----:B------:R-:W2:Y:S01]  /*509f0*/  LDL.LU R189, [R1+0x6b4] ;  /* 0x0006b40001bd7983 */ /* 0x000ea20000300800 */
[----:B------:R-:W-:-:S02]  /*50a00*/  WARPGROUP.DEPBAR.LE gsb0, 0x0 ;  /* 0x00008000000079c5 */ /* 0x000fc40000010000 */
[----:B------:R-:W-:-:S06]  /*50a10*/  WARPGROUP.ARRIVE ;  /* 0x00000000000079c5 */ /* 0x000fcc0000000000 */
[----:B------:R-:W-:Y:S01]  /*50a20*/  QGMMA.64x256x32.F32.E5M2.E5M2 R24, gdesc[UR20], R24, gsb0 ;  /* 0x03e00000141879f3 */ /* 0x000fe20008003818 */
[----:B------:R-:W-:Y:S02]  /*50a30*/  IADD3.X R251, R251, UR52, RZ, P6, !PT ;  /* 0x00000034fbfb7c10 */ /* 0x000fe4000b7fe4ff */
[----:B---3--:R-:W-:Y:S02]  /*50a40*/  IADD3 R252, P6, R252, UR42, RZ ;  /* 0x0000002afcfc7c10 */ /* 0x008fe4000ffde0ff */
[----:B------:R-:W-:Y:S02]  /*50a50*/  IADD3.X R236, R236, UR52, RZ, P1, !PT ;  /* 0x00000034ecec7c10 */ /* 0x000fe40008ffe4ff */
[----:B------:R-:W-:Y:S02]  /*50a60*/  IADD3 R0, P1, R0, UR42, RZ ;  /* 0x0000002a00007c10 */ /* 0x000fe4000ff3e0ff */
[----:B------:R-:W-:Y:S02]  /*50a70*/  IADD3.X R195, R195, UR52, RZ, P2, !PT ;  /* 0x00000034c3c37c10 */ /* 0x000fe400097fe4ff */
[----:B------:R-:W-:-:S02]  /*50a80*/  IADD3 R201, P2, R201, UR42, RZ ;  /* 0x0000002ac9c97c10 */ /* 0x000fc4000ff5e0ff */
[----:B------:R-:W-:Y:S02]  /*50a90*/  IADD3.X R207, R207, UR52, RZ, P3, !PT ;  /* 0x00000034cfcf7c10 */ /* 0x000fe40009ffe4ff */
[----:B------:R-:W-:Y:S02]  /*50aa0*/  IADD3 R213, P3, R213, UR42, RZ ;  /* 0x0000002ad5d57c10 */ /* 0x000fe4000ff7e0ff */
        /* <DEDUP_REMOVED lines=17> */
[----:B------:R-:W-:Y:S02]  /*50bc0*/  IADD3.X R232, R232, UR52, RZ, P3, !PT ;  /* 0x00000034e8e87c10 */ /* 0x000fe40009ffe4ff */
[----:B------:R-:W-:Y:S02]  /*50bd0*/  IADD3.X R239, R239, UR52, RZ, P4, !PT ;  /* 0x00000034efef7c10 */ /* 0x000fe4000a7fe4ff */
[----:B------:R-:W-:Y:S01]  /*50be0*/  IADD3.X R3, R3, UR52, RZ, P1, !PT ;  /* 0x0000003403037c10 */ /* 0x000fe20008ffe4ff */
[----:B------:R-:W-:Y:S01]  /*50bf0*/  UIADD3 UR4, UR4, 0x1, URZ ;  /* 0x0000000104047890 */ /* 0x000fe2000fffe03f */
[----:B------:R-:W-:-:S03]  /*50c00*/  IADD3.X R2, R2, UR52, RZ, P6, !PT ;  /* 0x0000003402027c10 */ /* 0x000fc6000b7fe4ff */
[----:B------:R-:W-:-:S06]  /*50c10*/  UISETP.NE.U32.AND UP0, UPT, UR4, UR6, UPT ;  /* 0x000000060400728c */ /* 0x000fcc000bf05070 */
[----:B------:R-:W-:Y:S02]  /*50c20*/  PLOP3.LUT P0, PT, PT, PT, UP0, 0x80, 0x0 ;  /* 0x000000000000781c */ /* 0x000fe40003f0f008 */
[----:B--2---:R-:W-:-:S05]  /*50c30*/  IADD3 R189, P5, R189, UR42, RZ ;  /* 0x0000002abdbd7c10 */ /* 0x004fca000ffbe0ff */
[----:B------:R-:W-:Y:S04]  /*50c40*/  STL [R1+0x6b4], R189 ;  /* 0x0006b4bd01007387 */ /* 0x000fe80000100800 */
[----:B------:R1:W-:Y:S01]  /*50c50*/  STL [R1+0x6d8], R251 ;  /* 0x0006d8fb01007387 */ /* 0x0003e20000100800 */
[----:B------:R-:W-:-:S03]  /*50c60*/  IADD3.X R231, R231, UR52, RZ, P5, !PT ;  /* 0x00000034e7e77c10 */ /* 0x000fc6000affe4ff */
[----:B-1----:R0:W5:Y:S04]  /*50c70*/  LDL.LU R251, [R1+0x1930] ;  /* 0x0019300001fb7983 */ /* 0x0021680000300800 */
[----:B------:R1:W-:Y:S01]  /*50c80*/  STL [R1+0x6ac], R252 ;  /* 0x0006acfc01007387 */ /* 0x0003e20000100800 */
[----:B------:R-:W-:-:S03]  /*50c90*/  IADD3 R238, P5, R238, UR42, RZ ;  /* 0x0000002aeeee7c10 */ /* 0x000fc6000ffbe0ff */
[----:B-1----:R0:W5:Y:S04]  /*50ca0*/  LDL.LU R252, [R1+0x192c] ;  /* 0x00192c0001fc7983 */ /* 0x0021680000300800 */
[----:B------:R1:W-:Y:S04]  /*50cb0*/  STL [R1+0x6d0], R236 ;  /* 0x0006d0ec01007387 */ /* 0x0003e80000100800 */
[----:B-1----:R0:W5:Y:S04]  /*50cc0*/  LDL.LU R236, [R1+0x1928] ;  /* 0x0019280001ec7983 */ /* 0x0021680000300800 */
[----:B------:R1:W-:Y:S04]  /*50cd0*/  STL [R1+0x6a4], R0 ;  /* 0x0006a40001007387 */ /* 0x0003e80000100800 */
[----:B-1----:R0:W5:Y:S04]  /*50ce0*/  LDL.LU R0, [R1+0x1924] ;  /* 0x0019240001007983 */ /* 0x0021680000300800 */
[----:B------:R0:W-:Y:S04]  /*50cf0*/  STL [R1+0x6c8], R195 ;  /* 0x0006c8c301007387 */ /* 0x0001e80000100800 */
        /* <DEDUP_REMOVED lines=12> */
[----:B------:R0:W-:Y:S01]  /*50dc0*/  STL [R1+0x66c], R177 ;  /* 0x00066cb101007387 */ /* 0x0001e20000100800 */
[----:B------:R-:W-:-:S03]  /*50dd0*/  IADD3.X R190, R190, UR52, RZ, P5, !PT ;  /* 0x00000034bebe7c10 */ /* 0x000fc6000affe4ff */
[----:B------:R0:W-:Y:S01]  /*50de0*/  STL [R1+0x690], R178 ;  /* 0x000690b201007387 */ /* 0x0001e20000100800 */
[----:B------:R-:W-:-:S03]  /*50df0*/  IADD3 R196, P5, R196, UR42, RZ ;  /* 0x0000002ac4c47c10 */ /* 0x000fc6000ffbe0ff */
        /* <DEDUP_REMOVED lines=10> */
[----:B------:R0:W-:Y:S04]  /*50ea0*/  STL [R1+0x668], R226 ;  /* 0x000668e201007387 */ /* 0x0001e80000100800 */
[----:B------:R0:W-:Y:S04]  /*50eb0*/  STL [R1+0x660], R232 ;  /* 0x000660e801007387 */ /* 0x0001e80000100800 */
[----:B------:R0:W-:Y:S04]  /*50ec0*/  STL [R1+0x658], R239 ;  /* 0x000658ef01007387 */ /* 0x0001e80000100800 */
[----:B------:R0:W-:Y:S04]  /*50ed0*/  STL [R1+0x640], R3 ;  /* 0x0006400301007387 */ /* 0x0001e80000100800 */
[----:B------:R0:W-:Y:S04]  /*50ee0*/  STL [R1+0x650], R245 ;  /* 0x000650f501007387 */ /* 0x0001e80000100800 */
[----:B------:R0:W-:Y:S01]  /*50ef0*/  STL [R1+0x648], R2 ;  /* 0x0006480201007387 */ /* 0x0001e20000100800 */
[----:B------:R-:W-:-:S02]  /*50f00*/  WARPGROUP.DEPBAR.LE gsb0, 0x0 ;  /* 0x00008000000079c5 */ /* 0x000fc40000010000 */
[----:B------:R-:W-:Y:S05]  /*50f10*/  @P0 BRA `(.L_x_2) ;  /* 0xfffffdc800d00947 */ /* 0x000fea000383ffff */
.L_x_1:
[----:B------:R2:W-:Y:S01]  /*50f20*/  STL [R1+0x1934], R148 ;  /* 0x0019349401007387 */ /* 0x0005e20000100800 */
[----:B------:R-:W-:Y:S01]  /*50f30*/  F2FP.SATFINITE.E5M2.F32.PACK_AB_MERGE_C R28, R29, R28, RZ ;  /* 0x0000001c1d1c723e */ /* 0x000fe200048060ff */
[----:B------:R-:W-:Y:S01]  /*50f40*/  ULDC UR4, c[0x0][0x244] ;  /* 0x0000910000047ab9 */ /* 0x000fe20000000800 */
[----:B------:R-:W-:Y:S01]  /*50f50*/  F2FP.SATFINITE.E5M2.F32.PACK_AB_MERGE_C R24, R25, R24, RZ ;  /* 0x000000181918723e */ /* 0x000fe200048060ff */
[----:B------:R-:W3:Y:S01]  /*50f60*/  LDL.LU R5, [R1+0x4] ;  /* 0x0000040001057983 */ /* 0x000ee20000300800 */
[----:B------:R-:W-:Y:S01]  /*50f70*/  F2FP.SATFINITE.E5M2.F32.PACK_AB_MERGE_C R32, R33, R32, RZ ;  /* 0x000000202120723e */ /* 0x000fe200048060ff */
[----:B------:R-:W-:Y:S01]  /*50f80*/  ULDC.64 UR8, c[0x0][0x228] ;  /* 0x00008a0000087ab9 */ /* 0x000fe20000000a00 */
[----:B------:R-:W-:Y:S01]  /*50f90*/  F2FP.SATFINITE.E5M2.F32.PACK_AB_MERGE_C R30, R31, R30, RZ ;  /* 0x0000001e1f1e723e */ /* 0x000fe200048060ff */
[----:B------:R-:W-:Y:S01]  /*50fa0*/  ULDC UR10, c[0x0][0x22c] ;  /* 0x00008b00000a7ab9 */ /* 0x000fe20000000800 */
[----:B------:R-:W-:Y:S01]  /*50fb0*/  F2FP.SATFINITE.E5M2.F32.PACK_AB_MERGE_C R34, R35, R34, RZ ;  /* 0x000000222322723e */ /* 0x000fe200048060ff */
[----:B--2---:R-:W3:Y:S01]  /*50fc0*/  LDL.LU R148, [R1] ;  /* 0x0000000001947983 */ /* 0x004ee20000300800 */
[----:B------:R-:W-:Y:S01]  /*50fd0*/  F2FP.SATFINITE.E5M2.F32.PACK_AB_MERGE_C R40, R41, R40, RZ ;  /* 0x000000282928723e */ /* 0x000fe200048060ff */
[----:B------:R-:W-:Y:S01]  /*50fe0*/  ULDC UR11, c[0x0][0x22c] ;  /* 0x00008b00000b7ab9 */ /* 0x000fe20000000800 */
[----:B------:R-:W-:Y:S01]  /*50ff0*/  F2FP.SATFINITE.E5M2.F32.PACK_AB_MERGE_C R46, R47, R46, RZ ;  /* 0x0000002e2f2e723e */ /* 0x000fe200048060ff */
[----:B------:R2:W-:Y:S01]  /*51000*/  STL [R1+0x1930], R149 ;  /* 0x0019309501007387 */ /* 0x0005e20000100800 */
[----:B------:R-:W-:Y:S01]  /*51010*/  F2FP.SATFINITE.E5M2.F32.PACK_AB_MERGE_C R26, R27, R26, RZ ;  /* 0x0000001a1b1a723e */ /* 0x000fe200048060ff */
[----:B------:R-:W-:-:S02]  /*51020*/  ULDC UR12, c[0x0][0x22c] ;  /* 0x00008b00000c7ab9 */ /* 0x000fc40000000800 */
[----:B--2---:R-:W2:Y:S04]  /*51030*/  LDL.LU R149, [R1+0x8] ;  /* 0x0000080001957983 */ /* 0x004ea80000300800 */
[----:B0-----:R-:W2:Y:S04]  /*51040*/  LDL.LU R3, [R1+0xc] ;  /* 0x00000c0001037983 */ /* 0x001ea80000300800 */
[----:B------:R0:W-:Y:S04]  /*51050*/  STL [R1+0x192c], R150 ;  /* 0x00192c9601007387 */ /* 0x0001e80000100800 */
[----:B0-----:R-:W4:Y:S04]  /*51060*/  LDL.LU R150, [R1+0x10] ;  /* 0x0000100001967983 */ /* 0x001f280000300800 */
[----:B-1----:R-:W4:Y:S04]  /*51070*/  LDL.LU R2, [R1+0x14] ;  /* 0x0000140001027983 */ /* 0x002f280000300800 */
[----:B------:R0:W-:Y:S04]  /*51080*/  STL [R1+0x1928], R151 ;  /* 0x0019289701007387 */ /* 0x0001e80000100800 */
[----:B0-----:R-:W4:Y:S04]  /*51090*/  LDL.LU R151, [R1+0x18] ;  /* 0x0000180001977983 */ /* 0x001f280000300800 */
[----:B------:R-:W4:Y:S04]  /*510a0*/  LDL.LU R4, [R1+0x1c] ;  /* 0x00001c0001047983 */ /* 0x000f280000300800 */
[----:B-----5:R0:W-:Y:S04]  /*510b0*/  STL [R1+0x1924], R0 ;  /* 0x0019240001007387 */ /* 0x0201e80000100800 */
        /* <DEDUP_REMOVED lines=120> */
[----:B---3--:R-:W-:-:S02]  /*51840*/  F2FP.SATFINITE.E5M2.F32.PACK_AB_MERGE_C R5, R5, R148, RZ ;  /* 0x000000940505723e */ /* 0x008fc400048060ff */
[----:B--2---:R-:W-:Y:S01]  /*51850*/  F2FP.SATFINITE.E5M2.F32.PACK_AB_MERGE_C R3, R3, R149, RZ ;  /* 0x000000950303723e */ /* 0x004fe200048060ff */
[----:B------:R-:W2:Y:S01]  /*51860*/  LDL.LU R148, [R1+0x1934] ;  /* 0x0019340001947983 */ /* 0x000ea20000300800 */
[----:B----4-:R-:W-:Y:S02]  /*51870*/  F2FP.SATFINITE.E5M2.F32.PACK_AB_MERGE_C R2, R2, R150, RZ ;  /* 0x000000960202723e */ /* 0x010fe400048060ff */
[----:B------:R-:W-:Y:S01]  /*51880*/  F2FP.SATFINITE.E5M2.F32.PACK_AB_MERGE_C R4, R4, R151, RZ ;  /* 0x000000970404723e */ /* 0x000fe200048060ff */
[----:B------:R-:W2:Y:S01]  /*51890*/  LDL.LU R149, [R1+0x1930] ;  /* 0x0019300001957983 */ /* 0x000ea20000300800 */
[----:B------:R-:W-:-:S03]  /*518a0*/  F2FP.SATFINITE.E5M2.F32.PACK_AB_MERGE_C R6, R6, R0, RZ ;  /* 0x000000000606723e */ /* 0x000fc600048060ff */
[----:B------:R-:W3:Y:S04]  /*518b0*/  LDL.LU R150, [R1+0x192c] ;  /* 0x00192c0001967983 */ /* 0x000ee80000300800 */
[----:B------:R-:W3:Y:S04]  /*518c0*/  LDL.LU R151, [R1+0x1928] ;  /* 0x0019280001977983 */ /* 0x000ee80000300800 */
[----:B------:R-:W4:Y:S01]  /*518d0*/  LDL.LU R0, [R1+0x1924] ;  /* 0x0019240001007983 */ /* 0x000f220000300800 */
[----:B------:R-:W-:Y:S02]  /*518e0*/  F2FP.SATFINITE.E5M2.F32.PACK_AB_MERGE_C R25, R69, R68, RZ ;  /* 0x000000444519723e */ /* 0x000fe400048060ff */
[----:B------:R-:W-:-:S02]  /*518f0*/  F2FP.SATFINITE.E5M2.F32.PACK_AB_MERGE_C R7, R7, R236, RZ ;  /* 0x000000ec0707723e */ /* 0x000fc400048060ff */
[----:B------:R-:W-:Y:S02]  /*51900*/  F2FP.SATFINITE.E5M2.F32.PACK_AB_MERGE_C R18, R18, R242, RZ ;  /* 0x000000f21212723e */ /* 0x000fe400048060ff */
[----:B------:R-:W-:Y:S02]  /*51910*/  F2FP.SATFINITE.E5M2.F32.PACK_AB_MERGE_C R20, R20, R240, RZ ;  /* 0x000000f01414723e */ /* 0x000fe400048060ff */
[----:B------:R-:W-:Y:S02]  /*51920*/  F2FP.SATFINITE.E5M2.F32.PACK_AB_MERGE_C R22, R22, R238, RZ ;  /* 0x000000ee1616723e */ /* 0x000fe400048060ff */
[----:B------:R-:W-:Y:S02]  /*51930*/  F2FP.SATFINITE.E5M2.F32.PACK_AB_MERGE_C R10, R10, R250, RZ ;  /* 0x000000fa0a0a723e */ /* 0x000fe400048060ff */
[----:B------:R-:W-:Y:S02]  /*51940*/  F2FP.SATFINITE.E5M2.F32.PACK_AB_MERGE_C R12, R12, R248, RZ ;  /* 0x000000f80c0c723e */ /* 0x000fe400048060ff */
[----:B------:R-:W-:-:S02]  /*51950*/  F2FP.SATFINITE.E5M2.F32.PACK_AB_MERGE_C R14, R14, R246, RZ ;  /* 0x000000f60e0e723e */ /* 0x000fc400048060ff */
[----:B------:R-:W-:Y:S02]  /*51960*/  F2FP.SATFINITE.E5M2.F32.PACK_AB_MERGE_C R11, R11, R249, RZ ;  /* 0x000000f90b0b723e */ /* 0x000fe400048060ff */
[----:B------:R-:W-:Y:S02]  /*51970*/  F2FP.SATFINITE.E5M2.F32.PACK_AB_MERGE_C R13, R13, R247, RZ ;  /* 0x000000f70d0d723e */ /* 0x000fe400048060ff */
[----:B------:R-:W-:Y:S02]  /*51980*/  F2FP.SATFINITE.E5M2.F32.PACK_AB_MERGE_C R15, R15, R245, RZ ;  /* 0x000000f50f0f723e */ /* 0x000fe400048060ff */
[----:B------:R-:W-:Y:S01]  /*51990*/  F2FP.SATFINITE.E5M2.F32.PACK_AB_MERGE_C R154, R154, R233, RZ ;  /* 0x000000e99a9a723e */ /* 0x000fe200048060ff */
[----:B------:R-:W0:Y:S01]  /*519a0*/  LDC R245, c[0x0][0x248] ;  /* 0x00009200fff57b82 */ /* 0x000e220000000800 */
[----:B------:R-:W-:Y:S02]  /*519b0*/  F2FP.SATFINITE.E5M2.F32.PACK_AB_MERGE_C R156, R156, R231, RZ ;  /* 0x000000e79c9c723e */ /* 0x000fe400048060ff */
[----:B------:R-:W-:-:S02]  /*519c0*/  F2FP.SATFINITE.E5M2.F32.PACK_AB_MERGE_C R158, R158, R229, RZ ;  /* 0x000000e59e9e723e */ /* 0x000fc400048060ff */
[----:B------:R-:W-:Y:S02]  /*519d0*/  F2FP.SATFINITE.E5M2.F32.PACK_AB_MERGE_C R36, R37, R36, RZ ;  /* 0x000000242524723e */ /* 0x000fe400048060ff */
[----:B------:R-:W-:Y:S02]  /*519e0*/  F2FP.SATFINITE.E5M2.F32.PACK_AB_MERGE_C R38, R39, R38, RZ ;  /* 0x000000262726723e */ /* 0x000fe400048060ff */
[----:B------:R-:W-:Y:S02]  /*519f0*/  F2FP.SATFINITE.E5M2.F32.PACK_AB_MERGE_C R27, R71, R70, RZ ;  /* 0x00000046471b723e */ /* 0x000fe400048060ff */
[----:B------:R-:W-:Y:S02]  /*51a00*/  F2FP.SATFINITE.E5M2.F32.PACK_AB_MERGE_C R21, R21, R239, RZ ;  /* 0x000000ef1515723e */ /* 0x000fe400048060ff */
[----:B------:R-:W-:Y:S01]  /*51a10*/  F2FP.SATFINITE.E5M2.F32.PACK_AB_MERGE_C R52, R53, R52, RZ ;  /* 0x000000343534723e */ /* 0x000fe200048060ff */
[----:B------:R-:W1:Y:S01]  /*51a20*/  LDC R239, c[0x0][0x248] ;  /* 0x00009200ffef7b82 */ /* 0x000e620000000800 */
        /* <DEDUP_REMOVED lines=56> */
[----:B------:R-:W-:Y:S01]  /*51db0*/  F2FP.SATFINITE.E5M2.F32.PACK_AB_MERGE_C R8, R8, R252, RZ ;  /* 0x000000fc0808723e */ /* 0x000fe200048060ff */
[----:B------:R-:W1:Y:S01]  /*51dc0*/  LDC R251, c[0x0][0x248] ;  /* 0x00009200fffb7b82 */ /* 0x000e620000000800 */
        /* <DEDUP_REMOVED lines=34> */
[----:B------:R-:W4:Y:S01]  /*51ff0*/  LDL.LU R194, [R1+0x191c] ;  /* 0x00191c0001c27983 */ /* 0x000f220000300800 */
[----:B------:R-:W-:Y:S02]  /*52000*/  LOP3.LUT R5, R5, 0xffff, RZ, 0xc0, !PT ;  /* 0x0000ffff05057812 */ /* 0x000fe400078ec0ff */
[----:B------:R-:W-:Y:S01]  /*52010*/  LOP3.LUT R6, R6, 0xffff, RZ, 0xc0, !PT ;  /* 0x0000ffff06067812 */ /* 0x000fe200078ec0ff */
[----:B------:R-:W0:Y:S01]  /*52020*/  S2R R195, SR_TID.X ;  /* 0x0000000000c37919 */ /* 0x000e220000002100 */
[----:B------:R-:W-:Y:S02]  /*52030*/  LOP3.LUT R2, R2, 0xffff, RZ, 0xc0, !PT ;  /* 0x0000ffff02027812 */ /* 0x000fe400078ec0ff */
[----:B------:R-:W-:Y:S02]  /*52040*/  PRMT R68, R6, 0x3340, R1 ;  /* 0x0000334006447816 */ /* 0x000fe40000000001 */
[----:B------:R-:W-:Y:S02]  /*52050*/  PRMT R33, R5, 0x3340, R2 ;  /* 0x0000334005217816 */ /* 0x000fe40000000002 */
[----:B------:R-:W-:-:S02]  /*52060*/  LOP3.LUT R4, R4, 0xffff, RZ, 0xc0, !PT ;  /* 0x0000ffff04047812 */ /* 0x000fc400078ec0ff */
[----:B------:R-:W-:Y:S02]  /*52070*/  LOP3.LUT R35, R7, 0xffff, RZ, 0xc0, !PT ;  /* 0x0000ffff07237812 */ /* 0x000fe400078ec0ff */
[----:B------:R-:W-:Y:S02]  /*52080*/  LOP3.LUT R41, R18, 0xffff, RZ, 0xc0, !PT ;  /* 0x0000ffff12297812 */ /* 0x000fe400078ec0ff */
[----:B------:R-:W-:Y:S02]  /*52090*/  LOP3.LUT R47, R22, 0xffff, RZ, 0xc0, !PT ;  /* 0x0000ffff162f7812 */ /* 0x000fe400078ec0ff */
[----:B------:R-:W-:Y:S02]  /*520a0*/  LOP3.LUT R10, R10, 0xffff, RZ, 0xc0, !PT ;  /* 0x0000ffff0a0a7812 */ /* 0x000fe400078ec0ff */
[----:B------:R-:W-:Y:S02]  /*520b0*/  F2FP.SATFINITE.E5M2.F32.PACK_AB_MERGE_C R118, R119, R118, RZ ;  /* 0x000000767776723e */ /* 0x000fe400048060ff */
[----:B------:R-:W-:Y:S01]  /*520c0*/  F2FP.SATFINITE.E5M2.F32.PACK_AB_MERGE_C R132, R133, R132, RZ ;  /* 0x000000848584723e */ /* 0x000fe200048060ff */
[----:B------:R-:W4:Y:S01]  /*520d0*/  LDL.LU R119, [R1+0x1920] ;  /* 0x0019200001777983 */ /* 0x000f220000300800 */
[----:B------:R-:W-:-:S02]  /*520e0*/  F2FP.SATFINITE.E5M2.F32.PACK_AB_MERGE_C R134, R135, R134, RZ ;  /* 0x000000868786723e */ /* 0x000fc400048060ff */
[----:B--2---:R-:W-:Y:S02]  /*520f0*/  F2FP.SATFINITE.E5M2.F32.PACK_AB_MERGE_C R148, R149, R148, RZ ;  /* 0x000000949594723e */ /* 0x004fe400048060ff */
[----:B---3--:R-:W-:Y:S01]  /*52100*/  F2FP.SATFINITE.E5M2.F32.PACK_AB_MERGE_C R150, R151, R150, RZ ;  /* 0x000000969796723e */ /* 0x008fe200048060ff */
[----:B0-----:R-:W-:-:S05]  /*52110*/  IMAD.SHL.U32 R29, R195, 0x80, RZ ;  /* 0x00000080c31d7824 */ /* 0x001fca00078e00ff */
[----:B------:R-:W-:Y:S02]  /*52120*/  LOP3.LUT R29, R29, 0x400, RZ, 0xc0, !PT ;  /* 0x000004001d1d7812 */ /* 0x000fe400078ec0ff */
[----:B------:R-:W-:Y:S02]  /*52130*/  LOP3.LUT R37, R12, 0xffff, RZ, 0xc0, !PT ;  /* 0x0000ffff0c257812 */ /* 0x000fe400078ec0ff */
[----:B------:R-:W-:Y:S02]  /*52140*/  LOP3.LUT R14, R14, 0xffff, RZ, 0xc0, !PT ;  /* 0x0000ffff0e0e7812 */ /* 0x000fe400078ec0ff */
[----:B----4-:R-:W-:Y:S02]  /*52150*/  PRMT R70, R47, 0x3340, R0 ;  /* 0x000033402f467816 */ /* 0x010fe40000000000 */
[----:B------:R-:W-:Y:S02]  /*52160*/  LOP3.LUT R11, R11, 0xffff, RZ, 0xc0, !PT ;  /* 0x0000ffff0b0b7812 */ /* 0x000fe400078ec0ff */
[----:B------:R-:W-:-:S02]  /*52170*/  LOP3.LUT R12, R13, 0xffff, RZ, 0xc0, !PT ;  /* 0x0000ffff0d0c7812 */ /* 0x000fc400078ec0ff */
[----:B------:R-:W-:Y:S02]  /*52180*/  LOP3.LUT R15, R15, 0xffff, RZ, 0xc0, !PT ;  /* 0x0000ffff0f0f7812 */ /* 0x000fe400078ec0ff */
[----:B------:R-:W-:Y:S02]  /*52190*/  LOP3.LUT R154, R154, 0xffff, RZ, 0xc0, !PT ;  /* 0x0000ffff9a9a7812 */ /* 0x000fe400078ec0ff */
[----:B------:R-:W-:Y:S02]  /*521a0*/  LOP3.LUT R53, R156, 0xffff, RZ, 0xc0, !PT ;  /* 0x0000ffff9c357812 */ /* 0x000fe400078ec0ff */
[----:B------:R-:W-:Y:S02]  /*521b0*/  LOP3.LUT R158, R158, 0xffff, RZ, 0xc0, !PT ;  /* 0x0000ffff9e9e7812 */ /* 0x000fe400078ec0ff */
[----:B------:R-:W-:Y:S02]  /*521c0*/  PRMT R18, R14, 0x3340, R1 ;  /* 0x000033400e127816 */ /* 0x000fe40000000001 */
[----:B------:R-:W-:-:S02]  /*521d0*/  PRMT R13, R10, 0x3340, R37 ;  /* 0x000033400a0d7816 */ /* 0x000fc40000000025 */
[----:B------:R-:W-:Y:S02]  /*521e0*/  PRMT R7, R11, 0x3340, R12 ;  /* 0x000033400b077816 */ /* 0x000fe4000000000c */
[----:B------:R-:W-:Y:S02]  /*521f0*/  LOP3.LUT R57, R164, 0xffff, RZ, 0xc0, !PT ;  /* 0x0000ffffa4397812 */ /* 0x000fe400078ec0ff */
[----:B------:R-:W-:Y:S02]  /*52200*/  LOP3.LUT R19, R19, 0xffff, RZ, 0xc0, !PT ;  /* 0x0000ffff13137812 */ /* 0x000fe400078ec0ff */
[----:B------:R-:W-:Y:S02]  /*52210*/  LOP3.LUT R51, R23, 0xffff, RZ, 0xc0, !PT ;  /* 0x0000ffff17337812 */ /* 0x000fe400078ec0ff */
[----:B------:R-:W-:Y:S02]  /*52220*/  PRMT R164, R158, 0x3340, R1 ;  /* 0x000033409ea47816 */ /* 0x000fe40000000001 */
[----:B------:R-:W-:-:S02]  /*52230*/  LOP3.LUT R155, R155, 0xffff, RZ, 0xc0, !PT ;  /* 0x0000ffff9b9b7812 */ /* 0x000fc400078ec0ff */
[----:B------:R-:W-:Y:S02]  /*52240*/  LOP3.LUT R156, R157, 0xffff, RZ, 0xc0, !PT ;  /* 0x0000ffff9d9c7812 */ /* 0x000fe400078ec0ff */
[----:B------:R-:W-:Y:S02]  /*52250*/  LOP3.LUT R159, R159, 0xffff, RZ, 0xc0, !PT ;  /* 0x0000ffff9f9f7812 */ /* 0x000fe400078ec0ff */
[----:B------:R-:W-:Y:S02]  /*52260*/  PRMT R13, R13, 0x5410, R18 ;  /* 0x000054100d0d7816 */ /* 0x000fe40000000012 */
[----:B------:R-:W-:Y:S02]  /*52270*/  LOP3.LUT R162, R162, 0xffff, RZ, 0xc0, !PT ;  /* 0x0000ffffa2a27812 */ /* 0x000fe400078ec0ff */
[----:B------:R-:W-:Y:S02]  /*52280*/  LOP3.LUT R166, R166, 0xffff, RZ, 0xc0, !PT ;  /* 0x0000ffffa6a67812 */ /* 0x000fe400078ec0ff */
[----:B------:R-:W-:-:S02]  /*52290*/  LOP3.LUT R163, R163, 0xffff, RZ, 0xc0, !PT ;  /* 0x0000ffffa3a37812 */ /* 0x000fc400078ec0ff */
[----:B------:R-:W-:Y:S02]  /*522a0*/  LOP3.LUT R167, R167, 0xffff, RZ, 0xc0, !PT ;  /* 0x0000ffffa7a77812 */ /* 0x000fe400078ec0ff */
[----:B------:R-:W-:Y:S02]  /*522b0*/  LOP3.LUT R170, R170, 0xffff, RZ, 0xc0, !PT ;  /* 0x0000ffffaaaa7812 */ /* 0x000fe400078ec0ff */
[----:B------:R-:W-:Y:S02]  /*522c0*/  LOP3.LUT R59, R172, 0xffff, RZ, 0xc0, !PT ;  /* 0x0000ffffac3b7812 */ /* 0x000fe400078ec0ff */
[----:B------:R-:W-:Y:S02]  /*522d0*/  LOP3.LUT R174, R174, 0xffff, RZ, 0xc0, !PT ;  /* 0x0000ffffaeae7812 */ /* 0x000fe400078ec0ff */
[----:B------:R-:W-:Y:S02]  /*522e0*/  LOP3.LUT R63, R180, 0xffff, RZ, 0xc0, !PT ;  /* 0x0000ffffb43f7812 */ /* 0x000fe400078ec0ff */
[----:B------:R-:W-:-:S02]  /*522f0*/  PRMT R196, R166, 0x3340, R1 ;  /* 0x00003340a6c47816 */ /* 0x000fc40000000001 */
[----:B------:R-:W-:Y:S02]  /*52300*/  PRMT R180, R167, 0x3340, R0 ;  /* 0x00003340a7b47816 */ /* 0x000fe40000000000 */
[----:B------:R-:W-:Y:S02]  /*52310*/  LOP3.LUT R171, R171, 0xffff, RZ, 0xc0, !PT ;  /* 0x0000ffffabab7812 */ /* 0x000fe400078ec0ff */
[----:B------:R-:W-:Y:S02]  /*52320*/  LOP3.LUT R172, R173, 0xffff, RZ, 0xc0, !PT ;  /* 0x0000ffffadac7812 */ /* 0x000fe400078ec0ff */
[----:B------:R-:W-:Y:S02]  /*52330*/  LOP3.LUT R175, R175, 0xffff, RZ, 0xc0, !PT ;  /* 0x0000ffffafaf7812 */ /* 0x000fe400078ec0ff */
[----:B------:R-:W-:Y:S02]  /*52340*/  PRMT R45, R170, 0x3340, R59 ;  /* 0x00003340aa2d7816 */ /* 0x000fe4000000003b */
[----:B------:R-:W-:-:S02]  /*52350*/  PRMT R43, R171, 0x3340, R172 ;  /* 0x00003340ab2b7816 */ /* 0x000fc400000000ac */
[----:B------:R-:W-:Y:S02]  /*52360*/  LOP3.LUT R179, R179, 0xffff, RZ, 0xc0, !PT ;  /* 0x0000ffffb3b37812 */ /* 0x000fe400078ec0ff */
[----:B------:R-:W-:Y:S02]  /*52370*/  LOP3.LUT R185, R185, 0xffff, RZ, 0xc0, !PT ;  /* 0x0000ffffb9b97812 */ /* 0x000fe400078ec0ff */
[----:B------:R-:W-:Y:S02]  /*52380*/  LOP3.LUT R67, R24, 0xffff, RZ, 0xc0, !PT ;  /* 0x0000ffff18437812 */ /* 0x000fe400078ec0ff */
[----:B------:R-:W-:Y:S02]  /*52390*/  LOP3.LUT R69, R32, 0xffff, RZ, 0xc0, !PT ;  /* 0x0000ffff20457812 */ /* 0x000fe400078ec0ff */
[----:B------:R-:W-:Y:S02]  /*523a0*/  PRMT R24, R185, 0x3340, R0 ;  /* 0x00003340b9187816 */ /* 0x000fe40000000000 */
[----:B------:R-:W-:-:S02]  /*523b0*/  LOP3.LUT R178, R178, 0xffff, RZ, 0xc0, !PT ;  /* 0x0000ffffb2b27812 */ /* 0x000fc400078ec0ff */
[----:B------:R-:W-:Y:S02]  /*523c0*/  LOP3.LUT R183, R183, 0xffff, RZ, 0xc0, !PT ;  /* 0x0000ffffb7b77812 */ /* 0x000fe400078ec0ff */
[----:B------:R-:W-:Y:S02]  /*523d0*/  LOP3.LUT R77, R42, 0xffff, RZ, 0xc0, !PT ;  /* 0x0000ffff2a4d7812 */ /* 0x000fe400078ec0ff */
[----:B------:R-:W-:Y:S02]  /*523e0*/  LOP3.LUT R200, R46, 0xffff, RZ, 0xc0, !PT ;  /* 0x0000ffff2ec87812 */ /* 0x000fe400078ec0ff */
[----:B------:R-:W-:Y:S02]  /*523f0*/  LOP3.LUT R81, R50, 0xffff, RZ, 0xc0, !PT ;  /* 0x0000ffff32517812 */ /* 0x000fe400078ec0ff */
[----:B------:R-:W-:Y:S02]  /*52400*/  LOP3.LUT R65, R190, 0xffff, RZ, 0xc0, !PT ;  /* 0x0000ffffbe417812 */ /* 0x000fe400078ec0ff */
[----:B------:R-:W-:-:S02]  /*52410*/  PRMT R198, R183, 0x3340, R0 ;  /* 0x00003340b7c67816 */ /* 0x000fc40000000000 */
[----:B------:R-:W-:Y:S02]  /*52420*/  LOP3.LUT R189, R189, 0xffff, RZ, 0xc0, !PT ;  /* 0x0000ffffbdbd7812 */ /* 0x000fe400078ec0ff */
[----:B------:R-:W-:Y:S02]  /*52430*/  LOP3.LUT R190, R191, 0xffff, RZ, 0xc0, !PT ;  /* 0x0000ffffbfbe7812 */ /* 0x000fe400078ec0ff */
[----:B------:R-:W-:Y:S02]  /*52440*/  LOP3.LUT R193, R193, 0xffff, RZ, 0xc0, !PT ;  /* 0x0000ffffc1c17812 */ /* 0x000fe400078ec0ff */
[----:B------:R-:W-:Y:S02]  /*52450*/  PRMT R87, R81, 0x3340, R0 ;  /* 0x0000334051577816 */ /* 0x000fe40000000000 */
[----:B------:R-:W-:Y:S02]  /*52460*/  LOP3.LUT R188, R188, 0xffff, RZ, 0xc0, !PT ;  /* 0x0000ffffbcbc7812 */ /* 0x000fe400078ec0ff */
[----:B------:R-:W-:-:S02]  /*52470*/  LOP3.LUT R192, R192, 0xffff, RZ, 0xc0, !PT ;  /* 0x0000ffffc0c07812 */ /* 0x000fc400078ec0ff */
[----:B------:R-:W-:Y:S02]  /*52480*/  PRMT R71, R193, 0x3340, R0 ;  /* 0x00003340c1477816 */ /* 0x000fe40000000000 */
[----:B------:R-:W-:Y:S02]  /*52490*/  LOP3.LUT R75, R40, 0xffff, RZ, 0xc0, !PT ;  /* 0x0000ffff284b7812 */ /* 0x000fe400078ec0ff */
[----:B------:R-:W-:Y:S02]  /*524a0*/  LOP3.LUT R79, R48, 0xffff, RZ, 0xc0, !PT ;  /* 0x0000ffff304f7812 */ /* 0x000fe400078ec0ff */
[----:B------:R-:W-:Y:S02]  /*524b0*/  LOP3.LUT R136, R136, 0xffff, RZ, 0xc0, !PT ;  /* 0x0000ffff88887812 */ /* 0x000fe400078ec0ff */
[----:B------:R-:W-:Y:S02]  /*524c0*/  LOP3.LUT R107, R140, 0xffff, RZ, 0xc0, !PT ;  /* 0x0000ffff8c6b7812 */ /* 0x000fe400078ec0ff */
[----:B------:R-:W-:-:S02]  /*524d0*/  LOP3.LUT R109, R144, 0xffff, RZ, 0xc0, !PT ;  /* 0x0000ffff906d7812 */ /* 0x000fc400078ec0ff */
[----:B------:R-:W-:Y:S02]  /*524e0*/  PRMT R61, R192, 0x3340, R1 ;  /* 0x00003340c03d7816 */ /* 0x000fe40000000001 */
[----:B------:R-:W-:Y:S02]  /*524f0*/  PRMT R32, R188, 0x3340, R65 ;  /* 0x00003340bc207816 */ /* 0x000fe40000000041 */
[----:B------:R-:W-:Y:S02]  /*52500*/  LOP3.LUT R56, R56, 0xffff, RZ, 0xc0, !PT ;  /* 0x0000ffff38387812 */ /* 0x000fe400078ec0ff */
[----:B------:R-:W-:Y:S02]  /*52510*/  LOP3.LUT R83, R60, 0xffff, RZ, 0xc0, !PT ;  /* 0x0000ffff3c537812 */ /* 0x000fe400078ec0ff */
[----:B------:R-:W-:Y:S02]  /*52520*/  LOP3.LUT R64, R64, 0xffff, RZ, 0xc0, !PT ;  /* 0x0000ffff40407812 */ /* 0x000fe400078ec0ff */
[----:B------:R-:W-:-:S02]  /*52530*/  PRMT R85, R79, 0x3340, R0 ;  /* 0x000033404f557816 */ /* 0x000fc40000000000 */
[----:B------:R-:W-:Y:S02]  /*52540*/  PRMT R115, R109, 0x3340, R0 ;  /* 0x000033406d737816 */ /* 0x000fe40000000000 */
[----:B------:R-:W-:Y:S02]  /*52550*/  SHF.R.U32.HI R5, RZ, 0x8, R5 ;  /* 0x00000008ff057819 */ /* 0x000fe40000011605 */
[----:B------:R-:W-:Y:S02]  /*52560*/  SHF.R.U32.HI R2, RZ, 0x8, R2 ;  /* 0x00000008ff027819 */ /* 0x000fe40000011602 */
[----:B------:R-:W-:Y:S02]  /*52570*/  LOP3.LUT R72, R72, 0xffff, RZ, 0xc0, !PT ;  /* 0x0000ffff48487812 */ /* 0x000fe400078ec0ff */
[----:B------:R-:W-:Y:S02]  /*52580*/  LOP3.LUT R80, R80, 0xffff, RZ, 0xc0, !PT ;  /* 0x0000ffff50507812 */ /* 0x000fe400078ec0ff */
[----:B------:R-:W-:-:S02]  /*52590*/  SHF.R.U32.HI R6, RZ, 0x8, R6 ;  /* 0x00000008ff067819 */ /* 0x000fc40000011606 */
[----:B------:R-:W-:Y:S02]  /*525a0*/  PRMT R32, R32, 0x5410, R61 ;  /* 0x0000541020207816 */ /* 0x000fe4000000003d */
[----:B------:R-:W-:Y:S02]  /*525b0*/  PRMT R89, R64, 0x3340, R1 ;  /* 0x0000334040597816 */ /* 0x000fe40000000001 */
[----:B------:R-:W-:Y:S02]  /*525c0*/  LOP3.LUT R2, R2, 0xffff, RZ, 0xc0, !PT ;  /* 0x0000ffff02027812 */ /* 0x000fe400078ec0ff */
[----:B------:R-:W-:Y:S02]  /*525d0*/  LOP3.LUT R5, R5, 0xffff, RZ, 0xc0, !PT ;  /* 0x0000ffff05057812 */ /* 0x000fe400078ec0ff */
[----:B------:R-:W-:Y:S02]  /*525e0*/  SHF.R.U32.HI R10, RZ, 0x8, R10 ;  /* 0x00000008ff0a7819 */ /* 0x000fe4000001160a */
[----:B------:R-:W-:-:S02]  /*525f0*/  SHF.R.U32.HI R37, RZ, 0x8, R37 ;  /* 0x00000008ff257819 */ /* 0x000fc40000011625 */
[----:B------:R-:W-:Y:S02]  /*52600*/  LOP3.LUT R58, R58, 0xffff, RZ, 0xc0, !PT ;  /* 0x0000ffff3a3a7812 */ /* 0x000fe400078ec0ff */
[----:B------:R-:W-:Y:S02]  /*52610*/  LOP3.LUT R66, R66, 0xffff, RZ, 0xc0, !PT ;  /* 0x0000ffff42427812 */ /* 0x000fe400078ec0ff */
[----:B------:R-:W-:Y:S02]  /*52620*/  PRMT R93, R80, 0x3340, R1 ;  /* 0x00003340505d7816 */ /* 0x000fe40000000001 */
[----:B------:R-:W-:Y:S02]  /*52630*/  SHF.R.U32.HI R14, RZ, 0x8, R14 ;  /* 0x00000008ff0e7819 */ /* 0x000fe4000001160e */
[----:B------:R-:W-:Y:S02]  /*52640*/  SHF.R.U32.HI R12, RZ, 0x8, R12 ;  /* 0x00000008ff0c7819 */ /* 0x000fe4000001160c */
[----:B------:R-:W-:-:S02]  /*52650*/  SHF.R.U32.HI R11, RZ, 0x8, R11 ;  /* 0x00000008ff0b7819 */ /* 0x000fc4000001160b */
[----:B------:R-:W-:Y:S02]  /*52660*/  SHF.R.U32.HI R47, RZ, 0x8, R47 ;  /* 0x00000008ff2f7819 */ /* 0x000fe4000001162f */
[----:B------:R-:W-:Y:S02]  /*52670*/  PRMT R2, R5, 0x3340, R2 ;  /* 0x0000334005027816 */ /* 0x000fe40000000002 */
[----:B------:R-:W-:Y:S02]  /*52680*/  LOP3.LUT R90, R90, 0xffff, RZ, 0xc0, !PT ;  /* 0x0000ffff5a5a7812 */ /* 0x000fe400078ec0ff */
        /* <DEDUP_REMOVED lines=10> */
[----:B------:R-:W-:Y:S02]  /*52730*/  PRMT R105, R128, 0x3340, R1 ;  /* 0x0000334080697816 */ /* 0x000fe40000000001 */
[----:B------:R-:W-:Y:S02]  /*52740*/  PRMT R92, R120, 0x3340, R101 ;  /* 0x00003340785c7816 */ /* 0x000fe40000000065 */
[----:B------:R-:W-:Y:S02]  /*52750*/  IADD3 R31, R29, UR7, R194 ;  /* 0x000000071d1f7c10 */ /* 0x000fe4000fffe0c2 */
[----:B------:R-:W-:Y:S02]  /*52760*/  PRMT R29, R33, 0x5410, R68 ;  /* 0x00005410211d7816 */ /* 0x000fe40000000044 */
[----:B------:R-:W-:-:S02]  /*52770*/  LOP3.LUT R33, R3, 0xffff, RZ, 0xc0, !PT ;  /* 0x0000ffff03217812 */ /* 0x000fc400078ec0ff */
[----:B------:R-:W-:Y:S02]  /*52780*/  LOP3.LUT R68, R20, 0xffff, RZ, 0xc0, !PT ;  /* 0x0000ffff14447812 */ /* 0x000fe400078ec0ff */
[----:B------:R-:W-:Y:S02]  /*52790*/  PRMT R3, R35, 0x3340, R0 ;  /* 0x0000334023037816 */ /* 0x000fe40000000000 */
[----:B------:R-:W-:Y:S02]  /*527a0*/  PRMT R22, R33, 0x3340, R4 ;  /* 0x0000334021167816 */ /* 0x000fe40000000004 */
[----:B------:R-:W-:Y:S02]  /*527b0*/  PRMT R39, R41, 0x3340, R68 ;  /* 0x0000334029277816 */ /* 0x000fe40000000044 */
[----:B------:R-:W-:Y:S02]  /*527c0*/  PRMT R22, R22, 0x5410, R3 ;  /* 0x0000541016167816 */ /* 0x000fe40000000003 */
[----:B------:R-:W-:-:S02]  /*527d0*/  PRMT R3, R39, 0x5410, R70 ;  /* 0x0000541027037816 */ /* 0x000fc40000000046 */
[----:B------:R-:W-:Y:S02]  /*527e0*/  PRMT R20, R15, 0x3340, R0 ;  /* 0x000033400f147816 */ /* 0x000fe40000000000 */
[----:B------:R-:W-:Y:S02]  /*527f0*/  LOP3.LUT R70, R21, 0xffff, RZ, 0xc0, !PT ;  /* 0x0000ffff15467812 */ /* 0x000fe400078ec0ff */
[----:B------:R-:W-:Y:S02]  /*52800*/  PRMT R21, R154, 0x3340, R53 ;  /* 0x000033409a157816 */ /* 0x000fe40000000035 */
[----:B------:R-:W-:Y:S02]  /*52810*/  PRMT R18, R7, 0x5410, R20 ;  /* 0x0000541007127816 */ /* 0x000fe40000000014 */
[----:B------:R-:W-:Y:S02]  /*52820*/  PRMT R20, R51, 0x3340, R0 ;  /* 0x0000334033147816 */ /* 0x000fe40000000000 */
[----:B------:R-:W-:-:S02]  /*52830*/  PRMT R23, R19, 0x3340, R70 ;  /* 0x0000334013177816 */ /* 0x000fc40000000046 */
[----:B------:R-:W-:Y:S02]  /*52840*/  PRMT R21, R21, 0x5410, R164 ;  /* 0x0000541015157816 */ /* 0x000fe400000000a4 */
[----:B------:R-:W-:Y:S02]  /*52850*/  PRMT R194, R159, 0x3340, R0 ;  /* 0x000033409fc27816 */ /* 0x000fe40000000000 */
[----:B------:R-:W-:Y:S02]  /*52860*/  PRMT R7, R155, 0x3340, R156 ;  /* 0x000033409b077816 */ /* 0x000fe4000000009c */
[----:B------:R-:W-:Y:S02]  /*52870*/  LOP3.LUT R164, R165, 0xffff, RZ, 0xc0, !PT ;  /* 0x0000ffffa5a47812 */ /* 0x000fe400078ec0ff */
[----:B------:R-:W-:Y:S02]  /*52880*/  PRMT R23, R23, 0x5410, R20 ;  /* 0x0000541017177816 */ /* 0x000fe40000000014 */
[----:B------:R-:W-:-:S02]  /*52890*/  PRMT R39, R162, 0x3340, R57 ;  /* 0x00003340a2277816 */ /* 0x000fc40000000039 */
[----:B------:R-:W-:Y:S02]  /*528a0*/  PRMT R20, R7, 0x5410, R194 ;  /* 0x0000541007147816 */ /* 0x000fe400000000c2 */
[----:B------:R-:W-:Y:S02]  /*528b0*/  PRMT R49, R163, 0x3340, R164 ;  /* 0x00003340a3317816 */ /* 0x000fe400000000a4 */
[----:B------:R-:W-:Y:S02]  /*528c0*/  PRMT R194, R174, 0x3340, R1 ;  /* 0x00003340aec27816 */ /* 0x000fe40000000001 */
[----:B------:R-:W-:Y:S02]  /*528d0*/  PRMT R7, R39, 0x5410, R196 ;  /* 0x0000541027077816 */ /* 0x000fe400000000c4 */
[----:B------:R-:W-:Y:S02]  /*528e0*/  PRMT R49, R49, 0x5410, R180 ;  /* 0x0000541031317816 */ /* 0x000fe400000000b4 */
[----:B------:R-:W-:-:S02]  /*528f0*/  PRMT R196, R175, 0x3340, R0 ;  /* 0x00003340afc47816 */ /* 0x000fc40000000000 */
[----:B------:R-:W-:Y:S02]  /*52900*/  PRMT R45, R45, 0x5410, R194 ;  /* 0x000054102d2d7816 */ /* 0x000fe400000000c2 */
[----:B------:R-:W-:Y:S02]  /*52910*/  LOP3.LUT R180, R181, 0xffff, RZ, 0xc0, !PT ;  /* 0x0000ffffb5b47812 */ /* 0x000fe400078ec0ff */
[----:B------:R-:W-:Y:S02]  /*52920*/  LOP3.LUT R194, R28, 0xffff, RZ, 0xc0, !PT ;  /* 0x0000ffff1cc27812 */ /* 0x000fe400078ec0ff */
[----:B------:R-:W-:Y:S02]  /*52930*/  PRMT R43, R43, 0x5410, R196 ;  /* 0x000054102b2b7816 */ /* 0x000fe400000000c4 */
[----:B------:R-:W-:Y:S02]  /*52940*/  PRMT R55, R179, 0x3340, R180 ;  /* 0x00003340b3377816 */ /* 0x000fe400000000b4 */
[----:B------:R-:W-:-:S02]  /*52950*/  PRMT R196, R69, 0x3340, R0 ;  /* 0x0000334045c47816 */ /* 0x000fc40000000000 */
[----:B------:R-:W-:Y:S02]  /*52960*/  PRMT R73, R67, 0x3340, R194 ;  /* 0x0000334043497816 */ /* 0x000fe400000000c2 */
[----:B------:R-:W-:Y:S02]  /*52970*/  PRMT R55, R55, 0x5410, R24 ;  /* 0x0000541037377816 */ /* 0x000fe40000000018 */
[----:B------:R-:W-:Y:S02]  /*52980*/  PRMT R39, R178, 0x3340, R63 ;  /* 0x00003340b2277816 */ /* 0x000fe4000000003f */
[----:B------:R-:W-:Y:S02]  /*52990*/  PRMT R24, R73, 0x5410, R196 ;  /* 0x0000541049187816 */ /* 0x000fe400000000c4 */
[----:B------:R-:W-:Y:S02]  /*529a0*/  LOP3.LUT R196, R30, 0xffff, RZ, 0xc0, !PT ;  /* 0x0000ffff1ec47812 */ /* 0x000fe400078ec0ff */
[----:B------:R-:W-:-:S02]  /*529b0*/  PRMT R30, R77, 0x3340, R200 ;  /* 0x000033404d1e7816 */ /* 0x000fc400000000c8 */
[----:B------:R-:W-:Y:S02]  /*529c0*/  PRMT R39, R39, 0x5410, R198 ;  /* 0x0000541027277816 */ /* 0x000fe400000000c6 */
[----:B------:R-:W-:Y:S02]  /*529d0*/  PRMT R28, R189, 0x3340, R190 ;  /* 0x00003340bd1c7816 */ /* 0x000fe400000000be */
[----:B------:R-:W-:Y:S02]  /*529e0*/  LOP3.LUT R198, R44, 0xffff, RZ, 0xc0, !PT ;  /* 0x0000ffff2cc67812 */ /* 0x000fe400078ec0ff */
[----:B------:R-:W-:Y:S02]  /*529f0*/  PRMT R30, R30, 0x5410, R87 ;  /* 0x000054101e1e7816 */ /* 0x000fe40000000057 */
[----:B------:R-:W-:Y:S02]  /*52a00*/  LOP3.LUT R87, R76, 0xffff, RZ, 0xc0, !PT ;  /* 0x0000ffff4c577812 */ /* 0x000fe400078ec0ff */
[----:B------:R-:W-:-:S02]  /*52a10*/  SHF.R.U32.HI R33, RZ, 0x8, R33 ;  /* 0x00000008ff217819 */ /* 0x000fc40000011621 */
[----:B------:R-:W-:Y:S02]  /*52a20*/  SHF.R.U32.HI R4, RZ, 0x8, R4 ;  /* 0x00000008ff047819 */ /* 0x000fe40000011604 */
[----:B------:R-:W-:Y:S02]  /*52a30*/  PRMT R28, R28, 0x5410, R71 ;  /* 0x000054101c1c7816 */ /* 0x000fe40000000047 */
[----:B------:R-:W-:Y:S02]  /*52a40*/  LOP3.LUT R73, R34, 0xffff, RZ, 0xc0, !PT ;  /* 0x0000ffff22497812 */ /* 0x000fe400078ec0ff */
[----:B------:R-:W-:Y:S02]  /*52a50*/  LOP3.LUT R76, R96, 0xffff, RZ, 0xc0, !PT ;  /* 0x0000ffff604c7812 */ /* 0x000fe400078ec0ff */
[----:B------:R-:W-:Y:S02]  /*52a60*/  SHF.R.U32.HI R35, RZ, 0x8, R35 ;  /* 0x00000008ff237819 */ /* 0x000fe40000011623 */
        /* <DEDUP_REMOVED lines=8> */
[----:B------:R-:W-:Y:S02]  /*52af0*/  PRMT R26, R56, 0x3340, R83 ;  /* 0x00003340381a7816 */ /* 0x000fe40000000053 */
[----:B------:R-:W-:Y:S02]  /*52b00*/  PRMT R34, R34, 0x5410, R85 ;  /* 0x0000541022227816 */ /* 0x000fe40000000055 */
[----:B------:R-:W-:Y:S02]  /*52b10*/  PRMT R96, R96, 0x5410, R115 ;  /* 0x0000541060607816 */ /* 0x000fe40000000073 */
[----:B------:R-:W-:Y:S02]  /*52b20*/  LOP3.LUT R85, R62, 0xffff, RZ, 0xc0, !PT ;  /* 0x0000ffff3e557812 */ /* 0x000fe400078ec0ff */
[----:B------:R-:W-:-:S02]  /*52b30*/  PRMT R46, R72, 0x3340, R87 ;  /* 0x00003340482e7816 */ /* 0x000fc40000000057 */
[----:B------:R-:W-:Y:S02]  /*52b40*/  LOP3.LUT R115, R6, 0xffff, RZ, 0xc0, !PT ;  /* 0x0000ffff06737812 */ /* 0x000fe400078ec0ff */
[----:B------:R-:W-:Y:S02]  /*52b50*/  PRMT R4, R33, 0x3340, R4 ;  /* 0x0000334021047816 */ /* 0x000fe40000000004 */
[----:B------:R-:W-:Y:S02]  /*52b60*/  SHF.R.U32.HI R15, RZ, 0x8, R15 ;  /* 0x00000008ff0f7819 */ /* 0x000fe4000001160f */
[----:B------:R-:W-:Y:S02]  /*52b70*/  SHF.R.U32.HI R41, RZ, 0x8, R41 ;  /* 0x00000008ff297819 */ /* 0x000fe40000011629 */
[----:B------:R-:W-:Y:S02]  /*52b80*/  SHF.R.U32.HI R68, RZ, 0x8, R68 ;  /* 0x00000008ff447819 */ /* 0x000fe40000011644 */
[----:B------:R-:W-:-:S02]  /*52b90*/  PRMT R33, R35, 0x3340, R0 ;  /* 0x0000334023217816 */ /* 0x000fc40000000000 */
        /* <DEDUP_REMOVED lines=9> */
[----:B------:R-:W-:Y:S02]  /*52c30*/  LOP3.LUT R37, R14, 0xffff, RZ, 0xc0, !PT ;  /* 0x0000ffff0e257812 */ /* 0x000fe400078ec0ff */
[----:B------:R-:W-:Y:S02]  /*52c40*/  LOP3.LUT R10, R12, 0xffff, RZ, 0xc0, !PT ;  /* 0x0000ffff0c0a7812 */ /* 0x000fe400078ec0ff */
[----:B------:R-:W-:-:S02]  /*52c50*/  LOP3.LUT R93, R94, 0xffff, RZ, 0xc0, !PT ;  /* 0x0000ffff5e5d7812 */ /* 0x000fc400078ec0ff */
[----:B------:R-:W-:Y:S02]  /*52c60*/  LOP3.LUT R78, R98, 0xffff, RZ, 0xc0, !PT ;  /* 0x0000ffff624e7812 */ /* 0x000fe400078ec0ff */
[----:B------:R-:W-:Y:S02]  /*52c70*/  LOP3.LUT R115, R11, 0xffff, RZ, 0xc0, !PT ;  /* 0x0000ffff0b737812 */ /* 0x000fe400078ec0ff */
[----:B------:R-:W-:Y:S02]  /*52c80*/  LOP3.LUT R15, R15, 0xffff, RZ, 0xc0, !PT ;  /* 0x0000ffff0f0f7812 */ /* 0x000fe400078ec0ff */
[----:B------:R-:W-:Y:S02]  /*52c90*/  SHF.R.U32.HI R19, RZ, 0x8, R19 ;  /* 0x00000008ff137819 */ /* 0x000fe40000011613 */
[----:B------:R-:W-:Y:S02]  /*52ca0*/  LOP3.LUT R12, R68, 0xffff, RZ, 0xc0, !PT ;  /* 0x0000ffff440c7812 */ /* 0x000fe400078ec0ff */
[----:B------:R-:W-:-:S02]  /*52cb0*/  LOP3.LUT R41, R41, 0xffff, RZ, 0xc0, !PT ;  /* 0x0000ffff29297812 */ /* 0x000fc400078ec0ff */
        /* <DEDUP_REMOVED lines=15> */
[----:B------:R-:W-:Y:S02]  /*52db0*/  PRMT R15, R12, 0x5410, R19 ;  /* 0x000054100c0f7816 */ /* 0x000fe40000000013 */
[----:B------:R-:W-:Y:S01]  /*52dc0*/  PRMT R48, R92, 0x5410, R105 ;  /* 0x000054105c307816 */ /* 0x000fe20000000069 */
[----:B------:R-:W0:Y:S01]  /*52dd0*/  S2R R12, SR_TID.X ;  /* 0x00000000000c7919 */ /* 0x000e220000002100 */
[----:B------:R-:W-:Y:S01]  /*52de0*/  IMAD.SHL.U32 R92, R195, 0x8, RZ ;  /* 0x00000008c35c7824 */ /* 0x000fe200078e00ff */
[----:B------:R-:W-:-:S02]  /*52df0*/  PRMT R5, R2, 0x5410, R5 ;  /* 0x0000541002057816 */ /* 0x000fc40000000005 */
[----:B------:R-:W-:Y:S02]  /*52e00*/  LOP3.LUT R11, R9, 0xffff, RZ, 0xc0, !PT ;  /* 0x0000ffff090b7812 */ /* 0x000fe400078ec0ff */
[----:B------:R-:W-:Y:S02]  /*52e10*/  LOP3.LUT R92, R92, 0x380, RZ, 0xc0, !PT ;  /* 0x000003805c5c7812 */ /* 0x000fe400078ec0ff */
[----:B------:R-:W-:Y:S02]  /*52e20*/  LOP3.LUT R2, R8, 0xffff, RZ, 0xc0, !PT ;  /* 0x0000ffff08027812 */ /* 0x000fe400078ec0ff */
[----:B------:R-:W-:Y:S01]  /*52e30*/  PRMT R10, R22, 0x4210, R11 ;  /* 0x00004210160a7816 */ /* 0x000fe2000000000b */
[----:B------:R-:W-:Y:S01]  /*52e40*/  IMAD.IADD R31, R92, 0x1, R31 ;  /* 0x000000015c1f7824 */ /* 0x000fe200078e021f */
[--C-:B------:R-:W-:Y:S02]  /*52e50*/  PRMT R8, R29, 0x4210, R2.reuse ;  /* 0x000042101d087816 */ /* 0x100fe40000000002 */
[----:B------:R-:W-:-:S02]  /*52e60*/  PRMT R9, R5, 0x5210, R2 ;  /* 0x0000521005097816 */ /* 0x000fc40000000002 */
[----:B------:R-:W-:Y:S01]  /*52e70*/  PRMT R11, R4, 0x5210, R11 ;  /* 0x00005210040b7816 */ /* 0x000fe2000000000b */
[----:B------:R-:W-:Y:S06]  /*52e80*/  BAR.SYNC.DEFER_BLOCKING 0x0 ;  /* 0x0000000000007b1d */ /* 0x000fec0000010000 */
[----:B------:R-:W-:Y:S01]  /*52e90*/  STSM.16.M88.4 [R31], R8 ;  /* 0x000000081f007844 */ /* 0x000fe20000000200 */
[----:B0-----:R-:W-:-:S04]  /*52ea0*/  LOP3.LUT R4, R12, 0x7f, RZ, 0xc0, !PT ;  /* 0x0000007f0c047812 */ /* 0x001fc800078ec0ff */
[----:B------:R-:W-:Y:S01]  /*52eb0*/  LEA R4, R4, UR7, 0x4 ;  /* 0x0000000704047c11 */ /* 0x000fe2000f8e20ff */
[----:B------:R-:W-:Y:S01]  /*52ec0*/  BAR.SYNC.DEFER_BLOCKING 0x0 ;  /* 0x0000000000007b1d */ /* 0x000fe20000010000 */
[----:B------:R-:W-:Y:S02]  /*52ed0*/  LOP3.LUT R19, R17, 0xffff, RZ, 0xc0, !PT ;  /* 0x0000ffff11137812 */ /* 0x000fe400078ec0ff */
[----:B------:R-:W-:Y:S02]  /*52ee0*/  LOP3.LUT R2, R16, 0xffff, RZ, 0xc0, !PT ;  /* 0x0000ffff10027812 */ /* 0x000fe400078ec0ff */
[----:B------:R-:W-:Y:S01]  /*52ef0*/  PRMT R18, R18, 0x4210, R19 ;  /* 0x0000421012127816 */ /* 0x000fe20000000013 */
[----:B------:R-:W-:Y:S01]  /*52f00*/  ULDC.64 UR6, c[0x0][0x220] ;  /* 0x0000880000067ab9 */ /* 0x000fe20000000a00 */
[----:B------:R-:W0:Y:S01]  /*52f10*/  LDS.128 R8, [R4] ;  /* 0x0000000004087984 */ /* 0x000e220000000c00 */
[--C-:B------:R-:W-:Y:S02]  /*52f20*/  PRMT R16, R13, 0x4210, R2.reuse ;  /* 0x000042100d107816 */ /* 0x100fe40000000002 */
[----:B------:R-:W-:-:S02]  /*52f30*/  PRMT R17, R33, 0x5210, R2 ;  /* 0x0000521021117816 */ /* 0x000fc40000000002 */
[----:B------:R-:W-:Y:S01]  /*52f40*/  PRMT R19, R6, 0x5210, R19 ;  /* 0x0000521006137816 */ /* 0x000fe20000000013 */
[----:B------:R-:W-:Y:S01]  /*52f50*/  BAR.SYNC.DEFER_BLOCKING 0x0 ;  /* 0x0000000000007b1d */ /* 0x000fe20000010000 */
[----:B------:R-:W-:Y:S02]  /*52f60*/  LOP3.LUT R74, R74, 0xffff, RZ, 0xc0, !PT ;  /* 0x0000ffff4a4a7812 */ /* 0x000fe400078ec0ff */
[----:B------:R-:W-:Y:S02]  /*52f70*/  LOP3.LUT R82, R82, 0xffff, RZ, 0xc0, !PT ;  /* 0x0000ffff52527812 */ /* 0x000fe400078ec0ff */
[----:B------:R-:W-:Y:S02]  /*52f80*/  SHF.R.U32.HI R69, RZ, 0x8, R69 ;  /* 0x00000008ff457819 */ /* 0x000fe40000011645 */
[----:B------:R-:W-:Y:S02]  /*52f90*/  SHF.R.U32.HI R158, RZ, 0x8, R158 ;  /* 0x00000008ff9e7819 */ /* 0x000fe4000001169e */
[----:B------:R-:W-:-:S02]  /*52fa0*/  SHF.R.U32.HI R57, RZ, 0x8, R57 ;  /* 0x00000008ff397819 */ /* 0x000fc40000011639 */
[----:B------:R-:W-:Y:S02]  /*52fb0*/  SHF.R.U32.HI R71, RZ, 0x8, R71 ;  /* 0x00000008ff477819 */ /* 0x000fe40000011647 */
[----:B------:R-:W-:Y:S01]  /*52fc0*/  SHF.R.U32.HI R196, RZ, 0x8, R196 ;  /* 0x00000008ffc47819 */ /* 0x000fe200000116c4 */
[----:B------:R-:W-:Y:S01]  /*52fd0*/  STSM.16.M88.4 [R31], R16 ;  /* 0x000000101f007844 */ /* 0x000fe20000000200 */
[----:B------:R-:W-:Y:S01]  /*52fe0*/  BAR.SYNC.DEFER_BLOCKING 0x0 ;  /* 0x0000000000007b1d */ /* 0x000fe20000010000 */
[----:B------:R-:W-:Y:S02]  /*52ff0*/  SHF.R.U32.HI R155, RZ, 0x8, R155 ;  /* 0x00000008ff9b7819 */ /* 0x000fe4000001169b */
[----:B------:R-:W-:Y:S02]  /*53000*/  SHF.R.U32.HI R156, RZ, 0x8, R156 ;  /* 0x00000008ff9c7819 */ /* 0x000fe4000001169c */
[----:B------:R-:W-:Y:S02]  /*53010*/  SHF.R.U32.HI R159, RZ, 0x8, R159 ;  /* 0x00000008ff9f7819 */ /* 0x000fe4000001169f */
[----:B------:R-:W-:-:S02]  /*53020*/  SHF.R.U32.HI R174, RZ, 0x8, R174 ;  /* 0x00000008ffae7819 */ /* 0x000fc400000116ae */
[----:B------:R-:W-:Y:S02]  /*53030*/  SHF.R.U32.HI R70, RZ, 0x8, R70 ;  /* 0x00000008ff467819 */ /* 0x000fe40000011646 */
[----:B------:R-:W-:Y:S02]  /*53040*/  SHF.R.U32.HI R171, RZ, 0x8, R171 ;  /* 0x00000008ffab7819 */ /* 0x000fe400000116ab */
[----:B------:R-:W-:Y:S02]  /*53050*/  SHF.R.U32.HI R172, RZ, 0x8, R172 ;  /* 0x00000008ffac7819 */ /* 0x000fe400000116ac */
[----:B------:R-:W-:Y:S02]  /*53060*/  SHF.R.U32.HI R175, RZ, 0x8, R175 ;  /* 0x00000008ffaf7819 */ /* 0x000fe400000116af */
[----:B------:R-:W-:Y:S02]  /*53070*/  PRMT R95, R82, 0x3340, R1 ;  /* 0x00003340525f7816 */ /* 0x000fe40000000001 */
[----:B------:R-:W-:-:S02]  /*53080*/  PRMT R44, R74, 0x3340, R89 ;  /* 0x000033404a2c7816 */ /* 0x000fc40000000059 */
[----:B------:R-:W-:Y:S02]  /*53090*/  SHF.R.U32.HI R51, RZ, 0x8, R51 ;  /* 0x00000008ff337819 */ /* 0x000fe40000011633 */
[----:B------:R-:W-:Y:S02]  /*530a0*/  LOP3.LUT R69, R69, 0xffff, RZ, 0xc0, !PT ;  /* 0x0000ffff45457812 */ /* 0x000fe400078ec0ff */
[----:B------:R-:W-:Y:S02]  /*530b0*/  SHF.R.U32.HI R154, RZ, 0x8, R154 ;  /* 0x00000008ff9a7819 */ /* 0x000fe4000001169a */
[----:B------:R-:W-:Y:S02]  /*530c0*/  SHF.R.U32.HI R53, RZ, 0x8, R53 ;  /* 0x00000008ff357819 */ /* 0x000fe40000011635 */
[----:B------:R-:W-:Y:S02]  /*530d0*/  LOP3.LUT R41, R158, 0xffff, RZ, 0xc0, !PT ;  /* 0x0000ffff9e297812 */ /* 0x000fe400078ec0ff */
[----:B------:R-:W-:-:S02]  /*530e0*/  LOP3.LUT R47, R57, 0xffff, RZ, 0xc0, !PT ;  /* 0x0000ffff392f7812 */ /* 0x000fc400078ec0ff */
[----:B------:R-:W-:Y:S02]  /*530f0*/  SHF.R.U32.HI R73, RZ, 0x8, R73 ;  /* 0x00000008ff497819 */ /* 0x000fe40000011649 */
[----:B------:R-:W-:Y:S02]  /*53100*/  LOP3.LUT R196, R196, 0xffff, RZ, 0xc0, !PT ;  /* 0x0000ffffc4c47812 */ /* 0x000fe400078ec0ff */
[----:B------:R-:W-:Y:S02]  /*53110*/  LOP3.LUT R71, R71, 0xffff, RZ, 0xc0, !PT ;  /* 0x0000ffff47477812 */ /* 0x000fe400078ec0ff */
[----:B------:R-:W-:Y:S02]  /*53120*/  LOP3.LUT R156, R156, 0xffff, RZ, 0xc0, !PT ;  /* 0x0000ffff9c9c7812 */ /* 0x000fe400078ec0ff */
[----:B------:R-:W-:Y:S02]  /*53130*/  LOP3.LUT R155, R155, 0xffff, RZ, 0xc0, !PT ;  /* 0x0000ffff9b9b7812 */ /* 0x000fe400078ec0ff */
[----:B------:R-:W-:-:S02]  /*53140*/  LOP3.LUT R159, R159, 0xffff, RZ, 0xc0, !PT ;  /* 0x0000ffff9f9f7812 */ /* 0x000fc400078ec0ff */
[----:B------:R-:W-:Y:S02]  /*53150*/  LOP3.LUT R57, R174, 0xffff, RZ, 0xc0, !PT ;  /* 0x0000ffffae397812 */ /* 0x000fe400078ec0ff */
[----:B------:R-:W-:Y:S02]  /*53160*/  SHF.R.U32.HI R75, RZ, 0x8, R75 ;  /* 0x00000008ff4b7819 */ /* 0x000fe4000001164b */
[----:B------:R-:W-:Y:S02]  /*53170*/  SHF.R.U32.HI R198, RZ, 0x8, R198 ;  /* 0x00000008ffc67819 */ /* 0x000fe400000116c6 */
[----:B------:R-:W-:Y:S02]  /*53180*/  LOP3.LUT R113, R142, 0xffff, RZ, 0xc0, !PT ;  /* 0x0000ffff8e717812 */ /* 0x000fe400078ec0ff */
[----:B------:R-:W-:Y:S02]  /*53190*/  LOP3.LUT R14, R70, 0xffff, RZ, 0xc0, !PT ;  /* 0x0000ffff460e7812 */ /* 0x000fe400078ec0ff */
[----:B------:R-:W-:-:S02]  /*531a0*/  LOP3.LUT R172, R172, 0xffff, RZ, 0xc0, !PT ;  /* 0x0000ffffacac7812 */ /* 0x000fc400078ec0ff */
[----:B------:R-:W-:Y:S02]  /*531b0*/  LOP3.LUT R171, R171, 0xffff, RZ, 0xc0, !PT ;  /* 0x0000ffffabab7812 */ /* 0x000fe400078ec0ff */
[----:B------:R-:W-:Y:S02]  /*531c0*/  LOP3.LUT R175, R175, 0xffff, RZ, 0xc0, !PT ;  /* 0x0000ffffafaf7812 */ /* 0x000fe400078ec0ff */
[----:B------:R-:W-:Y:S02]  /*531d0*/  SHF.R.U32.HI R79, RZ, 0x8, R79 ;  /* 0x00000008ff4f7819 */ /* 0x000fe4000001164f */
[----:B------:R-:W-:Y:S02]  /*531e0*/  PRMT R44, R44, 0x5410, R95 ;  /* 0x000054102c2c7816 */ /* 0x000fe4000000005f */
[----:B------:R-:W-:Y:S02]  /*531f0*/  LOP3.LUT R51, R51, 0xffff, RZ, 0xc0, !PT ;  /* 0x0000ffff33337812 */ /* 0x000fe400078ec0ff */
[----:B------:R-:W-:-:S02]  /*53200*/  PRMT R142, R69, 0x3340, R0 ;  /* 0x00003340458e7816 */ /* 0x000fc40000000000 */
[----:B------:R-:W-:Y:S02]  /*53210*/  LOP3.LUT R95, R108, 0xffff, RZ, 0xc0, !PT ;  /* 0x0000ffff6c5f7812 */ /* 0x000fe400078ec0ff */
[----:B------:R-:W-:Y:S02]  /*53220*/  LOP3.LUT R111, R146, 0xffff, RZ, 0xc0, !PT ;  /* 0x0000ffff926f7812 */ /* 0x000fe400078ec0ff */
[----:B------:R-:W-:Y:S02]  /*53230*/  LOP3.LUT R37, R53, 0xffff, RZ, 0xc0, !PT ;  /* 0x0000ffff35257812 */ /* 0x000fe400078ec0ff */
[----:B------:R-:W-:Y:S02]  /*53240*/  LOP3.LUT R154, R154, 0xffff, RZ, 0xc0, !PT ;  /* 0x0000ffff9a9a7812 */ /* 0x000fe400078ec0ff */
[----:B------:R-:W-:Y:S02]  /*53250*/  PRMT R68, R41, 0x3340, R0 ;  /* 0x0000334029447816 */ /* 0x000fe40000000000 */
[----:B------:R-:W-:-:S02]  /*53260*/  LOP3.LUT R73, R73, 0xffff, RZ, 0xc0, !PT ;  /* 0x0000ffff49497812 */ /* 0x000fc400078ec0ff */
[----:B------:R-:W-:Y:S02]  /*53270*/  PRMT R69, R71, 0x3340, R196 ;  /* 0x0000334047457816 */ /* 0x000fe400000000c4 */
[----:B------:R-:W-:Y:S02]  /*53280*/  PRMT R41, R155, 0x3340, R156 ;  /* 0x000033409b297816 */ /* 0x000fe4000000009c */
[--C-:B------:R-:W-:Y:S02]  /*53290*/  PRMT R70, R159, 0x3340, R0.reuse ;  /* 0x000033409f467816 */ /* 0x100fe40000000000 */
[----:B------:R-:W-:Y:S02]  /*532a0*/  PRMT R108, R57, 0x3340, R0 ;  /* 0x00003340396c7816 */ /* 0x000fe40000000000 */
[----:B------:R-:W-:Y:S02]  /*532b0*/  SHF.R.U32.HI R77, RZ, 0x8, R77 ;  /* 0x00000008ff4d7819 */ /* 0x000fe4000001164d */
[----:B------:R-:W-:-:S02]  /*532c0*/  SHF.R.U32.HI R200, RZ, 0x8, R200 ;  /* 0x00000008ffc87819 */ /* 0x000fc400000116c8 */
[----:B------:R-:W-:Y:S02]  /*532d0*/  LOP3.LUT R71, R198, 0xffff, RZ, 0xc0, !PT ;  /* 0x0000ffffc6477812 */ /* 0x000fe400078ec0ff */
[----:B------:R-:W-:Y:S02]  /*532e0*/  LOP3.LUT R146, R75, 0xffff, RZ, 0xc0, !PT ;  /* 0x0000ffff4b927812 */ /* 0x000fe400078ec0ff */
[----:B------:R-:W-:Y:S02]  /*532f0*/  PRMT R14, R35, 0x3340, R14 ;  /* 0x00003340230e7816 */ /* 0x000fe4000000000e */
[----:B------:R-:W-:Y:S02]  /*53300*/  PRMT R57, R171, 0x3340, R172 ;  /* 0x00003340ab397816 */ /* 0x000fe400000000ac */
[----:B------:R-:W-:Y:S02]  /*53310*/  PRMT R110, R175, 0x3340, R0 ;  /* 0x00003340af6e7816 */ /* 0x000fe40000000000 */
[----:B------:R-:W-:-:S02]  /*53320*/  SHF.R.U32.HI R81, RZ, 0x8, R81 ;  /* 0x00000008ff517819 */ /* 0x000fc40000011651 */
[----:B------:R-:W-:Y:S02]  /*53330*/  LOP3.LUT R79, R79, 0xffff, RZ, 0xc0, !PT ;  /* 0x0000ffff4f4f7812 */ /* 0x000fe400078ec0ff */
[----:B------:R-:W-:Y:S02]  /*53340*/  LOP3.LUT R88, R88, 0xffff, RZ, 0xc0, !PT ;  /* 0x0000ffff58587812 */ /* 0x000fe400078ec0ff */
[----:B------:R-:W-:Y:S02]  /*53350*/  PRMT R35, R51, 0x3340, R0 ;  /* 0x0000334033237816 */ /* 0x000fe40000000000 */
[----:B------:R-:W-:Y:S02]  /*53360*/  SHF.R.U32.HI R80, RZ, 0x8, R80 ;  /* 0x00000008ff507819 */ /* 0x000fe40000011650 */
[----:B------:R-:W-:Y:S02]  /*53370*/  LOP3.LUT R152, R152, 0xffff, RZ, 0xc0, !PT ;  /* 0x0000ffff98987812 */ /* 0x000fe400078ec0ff */
[----:B------:R-:W-:-:S02]  /*53380*/  PRMT R37, R154, 0x3340, R37 ;  /* 0x000033409a257816 */ /* 0x000fc40000000025 */
[----:B------:R-:W-:Y:S02]  /*53390*/  PRMT R144, R73, 0x3340, R0 ;  /* 0x0000334049907816 */ /* 0x000fe40000000000 */
[----:B------:R-:W-:Y:S02]  /*533a0*/  LOP3.LUT R73, R200, 0xffff, RZ, 0xc0, !PT ;  /* 0x0000ffffc8497812 */ /* 0x000fe400078ec0ff */
[----:B------:R-:W-:Y:S02]  /*533b0*/  LOP3.LUT R154, R77, 0xffff, RZ, 0xc0, !PT ;  /* 0x0000ffff4d9a7812 */ /* 0x000fe400078ec0ff */
[----:B------:R-:W-:Y:S02]  /*533c0*/  PRMT R71, R146, 0x3340, R71 ;  /* 0x0000334092477816 */ /* 0x000fe40000000047 */
[----:B------:R-:W-:Y:S02]  /*533d0*/  PRMT R70, R41, 0x5410, R70 ;  /* 0x0000541029467816 */ /* 0x000fe40000000046 */
[----:B------:R-:W-:-:S02]  /*533e0*/  LOP3.LUT R81, R81, 0xffff, RZ, 0xc0, !PT ;  /* 0x0000ffff51517812 */ /* 0x000fc400078ec0ff */
[----:B------:R-:W-:Y:S02]  /*533f0*/  PRMT R146, R79, 0x3340, R0 ;  /* 0x000033404f927816 */ /* 0x000fe40000000000 */
[----:B------:R-:W-:Y:S02]  /*53400*/  PRMT R41, R57, 0x5410, R110 ;  /* 0x0000541039297816 */ /* 0x000fe4000000006e */
[----:B------:R-:W-:Y:S02]  /*53410*/  PRMT R97, R76, 0x3340, R1 ;  /* 0x000033404c617816 */ /* 0x000fe40000000001 */
[----:B------:R-:W-:Y:S02]  /*53420*/  PRMT R40, R88, 0x3340, R91 ;  /* 0x0000334058287816 */ /* 0x000fe4000000005b */
[----:B------:R-:W-:Y:S02]  /*53430*/  SHF.R.U32.HI R58, RZ, 0x8, R58 ;  /* 0x00000008ff3a7819 */ /* 0x000fe4000001163a */
[----:B------:R-:W-:-:S02]  /*53440*/  SHF.R.U32.HI R85, RZ, 0x8, R85 ;  /* 0x00000008ff557819 */ /* 0x000fc40000011655 */
[----:B------:R-:W-:Y:S02]  /*53450*/  LOP3.LUT R79, R80, 0xffff, RZ, 0xc0, !PT ;  /* 0x0000ffff504f7812 */ /* 0x000fe400078ec0ff */
[----:B------:R-:W-:Y:S02]  /*53460*/  PRMT R35, R14, 0x5410, R35 ;  /* 0x000054100e237816 */ /* 0x000fe40000000023 */
[----:B------:R-:W-:Y:S02]  /*53470*/  PRMT R57, R15, 0x5210, R152 ;  /* 0x000052100f397816 */ /* 0x000fe40000000098 */
[----:B------:R-:W-:Y:S01]  /*53480*/  LOP3.LUT R112, R112, 0xffff, RZ, 0xc0, !PT ;  /* 0x0000ffff70707812 */ /* 0x000fe200078ec0ff */
[----:B------:R-:W2:Y:S01]  /*53490*/  LDS.128 R12, [R4] ;  /* 0x00000000040c7984 */ /* 0x000ea20000000c00 */
[----:B------:R-:W-:Y:S02]  /*534a0*/  SHF.R.U32.HI R76, RZ, 0x8, R76 ;  /* 0x00000008ff4c7819 */ /* 0x000fe4000001164c */
[----:B------:R-:W-:-:S02]  /*534b0*/  PRMT R73, R154, 0x3340, R73 ;  /* 0x000033409a497816 */ /* 0x000fc40000000049 */
[--C-:B------:R-:W-:Y:S02]  /*534c0*/  PRMT R154, R81, 0x3340, R0.reuse ;  /* 0x00003340519a7816 */ /* 0x100fe40000000000 */
[----:B------:R-:W-:Y:S02]  /*534d0*/  PRMT R40, R40, 0x5410, R97 ;  /* 0x0000541028287816 */ /* 0x000fe40000000061 */
[----:B------:R-:W-:Y:S02]  /*534e0*/  LOP3.LUT R85, R85, 0xffff, RZ, 0xc0, !PT ;  /* 0x0000ffff55557812 */ /* 0x000fe400078ec0ff */
[----:B------:R-:W-:Y:S02]  /*534f0*/  LOP3.LUT R58, R58, 0xffff, RZ, 0xc0, !PT ;  /* 0x0000ffff3a3a7812 */ /* 0x000fe400078ec0ff */
[----:B------:R-:W-:Y:S02]  /*53500*/  PRMT R81, R79, 0x3340, R0 ;  /* 0x000033404f517816 */ /* 0x000fe40000000000 */
[----:B------:R-:W-:-:S02]  /*53510*/  PRMT R97, R112, 0x3340, R1 ;  /* 0x0000334070617816 */ /* 0x000fc40000000001 */
[----:B------:R-:W-:Y:S02]  /*53520*/  LOP3.LUT R79, R76, 0xffff, RZ, 0xc0, !PT ;  /* 0x0000ffff4c4f7812 */ /* 0x000fe400078ec0ff */
[----:B------:R-:W-:Y:S02]  /*53530*/  SHF.R.U32.HI R112, RZ, 0x8, R112 ;  /* 0x00000008ff707819 */ /* 0x000fe40000011670 */
        /* <DEDUP_REMOVED lines=11> */
[----:B------:R-:W-:Y:S02]  /*535f0*/  SHF.R.U32.HI R87, RZ, 0x8, R87 ;  /* 0x00000008ff577819 */ /* 0x000fe40000011657 */
[----:B------:R-:W-:Y:S02]  /*53600*/  LOP3.LUT R79, R112, 0xffff, RZ, 0xc0, !PT ;  /* 0x0000ffff704f7812 */ /* 0x000fe400078ec0ff */
[----:B------:R-:W-:Y:S02]  /*53610*/  LOP3.LUT R53, R59, 0xffff, RZ, 0xc0, !PT ;  /* 0x0000ffff3b357812 */ /* 0x000fe400078ec0ff */
[----:B------:R-:W-:Y:S02]  /*53620*/  SHF.R.U32.HI R128, RZ, 0x8, R128 ;  /* 0x00000008ff807819 */ /* 0x000fe40000011680 */
[----:B------:R-:W-:-:S02]  /*53630*/  LOP3.LUT R59, R63, 0xffff, RZ, 0xc0, !PT ;  /* 0x0000ffff3f3b7812 */ /* 0x000fc400078ec0ff */
[----:B------:R-:W-:Y:S02]  /*53640*/  LOP3.LUT R178, R178, 0xffff, RZ, 0xc0, !PT ;  /* 0x0000ffffb2b27812 */ /* 0x000fe400078ec0ff */
[----:B------:R-:W-:Y:S02]  /*53650*/  LOP3.LUT R183, R183, 0xffff, RZ, 0xc0, !PT ;  /* 0x0000ffffb7b77812 */ /* 0x000fe400078ec0ff */
[----:B------:R-:W-:Y:S02]  /*53660*/  LOP3.LUT R83, R83, 0xffff, RZ, 0xc0, !PT ;  /* 0x0000ffff53537812 */ /* 0x000fe400078ec0ff */
[----:B------:R-:W-:Y:S02]  /*53670*/  LOP3.LUT R56, R56, 0xffff, RZ, 0xc0, !PT ;  /* 0x0000ffff38387812 */ /* 0x000fe400078ec0ff */
[----:B------:R-:W-:Y:S02]  /*53680*/  LOP3.LUT R75, R64, 0xffff, RZ, 0xc0, !PT ;  /* 0x0000ffff404b7812 */ /* 0x000fe400078ec0ff */
[----:B------:R-:W-:-:S02]  /*53690*/  LOP3.LUT R77, R66, 0xffff, RZ, 0xc0, !PT ;  /* 0x0000ffff424d7812 */ /* 0x000fc400078ec0ff */
[----:B------:R-:W-:Y:S02]  /*536a0*/  LOP3.LUT R87, R87, 0xffff, RZ, 0xc0, !PT ;  /* 0x0000ffff57577812 */ /* 0x000fe400078ec0ff */
[----:B------:R-:W-:Y:S02]  /*536b0*/  LOP3.LUT R72, R72, 0xffff, RZ, 0xc0, !PT ;  /* 0x0000ffff48487812 */ /* 0x000fe400078ec0ff */
[----:B------:R-:W-:Y:S02]  /*536c0*/  PRMT R64, R79, 0x3340, R0 ;  /* 0x000033404f407816 */ /* 0x000fe40000000000 */
[----:B------:R-:W-:Y:S02]  /*536d0*/  SHF.R.U32.HI R78, RZ, 0x8, R78 ;  /* 0x00000008ff4e7819 */ /* 0x000fe4000001164e */
[----:B------:R-:W-:Y:S02]  /*536e0*/  LOP3.LUT R79, R128, 0xffff, RZ, 0xc0, !PT ;  /* 0x0000ffff804f7812 */ /* 0x000fe400078ec0ff */
[----:B------:R-:W-:-:S02]  /*536f0*/  PRMT R59, R178, 0x3340, R59 ;  /* 0x00003340b23b7816 */ /* 0x000fc4000000003b */
[--C-:B------:R-:W-:Y:S02]  /*53700*/  PRMT R124, R183, 0x3340, R0.reuse ;  /* 0x00003340b77c7816 */ /* 0x100fe40000000000 */
[----:B------:R-:W-:Y:S02]  /*53710*/  PRMT R56, R56, 0x3340, R83 ;  /* 0x0000334038387816 */ /* 0x000fe40000000053 */
[--C-:B------:R-:W-:Y:S02]  /*53720*/  PRMT R75, R75, 0x3340, R0.reuse ;  /* 0x000033404b4b7816 */ /* 0x100fe40000000000 */
[----:B------:R-:W-:Y:S02]  /*53730*/  PRMT R77, R77, 0x3340, R0 ;  /* 0x000033404d4d7816 */ /* 0x000fe40000000000 */
[----:B------:R-:W-:Y:S02]  /*53740*/  LOP3.LUT R2, R153, 0xffff, RZ, 0xc0, !PT ;  /* 0x0000ffff99027812 */ /* 0x000fe400078ec0ff */
[----:B------:R-:W-:-:S02]  /*53750*/  PRMT R72, R72, 0x3340, R87 ;  /* 0x0000334048487816 */ /* 0x000fc40000000057 */
[----:B------:R-:W-:Y:S02]  /*53760*/  LOP3.LUT R87, R78, 0xffff, RZ, 0xc0, !PT ;  /* 0x0000ffff4e577812 */ /* 0x000fe400078ec0ff */
[----:B------:R-:W-:Y:S02]  /*53770*/  PRMT R80, R79, 0x3340, R0 ;  /* 0x000033404f507816 */ /* 0x000fe40000000000 */
[----:B------:R-:W-:Y:S02]  /*53780*/  PRMT R79, R59, 0x5410, R124 ;  /* 0x000054103b4f7816 */ /* 0x000fe4000000007c */
[----:B------:R-:W-:Y:S02]  /*53790*/  PRMT R76, R56, 0x5410, R75 ;  /* 0x00005410384c7816 */ /* 0x000fe4000000004b */
[----:B------:R-:W-:Y:S02]  /*537a0*/  PRMT R78, R58, 0x5410, R77 ;  /* 0x000054103a4e7816 */ /* 0x000fe4000000004d */
[----:B------:R-:W-:-:S02]  /*537b0*/  PRMT R56, R3, 0x4210, R152 ;  /* 0x0000421003387816 */ /* 0x000fc40000000098 */
[--C-:B------:R-:W-:Y:S02]  /*537c0*/  PRMT R58, R23, 0x4210, R2.reuse ;  /* 0x00004210173a7816 */ /* 0x100fe40000000002 */
[----:B------:R-:W-:Y:S01]  /*537d0*/  PRMT R59, R35, 0x5210, R2 ;  /* 0x00005210233b7816 */ /* 0x000fe20000000002 */
[----:B------:R-:W-:Y:S06]  /*537e0*/  BAR.SYNC.DEFER_BLOCKING 0x0 ;  /* 0x0000000000007b1d */ /* 0x000fec0000010000 */
[----:B------:R-:W-:Y:S02]  /*537f0*/  STSM.16.M88.4 [R31], R56 ;  /* 0x000000381f007844 */ /* 0x000fe40000000200 */
[----:B------:R-:W-:Y:S01]  /*53800*/  BAR.SYNC.DEFER_BLOCKING 0x0 ;  /* 0x0000000000007b1d */ /* 0x000fe20000010000 */
[----:B------:R-:W-:-:S02]  /*53810*/  LOP3.LUT R104, R104, 0xffff, RZ, 0xc0, !PT ;  /* 0x0000ffff68687812 */ /* 0x000fc400078ec0ff */
[----:B------:R-:W-:Y:S02]  /*53820*/  SHF.R.U32.HI R74, RZ, 0x8, R74 ;  /* 0x00000008ff4a7819 */ /* 0x000fe4000001164a */
[----:B------:R-:W-:Y:S02]  /*53830*/  SHF.R.U32.HI R89, RZ, 0x8, R89 ;  /* 0x00000008ff597819 */ /* 0x000fe40000011659 */
[----:B------:R-:W-:Y:S02]  /*53840*/  PRMT R60, R104, 0x3340, R95 ;  /* 0x00003340683c7816 */ /* 0x000fe4000000005f */
[----:B------:R-:W-:Y:S02]  /*53850*/  LOP3.LUT R89, R89, 0xffff, RZ, 0xc0, !PT ;  /* 0x0000ffff59597812 */ /* 0x000fe400078ec0ff */
[----:B------:R-:W-:Y:S02]  /*53860*/  LOP3.LUT R74, R74, 0xffff, RZ, 0xc0, !PT ;  /* 0x0000ffff4a4a7812 */ /* 0x000fe400078ec0ff */
[----:B------:R-:W-:-:S02]  /*53870*/  SHF.R.U32.HI R188, RZ, 0x8, R188 ;  /* 0x00000008ffbc7819 */ /* 0x000fc400000116bc */
[----:B------:R-:W-:Y:S02]  /*53880*/  SHF.R.U32.HI R65, RZ, 0x8, R65 ;  /* 0x00000008ff417819 */ /* 0x000fe40000011641 */
[----:B------:R-:W-:Y:S01]  /*53890*/  SHF.R.U32.HI R192, RZ, 0x8, R192 ;  /* 0x00000008ffc07819 */ /* 0x000fe200000116c0 */
[----:B------:R-:W3:Y:S01]  /*538a0*/  LDS.128 R16, [R4] ;  /* 0x0000000004107984 */ /* 0x000ee20000000c00 */
[----:B------:R-:W-:Y:S02]  /*538b0*/  SHF.R.U32.HI R67, RZ, 0x8, R67 ;  /* 0x00000008ff437819 */ /* 0x000fe40000011643 */
[----:B------:R-:W-:Y:S02]  /*538c0*/  SHF.R.U32.HI R194, RZ, 0x8, R194 ;  /* 0x00000008ffc27819 */ /* 0x000fe400000116c2 */
[----:B------:R-:W-:Y:S02]  /*538d0*/  SHF.R.U32.HI R104, RZ, 0x8, R104 ;  /* 0x00000008ff687819 */ /* 0x000fe40000011668 */
[----:B------:R-:W-:-:S02]  /*538e0*/  SHF.R.U32.HI R95, RZ, 0x8, R95 ;  /* 0x00000008ff5f7819 */ /* 0x000fc4000001165f */
[----:B------:R-:W-:Y:S02]  /*538f0*/  SHF.R.U32.HI R106, RZ, 0x8, R106 ;  /* 0x00000008ff6a7819 */ /* 0x000fe4000001166a */
[----:B------:R-:W-:Y:S02]  /*53900*/  SHF.R.U32.HI R99, RZ, 0x8, R99 ;  /* 0x00000008ff637819 */ /* 0x000fe40000011663 */
[----:B------:R-:W-:Y:S02]  /*53910*/  SHF.R.U32.HI R114, RZ, 0x8, R114 ;  /* 0x00000008ff727819 */ /* 0x000fe40000011672 */
[----:B------:R-:W-:Y:S02]  /*53920*/  PRMT R74, R74, 0x3340, R89 ;  /* 0x000033404a4a7816 */ /* 0x000fe40000000059 */
[----:B------:R-:W-:Y:S02]  /*53930*/  LOP3.LUT R65, R65, 0xffff, RZ, 0xc0, !PT ;  /* 0x0000ffff41417812 */ /* 0x000fe400078ec0ff */
        /* <DEDUP_REMOVED lines=18> */
[----:B------:R-:W-:-:S02]  /*53a60*/  LOP3.LUT R161, R161, 0xffff, RZ, 0xc0, !PT ;  /* 0x0000ffffa1a17812 */ /* 0x000fc400078ec0ff */
[----:B------:R-:W-:Y:S02]  /*53a70*/  PRMT R130, R65, 0x5410, R130 ;  /* 0x0000541041827816 */ /* 0x000fe40000000082 */
[----:B------:R-:W-:Y:S02]  /*53a80*/  PRMT R142, R67, 0x5410, R142 ;  /* 0x00005410438e7816 */ /* 0x000fe4000000008e */
[----:B------:R-:W-:Y:S02]  /*53a90*/  PRMT R112, R95, 0x5410, R64 ;  /* 0x000054105f707816 */ /* 0x000fe40000000040 */
[----:B------:R-:W-:Y:S02]  /*53aa0*/  PRMT R99, R99, 0x5410, R66 ;  /* 0x0000541063637816 */ /* 0x000fe40000000042 */
[--C-:B------:R-:W-:Y:S02]  /*53ab0*/  PRMT R64, R21, 0x4210, R160.reuse ;  /* 0x0000421015407816 */ /* 0x100fe400000000a0 */
[----:B------:R-:W-:-:S02]  /*53ac0*/  PRMT R65, R37, 0x5210, R160 ;  /* 0x0000521025417816 */ /* 0x000fc400000000a0 */
[--C-:B------:R-:W-:Y:S01]  /*53ad0*/  PRMT R66, R20, 0x4210, R161.reuse ;  /* 0x0000421014427816 */ /* 0x100fe200000000a1 */
[----:B------:R-:W-:Y:S01]  /*53ae0*/  BAR.SYNC.DEFER_BLOCKING 0x0 ;  /* 0x0000000000007b1d */ /* 0x000fe20000010000 */
[----:B------:R-:W-:-:S05]  /*53af0*/  PRMT R67, R70, 0x5210, R161 ;  /* 0x0000521046437816 */ /* 0x000fca00000000a1 */
[----:B------:R4:W-:Y:S02]  /*53b00*/  STSM.16.M88.4 [R31], R64 ;  /* 0x000000401f007844 */ /* 0x0009e40000000200 */
[----:B------:R-:W-:Y:S01]  /*53b10*/  BAR.SYNC.DEFER_BLOCKING 0x0 ;  /* 0x0000000000007b1d */ /* 0x000fe20000010000 */
[----:B------:R-:W-:Y:S02]  /*53b20*/  LOP3.LUT R122, R122, 0xffff, RZ, 0xc0, !PT ;  /* 0x0000ffff7a7a7812 */ /* 0x000fe400078ec0ff */
[----:B------:R-:W-:Y:S02]  /*53b30*/  LOP3.LUT R103, R126, 0xffff, RZ, 0xc0, !PT ;  /* 0x0000ffff7e677812 */ /* 0x000fe400078ec0ff */
[----:B------:R-:W-:Y:S02]  /*53b40*/  LOP3.LUT R138, R138, 0xffff, RZ, 0xc0, !PT ;  /* 0x0000ffff8a8a7812 */ /* 0x000fe400078ec0ff */
[----:B------:R-:W-:Y:S02]  /*53b50*/  SHF.R.U32.HI R166, RZ, 0x8, R166 ;  /* 0x00000008ffa67819 */ /* 0x000fe400000116a6 */
[----:B------:R-:W-:-:S02]  /*53b60*/  SHF.R.U32.HI R162, RZ, 0x8, R162 ;  /* 0x00000008ffa27819 */ /* 0x000fc400000116a2 */
[----:B------:R-:W-:Y:S02]  /*53b70*/  SHF.R.U32.HI R163, RZ, 0x8, R163 ;  /* 0x00000008ffa37819 */ /* 0x000fe400000116a3 */
[----:B------:R-:W-:Y:S02]  /*53b80*/  SHF.R.U32.HI R164, RZ, 0x8, R164 ;  /* 0x00000008ffa47819 */ /* 0x000fe400000116a4 */
[----:B------:R-:W-:Y:S02]  /*53b90*/  SHF.R.U32.HI R167, RZ, 0x8, R167 ;  /* 0x00000008ffa77819 */ /* 0x000fe400000116a7 */
[----:B------:R-:W-:Y:S01]  /*53ba0*/  PRMT R60, R60, 0x5410, R97 ;  /* 0x000054103c3c7816 */ /* 0x000fe20000000061 */
[----:B------:R-:W1:Y:S01]  /*53bb0*/  LDS.128 R20, [R4] ;  /* 0x0000000004147984 */ /* 0x000e620000000c00 */
[----:B------:R-:W-:Y:S02]  /*53bc0*/  PRMT R97, R105, 0x3340, R0 ;  /* 0x0000334069617816 */ /* 0x000fe40000000000 */
[----:B------:R-:W-:-:S02]  /*53bd0*/  PRMT R98, R122, 0x3340, R103 ;  /* 0x000033407a627816 */ /* 0x000fc40000000067 */
[----:B------:R-:W-:Y:S02]  /*53be0*/  PRMT R117, R111, 0x3340, R0 ;  /* 0x000033406f757816 */ /* 0x000fe40000000000 */
[----:B------:R-:W-:Y:S02]  /*53bf0*/  PRMT R94, R138, 0x3340, R113 ;  /* 0x000033408a5e7816 */ /* 0x000fe40000000071 */
[----:B------:R-:W-:Y:S02]  /*53c00*/  LOP3.LUT R51, R166, 0xffff, RZ, 0xc0, !PT ;  /* 0x0000ffffa6337812 */ /* 0x000fe400078ec0ff */
[----:B------:R-:W-:Y:S02]  /*53c10*/  LOP3.LUT R162, R162, 0xffff, RZ, 0xc0, !PT ;  /* 0x0000ffffa2a27812 */ /* 0x000fe400078ec0ff */
[----:B------:R-:W-:Y:S02]  /*53c20*/  LOP3.LUT R164, R164, 0xffff, RZ, 0xc0, !PT ;  /* 0x0000ffffa4a47812 */ /* 0x000fe400078ec0ff */
        /* <DEDUP_REMOVED lines=11> */
[----:B------:R-:W-:Y:S02]  /*53ce0*/  LOP3.LUT R2, R169, 0xffff, RZ, 0xc0, !PT ;  /* 0x0000ffffa9027812 */ /* 0x000fe400078ec0ff */
[----:B------:R-:W-:-:S02]  /*53cf0*/  PRMT R144, R69, 0x5410, R144 ;  /* 0x0000541045907816 */ /* 0x000fc40000000090 */
[----:B------:R-:W-:Y:S02]  /*53d00*/  PRMT R146, R71, 0x5410, R146 ;  /* 0x0000541047927816 */ /* 0x000fe40000000092 */
[--C-:B------:R-:W-:Y:S02]  /*53d10*/  PRMT R68, R7, 0x4210, R168.reuse ;  /* 0x0000421007447816 */ /* 0x100fe400000000a8 */
[----:B------:R-:W-:Y:S02]  /*53d20*/  PRMT R69, R47, 0x5210, R168 ;  /* 0x000052102f457816 */ /* 0x000fe400000000a8 */
[--C-:B------:R-:W-:Y:S02]  /*53d30*/  PRMT R70, R49, 0x4210, R2.reuse ;  /* 0x0000421031467816 */ /* 0x100fe40000000002 */
[----:B------:R-:W-:Y:S01]  /*53d40*/  PRMT R71, R51, 0x5210, R2 ;  /* 0x0000521033477816 */ /* 0x000fe20000000002 */
[----:B------:R-:W-:Y:S06]  /*53d50*/  BAR.SYNC.DEFER_BLOCKING 0x0 ;  /* 0x0000000000007b1d */ /* 0x000fec0000010000 */
[----:B------:R-:W-:Y:S02]  /*53d60*/  STSM.16.M88.4 [R31], R68 ;  /* 0x000000441f007844 */ /* 0x000fe40000000200 */
[----:B------:R-:W-:Y:S01]  /*53d70*/  BAR.SYNC.DEFER_BLOCKING 0x0 ;  /* 0x0000000000007b1d */ /* 0x000fe20000010000 */
[----:B------:R-:W-:-:S04]  /*53d80*/  SHF.R.U32.HI R170, RZ, 0x8, R170 ;  /* 0x00000008ffaa7819 */ /* 0x000fc800000116aa */
[----:B------:R-:W-:-:S04]  /*53d90*/  LOP3.LUT R170, R170, 0xffff, RZ, 0xc0, !PT ;  /* 0x0000ffffaaaa7812 */ /* 0x000fc800078ec0ff */
[----:B------:R-:W-:Y:S01]  /*53da0*/  PRMT R53, R170, 0x3340, R53 ;  /* 0x00003340aa357816 */ /* 0x000fe20000000035 */
[----:B------:R-:W1:Y:S03]  /*53db0*/  LDS.128 R56, [R4] ;  /* 0x0000000004387984 */ /* 0x000e660000000c00 */
[----:B------:R-:W-:Y:S02]  /*53dc0*/  PRMT R53, R53, 0x5410, R108 ;  /* 0x0000541035357816 */ /* 0x000fe4000000006c */
[----:B------:R-:W-:Y:S02]  /*53dd0*/  LOP3.LUT R176, R176, 0xffff, RZ, 0xc0, !PT ;  /* 0x0000ffffb0b07812 */ /* 0x000fe400078ec0ff */
[----:B------:R-:W-:Y:S02]  /*53de0*/  LOP3.LUT R2, R177, 0xffff, RZ, 0xc0, !PT ;  /* 0x0000ffffb1027812 */ /* 0x000fe400078ec0ff */
[----:B----4-:R-:W-:-:S02]  /*53df0*/  PRMT R64, R45, 0x4210, R176 ;  /* 0x000042102d407816 */ /* 0x010fc400000000b0 */
[----:B------:R-:W-:Y:S02]  /*53e00*/  PRMT R65, R53, 0x5210, R176 ;  /* 0x0000521035417816 */ /* 0x000fe400000000b0 */
[--C-:B------:R-:W-:Y:S02]  /*53e10*/  PRMT R66, R43, 0x4210, R2.reuse ;  /* 0x000042102b427816 */ /* 0x100fe40000000002 */
[----:B------:R-:W-:Y:S01]  /*53e20*/  PRMT R67, R41, 0x5210, R2 ;  /* 0x0000521029437816 */ /* 0x000fe20000000002 */
[----:B------:R-:W-:Y:S06]  /*53e30*/  BAR.SYNC.DEFER_BLOCKING 0x0 ;  /* 0x0000000000007b1d */ /* 0x000fec0000010000 */
[----:B------:R4:W-:Y:S02]  /*53e40*/  STSM.16.M88.4 [R31], R64 ;  /* 0x000000401f007844 */ /* 0x0009e40000000200 */
[----:B------:R-:W-:Y:S01]  /*53e50*/  BAR.SYNC.DEFER_BLOCKING 0x0 ;  /* 0x0000000000007b1d */ /* 0x000fe20000010000 */
[----:B------:R-:W-:-:S02]  /*53e60*/  SHF.R.U32.HI R179, RZ, 0x8, R179 ;  /* 0x00000008ffb37819 */ /* 0x000fc400000116b3 */
[----:B------:R-:W-:Y:S02]  /*53e70*/  SHF.R.U32.HI R180, RZ, 0x8, R180 ;  /* 0x00000008ffb47819 */ /* 0x000fe400000116b4 */
[----:B------:R-:W-:Y:S02]  /*53e80*/  SHF.R.U32.HI R185, RZ, 0x8, R185 ;  /* 0x00000008ffb97819 */ /* 0x000fe400000116b9 */
[----:B------:R-:W-:Y:S02]  /*53e90*/  LOP3.LUT R63, R180, 0xffff, RZ, 0xc0, !PT ;  /* 0x0000ffffb43f7812 */ /* 0x000fe400078ec0ff */
[----:B------:R-:W-:Y:S02]  /*53ea0*/  LOP3.LUT R126, R179, 0xffff, RZ, 0xc0, !PT ;  /* 0x0000ffffb37e7812 */ /* 0x000fe400078ec0ff */
[----:B------:R-:W-:Y:S02]  /*53eb0*/  SHF.R.U32.HI R82, RZ, 0x8, R82 ;  /* 0x00000008ff527819 */ /* 0x000fe40000011652 */
[----:B------:R-:W-:Y:S01]  /*53ec0*/  LOP3.LUT R185, R185, 0xffff, RZ, 0xc0, !PT ;  /* 0x0000ffffb9b97812 */ /* 0x000fe200078ec0ff */
[----:B------:R-:W1:Y:S01]  /*53ed0*/  LDS.128 R68, [R4] ;  /* 0x0000000004447984 */ /* 0x000e620000000c00 */
[----:B------:R-:W-:-:S02]  /*53ee0*/  PRMT R63, R126, 0x3340, R63 ;  /* 0x000033407e3f7816 */ /* 0x000fc4000000003f */
[----:B------:R-:W-:Y:S02]  /*53ef0*/  LOP3.LUT R83, R82, 0xffff, RZ, 0xc0, !PT ;  /* 0x0000ffff52537812 */ /* 0x000fe400078ec0ff */
[--C-:B------:R-:W-:Y:S02]  /*53f00*/  PRMT R126, R185, 0x3340, R0.reuse ;  /* 0x00003340b97e7816 */ /* 0x100fe40000000000 */
[----:B------:R-:W-:Y:S02]  /*53f10*/  PRMT R83, R83, 0x3340, R0 ;  /* 0x0000334053537816 */ /* 0x000fe40000000000 */
[----:B------:R-:W-:Y:S02]  /*53f20*/  PRMT R63, R63, 0x5410, R126 ;  /* 0x000054103f3f7816 */ /* 0x000fe4000000007e */
[----:B------:R-:W-:Y:S02]  /*53f30*/  LOP3.LUT R182, R182, 0xffff, RZ, 0xc0, !PT ;  /* 0x0000ffffb6b67812 */ /* 0x000fe400078ec0ff */
[----:B------:R-:W-:-:S02]  /*53f40*/  LOP3.LUT R184, R184, 0xffff, RZ, 0xc0, !PT ;  /* 0x0000ffffb8b87812 */ /* 0x000fc400078ec0ff */
[----:B------:R-:W-:Y:S02]  /*53f50*/  PRMT R154, R73, 0x5410, R154 ;  /* 0x00005410499a7816 */ /* 0x000fe4000000009a */
[----:B------:R-:W-:Y:S02]  /*53f60*/  PRMT R104, R72, 0x5410, R81 ;  /* 0x0000541048687816 */ /* 0x000fe40000000051 */
[----:B------:R-:W-:Y:S02]  /*53f70*/  PRMT R106, R74, 0x5410, R83 ;  /* 0x000054104a6a7816 */ /* 0x000fe40000000053 */
[--C-:B------:R-:W-:Y:S02]  /*53f80*/  PRMT R72, R39, 0x4210, R182.reuse ;  /* 0x0000421027487816 */ /* 0x100fe400000000b6 */
[----:B------:R-:W-:Y:S02]  /*53f90*/  PRMT R73, R79, 0x5210, R182 ;  /* 0x000052104f497816 */ /* 0x000fe400000000b6 */
[----:B------:R-:W-:-:S02]  /*53fa0*/  PRMT R74, R55, 0x4210, R184 ;  /* 0x00004210374a7816 */ /* 0x000fc400000000b8 */
[----:B------:R-:W-:Y:S01]  /*53fb0*/  PRMT R75, R63, 0x5210, R184 ;  /* 0x000052103f4b7816 */ /* 0x000fe200000000b8 */
[----:B------:R-:W-:Y:S01]  /*53fc0*/  BAR.SYNC.DEFER_BLOCKING 0x0 ;  /* 0x0000000000007b1d */ /* 0x000fe20000010000 */
[----:B------:R-:W-:Y:S02]  /*53fd0*/  SHF.R.U32.HI R105, RZ, 0x8, R105 ;  /* 0x00000008ff697819 */ /* 0x000fe40000011669 */
[----:B------:R-:W-:Y:S02]  /*53fe0*/  SHF.R.U32.HI R120, RZ, 0x8, R120 ;  /* 0x00000008ff787819 */ /* 0x000fe40000011678 */
[----:B------:R-:W-:Y:S02]  /*53ff0*/  SHF.R.U32.HI R101, RZ, 0x8, R101 ;  /* 0x00000008ff657819 */ /* 0x000fe40000011665 */
[----:B------:R-:W-:Y:S02]  /*54000*/  SHF.R.U32.HI R122, RZ, 0x8, R122 ;  /* 0x00000008ff7a7819 */ /* 0x000fe4000001167a */
[----:B------:R-:W-:Y:S01]  /*54010*/  SHF.R.U32.HI R103, RZ, 0x8, R103 ;  /* 0x00000008ff677819 */ /* 0x000fe20000011667 */
[----:B------:R-:W-:Y:S01]  /*54020*/  STSM.16.M88.4 [R31], R72 ;  /* 0x000000481f007844 */ /* 0x000fe20000000200 */
[----:B------:R-:W-:Y:S01]  /*54030*/  BAR.SYNC.DEFER_BLOCKING 0x0 ;  /* 0x0000000000007b1d */ /* 0x000fe20000010000 */
        /* <DEDUP_REMOVED lines=8> */
[----:B------:R-:W-:Y:S02]  /*540c0*/  PRMT R114, R101, 0x5410, R80 ;  /* 0x0000541065727816 */ /* 0x000fe40000000050 */
[----:B------:R-:W-:Y:S02]  /*540d0*/  PRMT R120, R103, 0x5410, R82 ;  /* 0x0000541067787816 */ /* 0x000fe40000000052 */
[----:B------:R-:W1:Y:S01]  /*540e0*/  LDS.128 R80, [R4] ;  /* 0x0000000004507984 */ /* 0x000e620000000c00 */
[----:B------:R-:W-:Y:S02]  /*540f0*/  SHF.R.U32.HI R189, RZ, 0x8, R189 ;  /* 0x00000008ffbd7819 */ /* 0x000fe400000116bd */
[----:B------:R-:W-:Y:S02]  /*54100*/  SHF.R.U32.HI R190, RZ, 0x8, R190 ;  /* 0x00000008ffbe7819 */ /* 0x000fe400000116be */
[----:B------:R-:W-:-:S02]  /*54110*/  SHF.R.U32.HI R193, RZ, 0x8, R193 ;  /* 0x00000008ffc17819 */ /* 0x000fc400000116c1 */
[----:B------:R-:W-:Y:S02]  /*54120*/  LOP3.LUT R190, R190, 0xffff, RZ, 0xc0, !PT ;  /* 0x0000ffffbebe7812 */ /* 0x000fe400078ec0ff */
[----:B------:R-:W-:Y:S02]  /*54130*/  LOP3.LUT R189, R189, 0xffff, RZ, 0xc0, !PT ;  /* 0x0000ffffbdbd7812 */ /* 0x000fe400078ec0ff */
[----:B------:R-:W-:Y:S02]  /*54140*/  LOP3.LUT R193, R193, 0xffff, RZ, 0xc0, !PT ;  /* 0x0000ffffc1c17812 */ /* 0x000fe400078ec0ff */
[----:B------:R-:W-:Y:S02]  /*54150*/  PRMT R115, R189, 0x3340, R190 ;  /* 0x00003340bd737816 */ /* 0x000fe400000000be */
[----:B------:R-:W-:Y:S02]  /*54160*/  PRMT R140, R193, 0x3340, R0 ;  /* 0x00003340c18c7816 */ /* 0x000fe40000000000 */
[----:B------:R-:W-:-:S02]  /*54170*/  LOP3.LUT R3, R186, 0xffff, RZ, 0xc0, !PT ;  /* 0x0000ffffba037812 */ /* 0x000fc400078ec0ff */
[----:B------:R-:W-:Y:S02]  /*54180*/  PRMT R140, R115, 0x5410, R140 ;  /* 0x00005410738c7816 */ /* 0x000fe4000000008c */
[----:B------:R-:W-:Y:S02]  /*54190*/  LOP3.LUT R187, R187, 0xffff, RZ, 0xc0, !PT ;  /* 0x0000ffffbbbb7812 */ /* 0x000fe400078ec0ff */
[--C-:B----4-:R-:W-:Y:S02]  /*541a0*/  PRMT R64, R32, 0x4210, R3.reuse ;  /* 0x0000421020407816 */ /* 0x110fe40000000003 */
[----:B------:R-:W-:Y:S02]  /*541b0*/  PRMT R65, R130, 0x5210, R3 ;  /* 0x0000521082417816 */ /* 0x000fe40000000003 */
[--C-:B------:R-:W-:Y:S02]  /*541c0*/  PRMT R66, R28, 0x4210, R187.reuse ;  /* 0x000042101c427816 */ /* 0x100fe400000000bb */
[----:B------:R-:W-:Y:S01]  /*541d0*/  PRMT R67, R140, 0x5210, R187 ;  /* 0x000052108c437816 */ /* 0x000fe200000000bb */
[----:B------:R-:W-:Y:S01]  /*541e0*/  BAR.SYNC.DEFER_BLOCKING 0x0 ;  /* 0x0000000000007b1d */ /* 0x000fe20000010000 */
[----:B------:R-:W-:-:S02]  /*541f0*/  SHF.R.U32.HI R93, RZ, 0x8, R93 ;  /* 0x00000008ff5d7819 */ /* 0x000fc4000001165d */
[----:B------:R-:W-:Y:S02]  /*54200*/  SHF.R.U32.HI R90, RZ, 0x8, R90 ;  /* 0x00000008ff5a7819 */ /* 0x000fe4000001165a */
[----:B------:R-:W-:Y:S01]  /*54210*/  LOP3.LUT R93, R93, 0xffff, RZ, 0xc0, !PT ;  /* 0x0000ffff5d5d7812 */ /* 0x000fe200078ec0ff */
[----:B------:R-:W-:Y:S02]  /*54220*/  STSM.16.M88.4 [R31], R64 ;  /* 0x000000401f007844 */ /* 0x000fe40000000200 */
[----:B------:R-:W-:Y:S01]  /*54230*/  BAR.SYNC.DEFER_BLOCKING 0x0 ;  /* 0x0000000000007b1d */ /* 0x000fe20000010000 */
[----:B------:R-:W-:-:S04]  /*54240*/  LOP3.LUT R90, R90, 0xffff, RZ, 0xc0, !PT ;  /* 0x0000ffff5a5a7812 */ /* 0x000fc800078ec0ff */
[----:B------:R-:W-:Y:S02]  /*54250*/  PRMT R90, R90, 0x3340, R93 ;  /* 0x000033405a5a7816 */ /* 0x000fe4000000005d */
[----:B------:R-:W-:Y:S02]  /*54260*/  LOP3.LUT R37, R36, 0xffff, RZ, 0xc0, !PT ;  /* 0x0000ffff24257812 */ /* 0x000fe400078ec0ff */
[----:B------:R-:W-:Y:S01]  /*54270*/  LOP3.LUT R39, R38, 0xffff, RZ, 0xc0, !PT ;  /* 0x0000ffff26277812 */ /* 0x000fe200078ec0ff */
[----:B------:R-:W4:Y:S01]  /*54280*/  LDS.128 R92, [R4] ;  /* 0x00000000045c7984 */ /* 0x000f220000000c00 */
[----:B------:R-:W-:Y:S02]  /*54290*/  PRMT R36, R24, 0x4210, R37 ;  /* 0x0000421018247816 */ /* 0x000fe40000000025 */
[----:B------:R-:W-:Y:S02]  /*542a0*/  PRMT R38, R42, 0x4210, R39 ;  /* 0x000042102a267816 */ /* 0x000fe40000000027 */
[----:B------:R-:W-:-:S02]  /*542b0*/  PRMT R37, R142, 0x5210, R37 ;  /* 0x000052108e257816 */ /* 0x000fc40000000025 */
[----:B------:R-:W-:Y:S01]  /*542c0*/  PRMT R39, R144, 0x5210, R39 ;  /* 0x0000521090277816 */ /* 0x000fe20000000027 */
[----:B------:R-:W-:Y:S01]  /*542d0*/  BAR.SYNC.DEFER_BLOCKING 0x0 ;  /* 0x0000000000007b1d */ /* 0x000fe20000010000 */
[----:B------:R-:W-:Y:S02]  /*542e0*/  SHF.R.U32.HI R88, RZ, 0x8, R88 ;  /* 0x00000008ff587819 */ /* 0x000fe40000011658 */
[----:B------:R-:W-:Y:S02]  /*542f0*/  SHF.R.U32.HI R91, RZ, 0x8, R91 ;  /* 0x00000008ff5b7819 */ /* 0x000fe4000001165b */
[----:B------:R-:W-:Y:S02]  /*54300*/  LOP3.LUT R88, R88, 0xffff, RZ, 0xc0, !PT ;  /* 0x0000ffff58587812 */ /* 0x000fe400078ec0ff */
[----:B------:R-:W-:Y:S01]  /*54310*/  LOP3.LUT R91, R91, 0xffff, RZ, 0xc0, !PT ;  /* 0x0000ffff5b5b7812 */ /* 0x000fe200078ec0ff */
[----:B------:R-:W-:Y:S03]  /*54320*/  STSM.16.M88.4 [R31], R36 ;  /* 0x000000241f007844 */ /* 0x000fe60000000200 */
[----:B------:R-:W-:-:S02]  /*54330*/  PRMT R88, R88, 0x3340, R91 ;  /* 0x0000334058587816 */ /* 0x000fc4000000005b */
[----:B------:R-:W-:Y:S02]  /*54340*/  PRMT R87, R87, 0x3340, R0 ;  /* 0x0000334057577816 */ /* 0x000fe40000000000 */
[----:B------:R-:W-:Y:S02]  /*54350*/  PRMT R108, R88, 0x5410, R85 ;  /* 0x00005410586c7816 */ /* 0x000fe40000000055 */
[----:B------:R-:W-:Y:S01]  /*54360*/  PRMT R110, R90, 0x5410, R87 ;  /* 0x000054105a6e7816 */ /* 0x000fe20000000057 */
[----:B------:R-:W-:Y:S01]  /*54370*/  BAR.SYNC.DEFER_BLOCKING 0x0 ;  /* 0x0000000000007b1d */ /* 0x000fe20000010000 */
[----:B------:R-:W-:Y:S02]  /*54380*/  LOP3.LUT R3, R52, 0xffff, RZ, 0xc0, !PT ;  /* 0x0000ffff34037812 */ /* 0x000fe400078ec0ff */
[----:B------:R-:W-:Y:S02]  /*54390*/  LOP3.LUT R5, R54, 0xffff, RZ, 0xc0, !PT ;  /* 0x0000ffff36057812 */ /* 0x000fe400078ec0ff */
[--C-:B------:R-:W-:Y:S01]  /*543a0*/  PRMT R32, R34, 0x4210, R3.reuse ;  /* 0x0000421022207816 */ /* 0x100fe20000000003 */
[----:B------:R-:W4:Y:S01]  /*543b0*/  LDS.128 R88, [R4] ;  /* 0x0000000004587984 */ /* 0x000f220000000c00 */
[----:B------:R-:W-:-:S02]  /*543c0*/  PRMT R33, R146, 0x5210, R3 ;  /* 0x0000521092217816 */ /* 0x000fc40000000003 */
[--C-:B------:R-:W-:Y:S02]  /*543d0*/  PRMT R34, R30, 0x4210, R5.reuse ;  /* 0x000042101e227816 */ /* 0x100fe40000000005 */
[----:B------:R-:W-:Y:S01]  /*543e0*/  PRMT R35, R154, 0x5210, R5 ;  /* 0x000052109a237816 */ /* 0x000fe20000000005 */
[----:B------:R-:W-:Y:S06]  /*543f0*/  BAR.SYNC.DEFER_BLOCKING 0x0 ;  /* 0x0000000000007b1d */ /* 0x000fec0000010000 */
[----:B------:R0:W-:Y:S01]  /*54400*/  STSM.16.M88.4 [R31], R32 ;  /* 0x000000201f007844 */ /* 0x0001e20000000200 */
[----:B------:R-:W-:-:S02]  /*54410*/  LOP3.LUT R3, R84, 0xffff, RZ, 0xc0, !PT ;  /* 0x0000ffff54037812 */ /* 0x000fc400078ec0ff */
[----:B------:R-:W-:Y:S01]  /*54420*/  LOP3.LUT R5, R86, 0xffff, RZ, 0xc0, !PT ;  /* 0x0000ffff56057812 */ /* 0x000fe200078ec0ff */
[----:B------:R-:W-:Y:S01]  /*54430*/  BAR.SYNC.DEFER_BLOCKING 0x0 ;  /* 0x0000000000007b1d */ /* 0x000fe20000010000 */
[----:B------:R-:W-:Y:S02]  /*54440*/  LOP3.LUT R25, R25, 0xffff, RZ, 0xc0, !PT ;  /* 0x0000ffff19197812 */ /* 0x000fe400078ec0ff */
[----:B------:R-:W-:Y:S02]  /*54450*/  LOP3.LUT R27, R27, 0xffff, RZ, 0xc0, !PT ;  /* 0x0000ffff1b1b7812 */ /* 0x000fe400078ec0ff */
[----:B------:R-:W-:Y:S01]  /*54460*/  PRMT R24, R26, 0x4210, R25 ;  /* 0x000042101a187816 */ /* 0x000fe20000000019 */
[----:B------:R-:W4:Y:S01]  /*54470*/  LDS.128 R84, [R4] ;  /* 0x0000000004547984 */ /* 0x000f220000000c00 */
[----:B------:R-:W-:Y:S02]  /*54480*/  PRMT R26, R50, 0x4210, R27 ;  /* 0x00004210321a7816 */ /* 0x000fe4000000001b */
[----:B------:R-:W-:-:S02]  /*54490*/  PRMT R25, R76, 0x5210, R25 ;  /* 0x000052104c197816 */ /* 0x000fc40000000019 */
[----:B------:R-:W-:Y:S01]  /*544a0*/  PRMT R27, R78, 0x5210, R27 ;  /* 0x000052104e1b7816 */ /* 0x000fe2000000001b */
[----:B------:R-:W-:Y:S06]  /*544b0*/  BAR.SYNC.DEFER_BLOCKING 0x0 ;  /* 0x0000000000007b1d */ /* 0x000fec0000010000 */
[----:B------:R2:W-:Y:S02]  /*544c0*/  STSM.16.M88.4 [R31], R24 ;  /* 0x000000181f007844 */ /* 0x0005e40000000200 */
[----:B------:R-:W-:Y:S01]  /*544d0*/  BAR.SYNC.DEFER_BLOCKING 0x0 ;  /* 0x0000000000007b1d */ /* 0x000fe20000010000 */
[----:B0-----:R-:W-:-:S02]  /*544e0*/  PRMT R32, R46, 0x4210, R3 ;  /* 0x000042102e207816 */ /* 0x001fc40000000003 */
[----:B------:R-:W-:-:S03]  /*544f0*/  PRMT R33, R104, 0x5210, R3 ;  /* 0x0000521068217816 */ /* 0x000fc60000000003 */
[----:B------:R-:W0:Y:S01]  /*54500*/  LDS.128 R76, [R4] ;  /* 0x00000000044c7984 */ /* 0x000e220000000c00 */
[--C-:B------:R-:W-:Y:S02]  /*54510*/  PRMT R34, R44, 0x4210, R5.reuse ;  /* 0x000042102c227816 */ /* 0x100fe40000000005 */
[----:B------:R-:W-:Y:S01]  /*54520*/  PRMT R35, R106, 0x5210, R5 ;  /* 0x000052106a237816 */ /* 0x000fe20000000005 */
[----:B------:R-:W-:Y:S06]  /*54530*/  BAR.SYNC.DEFER_BLOCKING 0x0 ;  /* 0x0000000000007b1d */ /* 0x000fec0000010000 */
[----:B------:R3:W-:Y:S02]  /*54540*/  STSM.16.M88.4 [R31], R32 ;  /* 0x000000201f007844 */ /* 0x0007e40000000200 */
[----:B------:R-:W-:Y:S01]  /*54550*/  BAR.SYNC.DEFER_BLOCKING 0x0 ;  /* 0x0000000000007b1d */ /* 0x000fe20000010000 */
[----:B------:R-:W-:-:S02]  /*54560*/  LOP3.LUT R3, R100, 0xffff, RZ, 0xc0, !PT ;  /* 0x0000ffff64037812 */ /* 0x000fc400078ec0ff */
[----:B------:R-:W-:-:S03]  /*54570*/  LOP3.LUT R5, R102, 0xffff, RZ, 0xc0, !PT ;  /* 0x0000ffff66057812 */ /* 0x000fc600078ec0ff */
[----:B------:R-:W0:Y:S01]  /*54580*/  LDS.128 R72, [R4] ;  /* 0x0000000004487984 */ /* 0x000e220000000c00 */
[--C-:B------:R-:W-:Y:S02]  /*54590*/  PRMT R40, R40, 0x4210, R3.reuse ;  /* 0x0000421028287816 */ /* 0x100fe40000000003 */
[----:B------:R-:W-:Y:S02]  /*545a0*/  PRMT R41, R108, 0x5210, R3 ;  /* 0x000052106c297816 */ /* 0x000fe40000000003 */
[--C-:B------:R-:W-:Y:S02]  /*545b0*/  PRMT R42, R62, 0x4210, R5.reuse ;  /* 0x000042103e2a7816 */ /* 0x100fe40000000005 */
[----:B------:R-:W-:Y:S01]  /*545c0*/  PRMT R43, R110, 0x5210, R5 ;  /* 0x000052106e2b7816 */ /* 0x000fe20000000005 */
[----:B------:R-:W-:Y:S06]  /*545d0*/  BAR.SYNC.DEFER_BLOCKING 0x0 ;  /* 0x0000000000007b1d */ /* 0x000fec0000010000 */
[----:B------:R-:W-:Y:S02]  /*545e0*/  STSM.16.M88.4 [R31], R40 ;  /* 0x000000281f007844 */ /* 0x000fe40000000200 */
[----:B------:R-:W-:Y:S01]  /*545f0*/  BAR.SYNC.DEFER_BLOCKING 0x0 ;  /* 0x0000000000007b1d */ /* 0x000fe20000010000 */
[----:B------:R-:W-:-:S02]  /*54600*/  LOP3.LUT R3, R116, 0xffff, RZ, 0xc0, !PT ;  /* 0x0000ffff74037812 */ /* 0x000fc400078ec0ff */
[----:B------:R-:W-:-:S03]  /*54610*/  LOP3.LUT R118, R118, 0xffff, RZ, 0xc0, !PT ;  /* 0x0000ffff76767812 */ /* 0x000fc600078ec0ff */
[----:B------:R-:W0:Y:S01]  /*54620*/  LDS.128 R64, [R4] ;  /* 0x0000000004407984 */ /* 0x000e220000000c00 */
[--C-:B--2---:R-:W-:Y:S02]  /*54630*/  PRMT R24, R60, 0x4210, R3.reuse ;  /* 0x000042103c187816 */ /* 0x104fe40000000003 */
[----:B------:R-:W-:Y:S02]  /*54640*/  PRMT R25, R112, 0x5210, R3 ;  /* 0x0000521070197816 */ /* 0x000fe40000000003 */
[--C-:B------:R-:W-:Y:S01]  /*54650*/  PRMT R26, R61, 0x4210, R118.reuse ;  /* 0x000042103d1a7816 */ /* 0x100fe20000000076 */
[----:B------:R-:W-:Y:S01]  /*54660*/  BAR.SYNC.DEFER_BLOCKING 0x0 ;  /* 0x0000000000007b1d */ /* 0x000fe20000010000 */
[----:B------:R-:W-:-:S05]  /*54670*/  PRMT R27, R99, 0x5210, R118 ;  /* 0x00005210631b7816 */ /* 0x000fca0000000076 */
[----:B------:R2:W-:Y:S02]  /*54680*/  STSM.16.M88.4 [R31], R24 ;  /* 0x000000181f007844 */ /* 0x0005e40000000200 */
[----:B------:R-:W-:Y:S01]  /*54690*/  BAR.SYNC.DEFER_BLOCKING 0x0 ;  /* 0x0000000000007b1d */ /* 0x000fe20000010000 */
[----:B------:R-:W-:-:S04]  /*546a0*/  LOP3.LUT R3, R132, 0xffff, RZ, 0xc0, !PT ;  /* 0x0000ffff84037812 */ /* 0x000fc800078ec0ff */
[--C-:B------:R-:W-:Y:S02]  /*546b0*/  PRMT R48, R48, 0x4210, R3.reuse ;  /* 0x0000421030307816 */ /* 0x100fe40000000003 */
[----:B------:R-:W-:Y:S01]  /*546c0*/  PRMT R49, R114, 0x5210, R3 ;  /* 0x0000521072317816 */ /* 0x000fe20000000003 */
[----:B------:R-:W0:Y:S01]  /*546d0*/  LDS.128 R60, [R4] ;  /* 0x00000000043c7984 */ /* 0x000e220000000c00 */
[----:B------:R-:W-:-:S04]  /*546e0*/  LOP3.LUT R3, R134, 0xffff, RZ, 0xc0, !PT ;  /* 0x0000ffff86037812 */ /* 0x000fc800078ec0ff */
[--C-:B------:R-:W-:Y:S02]  /*546f0*/  PRMT R50, R98, 0x4210, R3.reuse ;  /* 0x0000421062327816 */ /* 0x100fe40000000003 */
[----:B------:R-:W-:Y:S01]  /*54700*/  PRMT R51, R120, 0x5210, R3 ;  /* 0x0000521078337816 */ /* 0x000fe20000000003 */
[----:B------:R-:W-:Y:S06]  /*54710*/  BAR.SYNC.DEFER_BLOCKING 0x0 ;  /* 0x0000000000007b1d */ /* 0x000fec0000010000 */
[----:B------:R-:W-:Y:S02]  /*54720*/  STSM.16.M88.4 [R31], R48 ;  /* 0x000000301f007844 */ /* 0x000fe40000000200 */
[----:B------:R-:W-:Y:S01]  /*54730*/  BAR.SYNC.DEFER_BLOCKING 0x0 ;  /* 0x0000000000007b1d */ /* 0x000fe20000010000 */
[----:B------:R-:W-:-:S02]  /*54740*/  SHF.R.U32.HI R136, RZ, 0x8, R136 ;  /* 0x00000008ff887819 */ /* 0x000fc40000011688 */
[----:B------:R-:W-:Y:S02]  /*54750*/  SHF.R.U32.HI R107, RZ, 0x8, R107 ;  /* 0x00000008ff6b7819 */ /* 0x000fe4000001166b */
[----:B------:R-:W-:Y:S02]  /*54760*/  SHF.R.U32.HI R109, RZ, 0x8, R109 ;  /* 0x00000008ff6d7819 */ /* 0x000fe4000001166d */
[----:B------:R-:W-:Y:S02]  /*54770*/  SHF.R.U32.HI R138, RZ, 0x8, R138 ;  /* 0x00000008ff8a7819 */ /* 0x000fe4000001168a */
[----:B------:R-:W-:Y:S02]  /*54780*/  SHF.R.U32.HI R113, RZ, 0x8, R113 ;  /* 0x00000008ff717819 */ /* 0x000fe40000011671 */
[----:B------:R-:W-:Y:S02]  /*54790*/  SHF.R.U32.HI R111, RZ, 0x8, R111 ;  /* 0x00000008ff6f7819 */ /* 0x000fe4000001166f */
[----:B------:R-:W-:-:S02]  /*547a0*/  LOP3.LUT R107, R107, 0xffff, RZ, 0xc0, !PT ;  /* 0x0000ffff6b6b7812 */ /* 0x000fc400078ec0ff */
[----:B------:R-:W-:Y:S01]  /*547b0*/  LOP3.LUT R136, R136, 0xffff, RZ, 0xc0, !PT ;  /* 0x0000ffff88887812 */ /* 0x000fe200078ec0ff */
[----:B------:R-:W0:Y:S01]  /*547c0*/  LDS.128 R52, [R4] ;  /* 0x0000000004347984 */ /* 0x000e220000000c00 */
[----:B------:R-:W-:Y:S02]  /*547d0*/  LOP3.LUT R109, R109, 0xffff, RZ, 0xc0, !PT ;  /* 0x0000ffff6d6d7812 */ /* 0x000fe400078ec0ff */
[----:B------:R-:W-:Y:S02]  /*547e0*/  LOP3.LUT R113, R113, 0xffff, RZ, 0xc0, !PT ;  /* 0x0000ffff71717812 */ /* 0x000fe400078ec0ff */
[----:B------:R-:W-:Y:S02]  /*547f0*/  LOP3.LUT R138, R138, 0xffff, RZ, 0xc0, !PT ;  /* 0x0000ffff8a8a7812 */ /* 0x000fe400078ec0ff */
[----:B------:R-:W-:Y:S02]  /*54800*/  LOP3.LUT R111, R111, 0xffff, RZ, 0xc0, !PT ;  /* 0x0000ffff6f6f7812 */ /* 0x000fe400078ec0ff */
[----:B------:R-:W-:-:S02]  /*54810*/  PRMT R107, R136, 0x3340, R107 ;  /* 0x00003340886b7816 */ /* 0x000fc4000000006b */
[--C-:B------:R-:W-:Y:S02]  /*54820*/  PRMT R122, R109, 0x3340, R0.reuse ;  /* 0x000033406d7a7816 */ /* 0x100fe40000000000 */
[----:B------:R-:W-:Y:S02]  /*54830*/  PRMT R113, R138, 0x3340, R113 ;  /* 0x000033408a717816 */ /* 0x000fe40000000071 */
[----:B------:R-:W-:Y:S02]  /*54840*/  PRMT R128, R111, 0x3340, R0 ;  /* 0x000033406f807816 */ /* 0x000fe40000000000 */
[----:B------:R-:W-:Y:S02]  /*54850*/  PRMT R122, R107, 0x5410, R122 ;  /* 0x000054106b7a7816 */ /* 0x000fe4000000007a */
[----:B------:R-:W-:Y:S02]  /*54860*/  PRMT R113, R113, 0x5410, R128 ;  /* 0x0000541071717816 */ /* 0x000fe40000000080 */
[----:B------:R-:W-:-:S02]  /*54870*/  LOP3.LUT R7, R148, 0xffff, RZ, 0xc0, !PT ;  /* 0x0000ffff94077812 */ /* 0x000fc400078ec0ff */
[----:B------:R-:W-:Y:S02]  /*54880*/  LOP3.LUT R150, R150, 0xffff, RZ, 0xc0, !PT ;  /* 0x0000ffff96967812 */ /* 0x000fe400078ec0ff */
[--C-:B---3--:R-:W-:Y:S02]  /*54890*/  PRMT R32, R96, 0x4210, R7.reuse ;  /* 0x0000421060207816 */ /* 0x108fe40000000007 */
[----:B------:R-:W-:Y:S02]  /*548a0*/  PRMT R33, R122, 0x5210, R7 ;  /* 0x000052107a217816 */ /* 0x000fe40000000007 */
[--C-:B------:R-:W-:Y:S02]  /*548b0*/  PRMT R34, R97, 0x4210, R150.reuse ;  /* 0x0000421061227816 */ /* 0x100fe40000000096 */
[----:B------:R-:W-:Y:S01]  /*548c0*/  PRMT R35, R113, 0x5210, R150 ;  /* 0x0000521071237816 */ /* 0x000fe20000000096 */
[----:B------:R-:W-:Y:S01]  /*548d0*/  BAR.SYNC.DEFER_BLOCKING 0x0 ;  /* 0x0000000000007b1d */ /* 0x000fe20000010000 */
[----:B------:R-:W-:Y:S01]  /*548e0*/  SHF.R.U32.HI R229, RZ, 0x6, R195 ;  /* 0x00000006ffe57819 */ /* 0x000fe200000116c3 */
[----:B------:R-:W-:-:S03]  /*548f0*/  IMAD R5, R119, UR4, RZ ;  /* 0x0000000477057c24 */ /* 0x000fc6000f8e02ff */
[----:B------:R-:W-:Y:S01]  /*54900*/  SGXT.U32 R229, R229, 0x1 ;  /* 0x00000001e5e5781a */ /* 0x000fe20000000000 */
[----:B------:R-:W-:Y:S01]  /*54910*/  ULDC UR4, c[0x0][0x248] ;  /* 0x0000920000047ab9 */ /* 0x000fe20000000800 */
[----:B------:R-:W-:Y:S01]  /*54920*/  IADD3 R2, P1, R5, UR6, RZ ;  /* 0x0000000605027c10 */ /* 0x000fe2000ff3e0ff */
[----:B------:R-:W-:Y:S01]  /*54930*/  ULDC UR6, c[0x0][0x248] ;  /* 0x0000920000067ab9 */ /* 0x000fe20000000800 */
[C---:B------:R-:W-:Y:S02]  /*54940*/  LOP3.LUT R3, R0.reuse, R229, RZ, 0xfc, !PT ;  /* 0x000000e500037212 */ /* 0x040fe400078efcff */
[----:B------:R-:W-:Y:S01]  /*54950*/  ISETP.GE.AND P0, PT, R119, UR8, PT ;  /* 0x0000000877007c0c */ /* 0x000fe2000bf06270 */
[----:B------:R-:W-:Y:S01]  /*54960*/  ULDC UR8, c[0x0][0x248] ;  /* 0x0000920000087ab9 */ /* 0x000fe20000000800 */
[C-C-:B------:R-:W-:Y:S01]  /*54970*/  LOP3.LUT R6, R0.reuse, 0x2, R229.reuse, 0xfe, !PT ;  /* 0x0000000200067812 */ /* 0x140fe200078efee5 */
[----:B------:R3:W-:Y:S01]  /*54980*/  STSM.16.M88.4 [R31], R32 ;  /* 0x000000201f007844 */ /* 0x0007e20000000200 */
[----:B------:R-:W-:Y:S01]  /*54990*/  LEA.HI.X.SX32 R5, R5, UR7, 0x1, P1 ;  /* 0x0000000705057c11 */ /* 0x000fe200088f0eff */
[C---:B--2---:R-:W-:Y:S01]  /*549a0*/  IMAD R25, R3.reuse, UR4, RZ ;  /* 0x0000000403197c24 */ /* 0x044fe2000f8e02ff */
[----:B------:R-:W-:Y:S01]  /*549b0*/  ISETP.LT.AND P1, PT, R3, UR9, !P0 ;  /* 0x0000000903007c0c */ /* 0x000fe2000c721270 */
[----:B------:R-:W-:Y:S01]  /*549c0*/  ULDC UR9, c[0x0][0x22c] ;  /* 0x00008b0000097ab9 */ /* 0x000fe20000000800 */
[--C-:B------:R-:W-:Y:S01]  /*549d0*/  LOP3.LUT R7, R0, 0x4, R229.reuse, 0xfe, !PT ;  /* 0x0000000400077812 */ /* 0x100fe200078efee5 */
[----:B------:R-:W-:Y:S01]  /*549e0*/  ULDC UR7, c[0x0][0x248] ;  /* 0x0000920000077ab9 */ /* 0x000fe20000000800 */
[C---:B------:R-:W-:Y:S01]  /*549f0*/  ISETP.LT.AND P3, PT, R6.reuse, UR9, !P0 ;  /* 0x0000000906007c0c */ /* 0x040fe2000c761270 */
[----:B------:R-:W-:Y:S01]  /*54a00*/  IMAD R27, R6, UR6, RZ ;  /* 0x00000006061b7c24 */ /* 0x000fe2000f8e02ff */
[-C--:B------:R-:W-:Y:S01]  /*54a10*/  IADD3 R6, P6, R25, R2.reuse, RZ ;  /* 0x0000000219067210 */ /* 0x080fe20007fde0ff */
[C---:B------:R-:W-:Y:S01]  /*54a20*/  IMAD R29, R7.reuse, UR7, RZ ;  /* 0x00000007071d7c24 */ /* 0x040fe2000f8e02ff */
[----:B------:R-:W-:Y:S01]  /*54a30*/  ISETP.LT.AND P2, PT, R7, UR10, !P0 ;  /* 0x0000000a07007c0c */ /* 0x000fe2000c741270 */
[----:B------:R-:W-:Y:S01]  /*54a40*/  ULDC UR4, c[0x0][0x248] ;  /* 0x0000920000047ab9 */ /* 0x000fe20000000800 */
[----:B------:R-:W-:Y:S01]  /*54a50*/  LOP3.LUT R3, R0, 0x6, R229, 0xfe, !PT ;  /* 0x0000000600037812 */ /* 0x000fe200078efee5 */
[----:B------:R-:W-:Y:S01]  /*54a60*/  ULDC UR9, c[0x0][0x22c] ;  /* 0x00008b0000097ab9 */ /* 0x000fe20000000800 */
[----:B------:R-:W-:Y:S01]  /*54a70*/  LEA.HI.X.SX32 R7, R25, R5, 0x1, P6 ;  /* 0x0000000519077211 */ /* 0x000fe200030f0eff */
[----:B------:R-:W-:Y:S01]  /*54a80*/  ULDC UR6, c[0x0][0x248] ;  /* 0x0000920000067ab9 */ /* 0x000fe20000000800 */
[----:B------:R-:W-:Y:S01]  /*54a90*/  PRMT R37, R8, 0x7770, RZ ;  /* 0x0000777008257816 */ /* 0x000fe200000000ff */
[----:B------:R-:W-:Y:S01]  /*54aa0*/  BAR.SYNC.DEFER_BLOCKING 0x0 ;  /* 0x0000000000007b1d */ /* 0x000fe20000010000 */
[----:B------:R-:W-:-:S02]  /*54ab0*/  IADD3 R24, P5, R27, R2, RZ ;  /* 0x000000021b187210 */ /* 0x000fc40007fbe0ff */
[-C--:B------:R-:W-:Y:S02]  /*54ac0*/  IADD3 R26, P6, R29, R2.reuse, RZ ;  /* 0x000000021d1a7210 */ /* 0x080fe40007fde0ff */
[C---:B------:R-:W-:Y:S01]  /*54ad0*/  ISETP.LT.AND P4, PT, R3.reuse, UR11, !P0 ;  /* 0x0000000b03007c0c */ /* 0x040fe2000c781270 */
[----:B------:R-:W-:Y:S01]  /*54ae0*/  IMAD R3, R3, UR8, RZ ;  /* 0x0000000803037c24 */ /* 0x000fe2000f8e02ff */
[-C--:B------:R-:W-:Y:S01]  /*54af0*/  LEA.HI.X.SX32 R25, R27, R5.reuse, 0x1, P5 ;  /* 0x000000051b197211 */ /* 0x080fe200028f0eff */
[----:B------:R-:W-:Y:S01]  /*54b00*/  ULDC UR10, c[0x0][0x22c] ;  /* 0x00008b00000a7ab9 */ /* 0x000fe20000000800 */
[----:B---3--:R-:W-:Y:S01]  /*54b10*/  PRMT R35, R9, 0x7770, RZ ;  /* 0x0000777009237816 */ /* 0x008fe200000000ff */
[----:B------:R-:W-:Y:S01]  /*54b20*/  ULDC UR7, c[0x0][0x248] ;  /* 0x0000920000077ab9 */ /* 0x000fe20000000800 */
[----:B------:R-:W-:Y:S01]  /*54b30*/  LEA.HI.X.SX32 R27, R29, R5, 0x1, P6 ;  /* 0x000000051d1b7211 */ /* 0x000fe200030f0eff */
[----:B------:R-:W-:Y:S01]  /*54b40*/  ULDC UR11, c[0x0][0x22c] ;  /* 0x00008b00000b7ab9 */ /* 0x000fe20000000800 */
[----:B------:R-:W-:Y:S01]  /*54b50*/  PRMT R33, R10, 0x7770, RZ ;  /* 0x000077700a217816 */ /* 0x000fe200000000ff */
[----:B------:R-:W-:Y:S01]  /*54b60*/  ULDC UR8, c[0x0][0x248] ;  /* 0x0000920000087ab9 */ /* 0x000fe20000000800 */
[----:B------:R-:W-:Y:S01]  /*54b70*/  PRMT R31, R11, 0x7770, RZ ;  /* 0x000077700b1f7816 */ /* 0x000fe200000000ff */
[----:B------:R2:W-:Y:S01]  /*54b80*/  @P1 STG.E.U8 desc[UR44][R6.64], R37 ;  /* 0x0000002506001986 */ /* 0x0005e2000c10112c */
[----:B------:R-:W-:-:S03]  /*54b90*/  IADD3 R28, P1, R3, R2, RZ ;  /* 0x00000002031c7210 */ /* 0x000fc60007f3e0ff */
[----:B------:R3:W-:Y:S01]  /*54ba0*/  @P3 STG.E.U8 desc[UR44][R24.64], R35 ;  /* 0x0000002318003986 */ /* 0x0007e2000c10112c */
[-C--:B------:R-:W-:Y:S02]  /*54bb0*/  LEA.HI.X.SX32 R29, R3, R5.reuse, 0x1, P1 ;  /* 0x00000005031d7211 */ /* 0x080fe400008f0eff */
[C-C-:B--2---:R-:W-:Y:S01]  /*54bc0*/  LOP3.LUT R7, R0.reuse, 0x8, R229.reuse, 0xfe, !PT ;  /* 0x0000000800077812 */ /* 0x144fe200078efee5 */
[----:B------:R2:W-:Y:S01]  /*54bd0*/  @P2 STG.E.U8 desc[UR44][R26.64], R33 ;  /* 0x000000211a002986 */ /* 0x0005e2000c10112c */
[C-C-:B------:R-:W-:Y:S02]  /*54be0*/  LOP3.LUT R6, R0.reuse, 0xa, R229.reuse, 0xfe, !PT ;  /* 0x0000000a00067812 */ /* 0x140fe400078efee5 */
[C---:B------:R-:W-:Y:S01]  /*54bf0*/  ISETP.LT.AND P2, PT, R7.reuse, UR9, !P0 ;  /* 0x0000000907007c0c */ /* 0x040fe2000c741270 */
[----:B---3--:R-:W-:Y:S01]  /*54c00*/  IMAD R25, R7, UR4, RZ ;  /* 0x0000000407197c24 */ /* 0x008fe2000f8e02ff */
[C---:B------:R-:W-:Y:S02]  /*54c10*/  LOP3.LUT R7, R0.reuse, 0xc, R229, 0xfe, !PT ;  /* 0x0000000c00077812 */ /* 0x040fe400078efee5 */
[----:B------:R-:W-:Y:S01]  /*54c20*/  LOP3.LUT R3, R0, UR51, RZ, 0xfc, !PT ;  /* 0x0000003300037c12 */ /* 0x000fe2000f8efcff */
[----:B------:R3:W-:Y:S01]  /*54c30*/  @P4 STG.E.U8 desc[UR44][R28.64], R31 ;  /* 0x0000001f1c004986 */ /* 0x0007e2000c10112c */
[C---:B------:R-:W-:Y:S01]  /*54c40*/  ISETP.LT.AND P3, PT, R6.reuse, UR10, !P0 ;  /* 0x0000000a06007c0c */ /* 0x040fe2000c761270 */
[----:B------:R-:W-:Y:S01]  /*54c50*/  ULDC UR4, c[0x0][0x248] ;  /* 0x0000920000047ab9 */ /* 0x000fe20000000800 */
[----:B--2---:R-:W-:Y:S01]  /*54c60*/  IMAD R27, R6, UR6, RZ ;  /* 0x00000006061b7c24 */ /* 0x004fe2000f8e02ff */
[-C--:B------:R-:W-:Y:S01]  /*54c70*/  IADD3 R6, P6, R25, R2.reuse, RZ ;  /* 0x0000000219067210 */ /* 0x080fe20007fde0ff */
[----:B------:R-:W-:Y:S01]  /*54c80*/  ULDC UR9, c[0x0][0x22c] ;  /* 0x00008b0000097ab9 */ /* 0x000fe20000000800 */
[----:B------:R-:W-:Y:S01]  /*54c90*/  ISETP.LT.AND P4, PT, R7, UR11, !P0 ;  /* 0x0000000b07007c0c */ /* 0x000fe2000c781270 */
[----:B------:R-:W-:Y:S01]  /*54ca0*/  ULDC UR6, c[0x0][0x248] ;  /* 0x0000920000067ab9 */ /* 0x000fe20000000800 */
[C---:B------:R-:W-:Y:S01]  /*54cb0*/  ISETP.LT.AND P1, PT, R3.reuse, UR12, !P0 ;  /* 0x0000000c03007c0c */ /* 0x040fe2000c721270 */
[----:B------:R-:W-:Y:S01]  /*54cc0*/  IMAD R3, R3, UR8, RZ ;  /* 0x0000000803037c24 */ /* 0x000fe2000f8e02ff */
[----:B------:R-:W-:Y:S01]  /*54cd0*/  PRMT R37, R8, 0x7771, RZ ;  /* 0x0000777108257816 */ /* 0x000fe200000000ff */
[----:B---3--:R-:W-:Y:S01]  /*54ce0*/  IMAD R29, R7, UR7, RZ ;  /* 0x00000007071d7c24 */ /* 0x008fe2000f8e02ff */
[-C--:B------:R-:W-:Y:S01]  /*54cf0*/  LEA.HI.X.SX32 R7, R25, R5.reuse, 0x1, P6 ;  /* 0x0000000519077211 */ /* 0x080fe200030f0eff */
[----:B------:R-:W-:Y:S01]  /*54d00*/  ULDC UR10, c[0x0][0x22c] ;  /* 0x00008b00000a7ab9 */ /* 0x000fe20000000800 */
[-C--:B------:R-:W-:Y:S01]  /*54d10*/  IADD3 R24, P5, R27, R2.reuse, RZ ;  /* 0x000000021b187210 */ /* 0x080fe20007fbe0ff */
[----:B------:R-:W-:Y:S01]  /*54d20*/  ULDC UR7, c[0x0][0x248] ;  /* 0x0000920000077ab9 */ /* 0x000fe20000000800 */
[-C--:B------:R-:W-:Y:S01]  /*54d30*/  IADD3 R26, P6, R29, R2.reuse, RZ ;  /* 0x000000021d1a7210 */ /* 0x080fe20007fde0ff */
[----:B------:R2:W-:Y:S01]  /*54d40*/  @P2 STG.E.U8 desc[UR44][R6.64], R37 ;  /* 0x0000002506002986 */ /* 0x0005e2000c10112c */
[----:B------:R-:W-:Y:S01]  /*54d50*/  IADD3 R28, P2, R3, R2, RZ ;  /* 0x00000002031c7210 */ /* 0x000fe20007f5e0ff */
[----:B------:R-:W-:Y:S01]  /*54d60*/  ULDC UR11, c[0x0][0x22c] ;  /* 0x00008b00000b7ab9 */ /* 0x000fe20000000800 */
[-C--:B------:R-:W-:Y:S01]  /*54d70*/  LEA.HI.X.SX32 R25, R27, R5.reuse, 0x1, P5 ;  /* 0x000000051b197211 */ /* 0x080fe200028f0eff */
[----:B------:R-:W-:Y:S01]  /*54d80*/  ULDC UR12, c[0x0][0x22c] ;  /* 0x00008b00000c7ab9 */ /* 0x000fe20000000800 */
[----:B------:R-:W-:Y:S01]  /*54d90*/  PRMT R35, R9, 0x7771, RZ ;  /* 0x0000777109237816 */ /* 0x000fe200000000ff */
[----:B------:R-:W-:Y:S01]  /*54da0*/  ULDC UR8, c[0x0][0x248] ;  /* 0x0000920000087ab9 */ /* 0x000fe20000000800 */
[----:B------:R-:W-:-:S02]  /*54db0*/  LEA.HI.X.SX32 R27, R29, R5, 0x1, P6 ;  /* 0x000000051d1b7211 */ /* 0x000fc400030f0eff */
[----:B------:R-:W-:Y:S02]  /*54dc0*/  PRMT R33, R10, 0x7771, RZ ;  /* 0x000077710a217816 */ /* 0x000fe400000000ff */
[----:B------:R-:W-:Y:S02]  /*54dd0*/  LEA.HI.X.SX32 R29, R3, R5, 0x1, P2 ;  /* 0x00000005031d7211 */ /* 0x000fe400010f0eff */
[----:B------:R-:W-:Y:S02]  /*54de0*/  PRMT R31, R11, 0x7771, RZ ;  /* 0x000077710b1f7816 */ /* 0x000fe400000000ff */
[C-C-:B------:R-:W-:Y:S02]  /*54df0*/  LOP3.LUT R3, R0.reuse, 0x10, R229.reuse, 0xfe, !PT ;  /* 0x0000001000037812 */ /* 0x140fe400078efee5 */
[C-C-:B--2---:R-:W-:Y:S01]  /*54e00*/  LOP3.LUT R6, R0.reuse, 0x12, R229.reuse, 0xfe, !PT ;  /* 0x0000001200067812 */ /* 0x144fe200078efee5 */
[----:B------:R2:W-:Y:S01]  /*54e10*/  @P3 STG.E.U8 desc[UR44][R24.64], R35 ;  /* 0x0000002318003986 */ /* 0x0005e2000c10112c */
[----:B------:R-:W-:-:S03]  /*54e20*/  LOP3.LUT R7, R0, 0x14, R229, 0xfe, !PT ;  /* 0x0000001400077812 */ /* 0x000fc600078efee5 */
[----:B------:R3:W-:Y:S01]  /*54e30*/  @P4 STG.E.U8 desc[UR44][R26.64], R33 ;  /* 0x000000211a004986 */ /* 0x0007e2000c10112c */
[C---:B------:R-:W-:Y:S01]  /*54e40*/  ISETP.LT.AND P3, PT, R6.reuse, UR10, !P0 ;  /* 0x0000000a06007c0c */ /* 0x040fe2000c761270 */
[----:B------:R-:W-:Y:S02]  /*54e50*/  ULDC UR10, c[0x0][0x22c] ;  /* 0x00008b00000a7ab9 */ /* 0x000fe40000000800 */
[----:B------:R1:W-:Y:S01]  /*54e60*/  @P1 STG.E.U8 desc[UR44][R28.64], R31 ;  /* 0x0000001f1c001986 */ /* 0x0003e2000c10112c */
[C---:B------:R-:W-:Y:S01]  /*54e70*/  ISETP.LT.AND P1, PT, R3.reuse, UR9, !P0 ;  /* 0x0000000903007c0c */ /* 0x040fe2000c721270 */
[----:B------:R-:W-:Y:S01]  /*54e80*/  ULDC UR9, c[0x0][0x22c] ;  /* 0x00008b0000097ab9 */ /* 0x000fe20000000800 */
[----:B--2---:R-:W-:Y:S02]  /*54e90*/  IMAD R25, R3, UR4, RZ ;  /* 0x0000000403197c24 */ /* 0x004fe4000f8e02ff */
[----:B---3--:R-:W-:Y:S01]  /*54ea0*/  IMAD R27, R6, UR6, RZ ;  /* 0x00000006061b7c24 */ /* 0x008fe2000f8e02ff */
[----:B------:R-:W-:Y:S01]  /*54eb0*/  LOP3.LUT R3, R0, 0x16, R229, 0xfe, !PT ;  /* 0x0000001600037812 */ /* 0x000fe200078efee5 */
[----:B------:R-:W-:Y:S01]  /*54ec0*/  ULDC UR4, c[0x0][0x248] ;  /* 0x0000920000047ab9 */ /* 0x000fe20000000800 */
[-C--:B------:R-:W-:Y:S01]  /*54ed0*/  IADD3 R6, P6, R25, R2.reuse, RZ ;  /* 0x0000000219067210 */ /* 0x080fe20007fde0ff */
[----:B-1----:R-:W-:Y:S01]  /*54ee0*/  IMAD R29, R7, UR7, RZ ;  /* 0x00000007071d7c24 */ /* 0x002fe2000f8e02ff */
[----:B------:R-:W-:Y:S01]  /*54ef0*/  IADD3 R24, P5, R27, R2, RZ ;  /* 0x000000021b187210 */ /* 0x000fe20007fbe0ff */
[----:B------:R-:W-:Y:S01]  /*54f00*/  ULDC UR6, c[0x0][0x248] ;  /* 0x0000920000067ab9 */ /* 0x000fe20000000800 */
[----:B------:R-:W-:Y:S01]  /*54f10*/  ISETP.LT.AND P2, PT, R7, UR11, !P0 ;  /* 0x0000000b07007c0c */ /* 0x000fe2000c741270 */
[----:B------:R-:W-:Y:S01]  /*54f20*/  ULDC UR7, c[0x0][0x248] ;  /* 0x0000920000077ab9 */ /* 0x000fe20000000800 */
[C---:B------:R-:W-:Y:S01]  /*54f30*/  ISETP.LT.AND P4, PT, R3.reuse, UR12, !P0 ;  /* 0x0000000c03007c0c */ /* 0x040fe2000c781270 */
[----:B------:R-:W-:Y:S01]  /*54f40*/  IMAD R3, R3, UR8, RZ ;  /* 0x0000000803037c24 */ /* 0x000fe2000f8e02ff */
[-C--:B------:R-:W-:Y:S01]  /*54f50*/  LEA.HI.X.SX32 R7, R25, R5.reuse, 0x1, P6 ;  /* 0x0000000519077211 */ /* 0x080fe200030f0eff */
[----:B------:R-:W-:Y:S01]  /*54f60*/  ULDC UR11, c[0x0][0x22c] ;  /* 0x00008b00000b7ab9 */ /* 0x000fe20000000800 */
[----:B------:R-:W-:Y:S01]  /*54f70*/  PRMT R37, R8, 0x7772, RZ ;  /* 0x0000777208257816 */ /* 0x000fe200000000ff */
[----:B------:R-:W-:Y:S01]  /*54f80*/  ULDC UR12, c[0x0][0x22c] ;  /* 0x00008b00000c7ab9 */ /* 0x000fe20000000800 */
[----:B------:R-:W-:Y:S01]  /*54f90*/  LEA.HI.X.SX32 R25, R27, R5, 0x1, P5 ;  /* 0x000000051b197211 */ /* 0x000fe200028f0eff */
[----:B------:R-:W-:Y:S01]  /*54fa0*/  ULDC UR8, c[0x0][0x248] ;  /* 0x0000920000087ab9 */ /* 0x000fe20000000800 */
[----:B------:R-:W-:-:S02]  /*54fb0*/  PRMT R35, R9, 0x7772, RZ ;  /* 0x0000777209237816 */ /* 0x000fc400000000ff */
[-C--:B------:R-:W-:Y:S01]  /*54fc0*/  IADD3 R26, P6, R29, R2.reuse, RZ ;  /* 0x000000021d1a7210 */ /* 0x080fe20007fde0ff */
[----:B------:R1:W-:Y:S01]  /*54fd0*/  @P1 STG.E.U8 desc[UR44][R6.64], R37 ;  /* 0x0000002506001986 */ /* 0x0003e2000c10112c */
[----:B------:R-:W-:Y:S02]  /*54fe0*/  IADD3 R28, P1, R3, R2, RZ ;  /* 0x00000002031c7210 */ /* 0x000fe40007f3e0ff */
[-C--:B------:R-:W-:Y:S01]  /*54ff0*/  LEA.HI.X.SX32 R27, R29, R5.reuse, 0x1, P6 ;  /* 0x000000051d1b7211 */ /* 0x080fe200030f0eff */
[----:B------:R2:W-:Y:S01]  /*55000*/  @P3 STG.E.U8 desc[UR44][R24.64], R35 ;  /* 0x0000002318003986 */ /* 0x0005e2000c10112c */
[----:B------:R-:W-:Y:S02]  /*55010*/  PRMT R33, R10, 0x7772, RZ ;  /* 0x000077720a217816 */ /* 0x000fe400000000ff */
[----:B------:R-:W-:Y:S02]  /*55020*/  LEA.HI.X.SX32 R29, R3, R5, 0x1, P1 ;  /* 0x00000005031d7211 */ /* 0x000fe400008f0eff */
[----:B------:R-:W-:-:S02]  /*55030*/  PRMT R31, R11, 0x7772, RZ ;  /* 0x000077720b1f7816 */ /* 0x000fc400000000ff */
[C-C-:B-1----:R-:W-:Y:S02]  /*55040*/  LOP3.LUT R7, R0.reuse, 0x1a, R229.reuse, 0xfe, !PT ;  /* 0x0000001a00077812 */ /* 0x142fe400078efee5 */
[C-C-:B--2---:R-:W-:Y:S01]  /*55050*/  LOP3.LUT R24, R0.reuse, 0x18, R229.reuse, 0xfe, !PT ;  /* 0x0000001800187812 */ /* 0x144fe200078efee5 */
[----:B------:R1:W-:Y:S01]  /*55060*/  @P2 STG.E.U8 desc[UR44][R26.64], R33 ;  /* 0x000000211a002986 */ /* 0x0003e2000c10112c */
[C---:B------:R-:W-:Y:S02]  /*55070*/  LOP3.LUT R6, R0.reuse, 0x1c, R229, 0xfe, !PT ;  /* 0x0000001c00067812 */ /* 0x040fe400078efee5 */
[----:B------:R-:W-:Y:S01]  /*55080*/  LOP3.LUT R3, R0, UR50, RZ, 0xfc, !PT ;  /* 0x0000003200037c12 */ /* 0x000fe2000f8efcff */
[C---:B------:R-:W-:Y:S01]  /*55090*/  IMAD R25, R24.reuse, UR4, RZ ;  /* 0x0000000418197c24 */ /* 0x040fe2000f8e02ff */
[----:B------:R2:W-:Y:S01]  /*550a0*/  @P4 STG.E.U8 desc[UR44][R28.64], R31 ;  /* 0x0000001f1c004986 */ /* 0x0005e2000c10112c */
[----:B------:R-:W-:Y:S01]  /*550b0*/  ISETP.LT.AND P1, PT, R24, UR9, !P0 ;  /* 0x0000000918007c0c */ /* 0x000fe2000c721270 */
[----:B------:R-:W-:Y:S01]  /*550c0*/  ULDC UR4, c[0x0][0x248] ;  /* 0x0000920000047ab9 */ /* 0x000fe20000000800 */
[C---:B------:R-:W-:Y:S01]  /*550d0*/  ISETP.LT.AND P2, PT, R6.reuse, UR11, !P0 ;  /* 0x0000000b06007c0c */ /* 0x040fe2000c741270 */
[----:B------:R-:W-:Y:S01]  /*550e0*/  ULDC UR9, c[0x0][0x22c] ;  /* 0x00008b0000097ab9 */ /* 0x000fe20000000800 */
[C---:B-1----:R-:W-:Y:S01]  /*550f0*/  IMAD R27, R7.reuse, UR6, RZ ;  /* 0x00000006071b7c24 */ /* 0x042fe2000f8e02ff */
[----:B------:R-:W-:Y:S01]  /*55100*/  ISETP.LT.AND P3, PT, R7, UR10, !P0 ;  /* 0x0000000a07007c0c */ /* 0x000fe2000c761270 */
[----:B------:R-:W-:Y:S01]  /*55110*/  ULDC UR6, c[0x0][0x248] ;  /* 0x0000920000067ab9 */ /* 0x000fe20000000800 */
[----:B------:R-:W-:Y:S01]  /*55120*/  ISETP.LT.AND P4, PT, R3, UR12, !P0 ;  /* 0x0000000c03007c0c */ /* 0x000fe2000c781270 */
[----:B--2---:R-:W-:Y:S01]  /*55130*/  IMAD R28, R6, UR7, RZ ;  /* 0x00000007061c7c24 */ /* 0x004fe2000f8e02ff */
[-C--:B------:R-:W-:Y:S01]  /*55140*/  IADD3 R6, P6, R25, R2.reuse, RZ ;  /* 0x0000000219067210 */ /* 0x080fe20007fde0ff */
[----:B------:R-:W-:Y:S01]  /*55150*/  IMAD R3, R3, UR8, RZ ;  /* 0x0000000803037c24 */ /* 0x000fe2000f8e02ff */
[-C--:B------:R-:W-:Y:S01]  /*55160*/  IADD3 R24, P5, R27, R2.reuse, RZ ;  /* 0x000000021b187210 */ /* 0x080fe20007fbe0ff */
[----:B------:R-:W-:Y:S01]  /*55170*/  ULDC UR10, c[0x0][0x22c] ;  /* 0x00008b00000a7ab9 */ /* 0x000fe20000000800 */
[-C--:B------:R-:W-:Y:S01]  /*55180*/  LEA.HI.X.SX32 R7, R25, R5.reuse, 0x1, P6 ;  /* 0x0000000519077211 */ /* 0x080fe200030f0eff */
[----:B------:R-:W-:Y:S01]  /*55190*/  ULDC UR7, c[0x0][0x248] ;  /* 0x0000920000077ab9 */ /* 0x000fe20000000800 */
[-C--:B------:R-:W-:Y:S01]  /*551a0*/  IADD3 R26, P6, R28, R2.reuse, RZ ;  /* 0x000000021c1a7210 */ /* 0x080fe20007fde0ff */
[----:B------:R-:W-:Y:S01]  /*551b0*/  ULDC UR11, c[0x0][0x22c] ;  /* 0x00008b00000b7ab9 */ /* 0x000fe20000000800 */
[----:B------:R-:W-:Y:S01]  /*551c0*/  PRMT R33, R8, 0x7773, RZ ;  /* 0x0000777308217816 */ /* 0x000fe200000000ff */
[----:B------:R-:W-:Y:S01]  /*551d0*/  ULDC UR12, c[0x0][0x22c] ;  /* 0x00008b00000c7ab9 */ /* 0x000fe20000000800 */
[----:B------:R-:W-:Y:S01]  /*551e0*/  LEA.HI.X.SX32 R25, R27, R5, 0x1, P5 ;  /* 0x000000051b197211 */ /* 0x000fe200028f0eff */
[----:B------:R-:W-:Y:S01]  /*551f0*/  ULDC UR8, c[0x0][0x248] ;  /* 0x0000920000087ab9 */ /* 0x000fe20000000800 */
[----:B------:R-:W-:-:S02]  /*55200*/  IADD3 R8, P5, R3, R2, RZ ;  /* 0x0000000203087210 */ /* 0x000fc40007fbe0ff */
[----:B------:R-:W-:Y:S02]  /*55210*/  PRMT R31, R9, 0x7773, RZ ;  /* 0x00007773091f7816 */ /* 0x000fe400000000ff */
[----:B------:R-:W-:Y:S02]  /*55220*/  PRMT R29, R10, 0x7773, RZ ;  /* 0x000077730a1d7816 */ /* 0x000fe400000000ff */
[-C--:B------:R-:W-:Y:S02]  /*55230*/  LEA.HI.X.SX32 R27, R28, R5.reuse, 0x1, P6 ;  /* 0x000000051c1b7211 */ /* 0x080fe400030f0eff */
[----:B------:R-:W-:Y:S02]  /*55240*/  PRMT R11, R11, 0x7773, RZ ;  /* 0x000077730b0b7816 */ /* 0x000fe400000000ff */
[----:B------:R-:W-:Y:S01]  /*55250*/  LEA.HI.X.SX32 R9, R3, R5, 0x1, P5 ;  /* 0x0000000503097211 */ /* 0x000fe200028f0eff */
[----:B------:R1:W-:Y:S01]  /*55260*/  @P1 STG.E.U8 desc[UR44][R6.64], R33 ;  /* 0x0000002106001986 */ /* 0x0003e2000c10112c */
[----:B------:R-:W-:-:S03]  /*55270*/  LOP3.LUT R3, R0, 0x20, R229, 0xfe, !PT ;  /* 0x0000002000037812 */ /* 0x000fc600078efee5 */
[----:B------:R-:W-:Y:S01]  /*55280*/  @P3 STG.E.U8 desc[UR44][R24.64], R31 ;  /* 0x0000001f18003986 */ /* 0x000fe2000c10112c */
[----:B------:R-:W-:Y:S01]  /*55290*/  ISETP.LT.AND P1, PT, R3, UR9, !P0 ;  /* 0x0000000903007c0c */ /* 0x000fe2000c721270 */
[----:B------:R-:W-:Y:S02]  /*552a0*/  ULDC UR9, c[0x0][0x22c] ;  /* 0x00008b0000097ab9 */ /* 0x000fe40000000800 */
[----:B------:R-:W-:Y:S04]  /*552b0*/  @P2 STG.E.U8 desc[UR44][R26.64], R29 ;  /* 0x0000001d1a002986 */ /* 0x000fe8000c10112c */
[----:B------:R2:W-:Y:S01]  /*552c0*/  @P4 STG.E.U8 desc[UR44][R8.64], R11 ;  /* 0x0000000b08004986 */ /* 0x0005e2000c10112c */
[C-C-:B-1----:R-:W-:Y:S02]  /*552d0*/  LOP3.LUT R6, R0.reuse, 0x22, R229.reuse, 0xfe, !PT ;  /* 0x0000002200067812 */ /* 0x142fe400078efee5 */
[----:B------:R-:W-:-:S02]  /*552e0*/  LOP3.LUT R7, R0, 0x24, R229, 0xfe, !PT ;  /* 0x0000002400077812 */ /* 0x000fc400078efee5 */
[C---:B------:R-:W-:Y:S01]  /*552f0*/  ISETP.LT.AND P3, PT, R6.reuse, UR10, !P0 ;  /* 0x0000000a06007c0c */ /* 0x040fe2000c761270 */
[----:B------:R-:W-:Y:S01]  /*55300*/  ULDC UR10, c[0x0][0x22c] ;  /* 0x00008b00000a7ab9 */ /* 0x000fe20000000800 */
[----:B--2---:R-:W-:Y:S02]  /*55310*/  IMAD R9, R3, UR4, RZ ;  /* 0x0000000403097c24 */ /* 0x004fe4000f8e02ff */
[----:B------:R-:W-:Y:S01]  /*55320*/  IMAD R11, R6, UR6, RZ ;  /* 0x00000006060b7c24 */ /* 0x000fe2000f8e02ff */
[C---:B------:R-:W-:Y:S01]  /*55330*/  ISETP.LT.AND P2, PT, R7.reuse, UR11, !P0 ;  /* 0x0000000b07007c0c */ /* 0x040fe2000c741270 */
[----:B------:R-:W-:Y:S01]  /*55340*/  IMAD R25, R7, UR7, RZ ;  /* 0x0000000707197c24 */ /* 0x000fe2000f8e02ff */
[CC--:B------:R-:W-:Y:S01]  /*55350*/  IADD3 R6, P6, R9.reuse, R2.reuse, RZ ;  /* 0x0000000209067210 */ /* 0x0c0fe20007fde0ff */
[----:B------:R-:W-:Y:S01]  /*55360*/  ULDC UR4, c[0x0][0x248] ;  /* 0x0000920000047ab9 */ /* 0x000fe20000000800 */
[----:B------:R-:W-:Y:S01]  /*55370*/  LOP3.LUT R3, R0, 0x26, R229, 0xfe, !PT ;  /* 0x0000002600037812 */ /* 0x000fe200078efee5 */
[----:B------:R-:W-:Y:S01]  /*55380*/  ULDC UR6, c[0x0][0x248] ;  /* 0x0000920000067ab9 */ /* 0x000fe20000000800 */
[----:B------:R-:W-:Y:S01]  /*55390*/  LEA.HI.X.SX32 R7, R9, R5, 0x1, P6 ;  /* 0x0000000509077211 */ /* 0x000fe200030f0eff */
[----:B------:R-:W-:Y:S01]  /*553a0*/  ULDC UR7, c[0x0][0x248] ;  /* 0x0000920000077ab9 */ /* 0x000fe20000000800 */
[----:B------:R-:W-:Y:S01]  /*553b0*/  PRMT R33, R12, 0x7770, RZ ;  /* 0x000077700c217816 */ /* 0x000fe200000000ff */
[----:B------:R-:W-:Y:S01]  /*553c0*/  ULDC UR11, c[0x0][0x22c] ;  /* 0x00008b00000b7ab9 */ /* 0x000fe20000000800 */
[----:B------:R-:W-:-:S02]  /*553d0*/  IADD3 R8, P5, R11, R2, RZ ;  /* 0x000000020b087210 */ /* 0x000fc40007fbe0ff */
[-C--:B------:R-:W-:Y:S02]  /*553e0*/  IADD3 R10, P6, R25, R2.reuse, RZ ;  /* 0x00000002190a7210 */ /* 0x080fe40007fde0ff */
[C---:B------:R-:W-:Y:S01]  /*553f0*/  ISETP.LT.AND P4, PT, R3.reuse, UR12, !P0 ;  /* 0x0000000c03007c0c */ /* 0x040fe2000c781270 */
[----:B------:R-:W-:Y:S01]  /*55400*/  IMAD R3, R3, UR8, RZ ;  /* 0x0000000803037c24 */ /* 0x000fe2000f8e02ff */
[-C--:B------:R-:W-:Y:S01]  /*55410*/  LEA.HI.X.SX32 R9, R11, R5.reuse, 0x1, P5 ;  /* 0x000000050b097211 */ /* 0x080fe200028f0eff */
[----:B------:R1:W-:Y:S01]  /*55420*/  @P1 STG.E.U8 desc[UR44][R6.64], R33 ;  /* 0x0000002106001986 */ /* 0x0003e2000c10112c */
[----:B------:R-:W-:Y:S01]  /*55430*/  PRMT R31, R13, 0x7770, RZ ;  /* 0x000077700d1f7816 */ /* 0x000fe200000000ff */
[----:B------:R-:W-:Y:S01]  /*55440*/  ULDC UR12, c[0x0][0x22c] ;  /* 0x00008b00000c7ab9 */ /* 0x000fe20000000800 */
[----:B------:R-:W-:Y:S01]  /*55450*/  LEA.HI.X.SX32 R11, R25, R5, 0x1, P6 ;  /* 0x00000005190b7211 */ /* 0x000fe200030f0eff */
[----:B------:R-:W-:Y:S01]  /*55460*/  ULDC UR8, c[0x0][0x248] ;  /* 0x0000920000087ab9 */ /* 0x000fe20000000800 */
[----:B------:R-:W-:Y:S01]  /*55470*/  PRMT R29, R14, 0x7770, RZ ;  /* 0x000077700e1d7816 */ /* 0x000fe200000000ff */
[----:B------:R2:W-:Y:S01]  /*55480*/  @P3 STG.E.U8 desc[UR44][R8.64], R31 ;  /* 0x0000001f08003986 */ /* 0x0005e2000c10112c */
[----:B------:R-:W-:-:S02]  /*55490*/  IADD3 R24, P1, R3, R2, RZ ;  /* 0x0000000203187210 */ /* 0x000fc40007f3e0ff */
[C-C-:B-1----:R-:W-:Y:S01]  /*554a0*/  LOP3.LUT R7, R0.reuse, 0x28, R229.reuse, 0xfe, !PT ;  /* 0x0000002800077812 */ /* 0x142fe200078efee5 */
[----:B------:R1:W-:Y:S01]  /*554b0*/  @P2 STG.E.U8 desc[UR44][R10.64], R29 ;  /* 0x0000001d0a002986 */ /* 0x0003e2000c10112c */
[C-C-:B------:R-:W-:Y:S02]  /*554c0*/  LOP3.LUT R6, R0.reuse, 0x2a, R229.reuse, 0xfe, !PT ;  /* 0x0000002a00067812 */ /* 0x140fe400078efee5 */
[C---:B------:R-:W-:Y:S01]  /*554d0*/  ISETP.LT.AND P2, PT, R7.reuse, UR9, !P0 ;  /* 0x0000000907007c0c */ /* 0x040fe2000c741270 */
[----:B------:R-:W-:Y:S01]  /*554e0*/  ULDC UR9, c[0x0][0x22c] ;  /* 0x00008b0000097ab9 */ /* 0x000fe20000000800 */
[----:B--2---:R-:W-:Y:S01]  /*554f0*/  IMAD R9, R7, UR4, RZ ;  /* 0x0000000407097c24 */ /* 0x004fe2000f8e02ff */
[----:B------:R-:W-:Y:S01]  /*55500*/  LEA.HI.X.SX32 R25, R3, R5, 0x1, P1 ;  /* 0x0000000503197211 */ /* 0x000fe200008f0eff */
[----:B------:R-:W-:Y:S01]  /*55510*/  ULDC UR4, c[0x0][0x248] ;  /* 0x0000920000047ab9 */ /* 0x000fe20000000800 */
[----:B------:R-:W-:Y:S02]  /*55520*/  PRMT R27, R15, 0x7770, RZ ;  /* 0x000077700f1b7816 */ /* 0x000fe400000000ff */
[----:B------:R-:W-:-:S02]  /*55530*/  LOP3.LUT R7, R0, 0x2c, R229, 0xfe, !PT ;  /* 0x0000002c00077812 */ /* 0x000fc400078efee5 */
[C---:B------:R-:W-:Y:S01]  /*55540*/  ISETP.LT.AND P3, PT, R6.reuse, UR10, !P0 ;  /* 0x0000000a06007c0c */ /* 0x040fe2000c761270 */
[----:B-1----:R-:W-:Y:S01]  /*55550*/  IMAD R11, R6, UR6, RZ ;  /* 0x00000006060b7c24 */ /* 0x002fe2000f8e02ff */
[----:B------:R-:W-:Y:S01]  /*55560*/  LOP3.LUT R3, R0, UR49, RZ, 0xfc, !PT ;  /* 0x0000003100037c12 */ /* 0x000fe2000f8efcff */
[----:B------:R1:W-:Y:S01]  /*55570*/  @P4 STG.E.U8 desc[UR44][R24.64], R27 ;  /* 0x0000001b18004986 */ /* 0x0003e2000c10112c */
[-C--:B------:R-:W-:Y:S01]  /*55580*/  IADD3 R6, P6, R9, R2.reuse, RZ ;  /* 0x0000000209067210 */ /* 0x080fe20007fde0ff */
[----:B------:R-:W-:Y:S01]  /*55590*/  ULDC UR6, c[0x0][0x248] ;  /* 0x0000920000067ab9 */ /* 0x000fe20000000800 */
[----:B------:R-:W-:Y:S01]  /*555a0*/  ISETP.LT.AND P4, PT, R7, UR11, !P0 ;  /* 0x0000000b07007c0c */ /* 0x000fe2000c781270 */
[----:B------:R-:W-:Y:S01]  /*555b0*/  ULDC UR10, c[0x0][0x22c] ;  /* 0x00008b00000a7ab9 */ /* 0x000fe20000000800 */
[C---:B------:R-:W-:Y:S01]  /*555c0*/  ISETP.LT.AND P1, PT, R3.reuse, UR12, !P0 ;  /* 0x0000000c03007c0c */ /* 0x040fe2000c721270 */
[----:B------:R-:W-:Y:S01]  /*555d0*/  IMAD R3, R3, UR8, RZ ;  /* 0x0000000803037c24 */ /* 0x000fe2000f8e02ff */
[----:B------:R-:W-:Y:S01]  /*555e0*/  PRMT R33, R12, 0x7771, RZ ;  /* 0x000077710c217816 */ /* 0x000fe200000000ff */
[----:B------:R-:W-:Y:S01]  /*555f0*/  ULDC UR11, c[0x0][0x22c] ;  /* 0x00008b00000b7ab9 */ /* 0x000fe20000000800 */
[-C--:B------:R-:W-:Y:S01]  /*55600*/  IADD3 R8, P5, R11, R2.reuse, RZ ;  /* 0x000000020b087210 */ /* 0x080fe20007fbe0ff */
[----:B------:R-:W-:Y:S01]  /*55610*/  ULDC UR12, c[0x0][0x22c] ;  /* 0x00008b00000c7ab9 */ /* 0x000fe20000000800 */
[----:B------:R-:W-:Y:S01]  /*55620*/  PRMT R31, R13, 0x7771, RZ ;  /* 0x000077710d1f7816 */ /* 0x000fe200000000ff */
[----:B-1----:R-:W-:Y:S01]  /*55630*/  IMAD R25, R7, UR7, RZ ;  /* 0x0000000707197c24 */ /* 0x002fe2000f8e02ff */
[----:B------:R-:W-:Y:S01]  /*55640*/  LEA.HI.X.SX32 R7, R9, R5, 0x1, P6 ;  /* 0x0000000509077211 */ /* 0x000fe200030f0eff */
[----:B------:R-:W-:Y:S01]  /*55650*/  ULDC UR7, c[0x0][0x248] ;  /* 0x0000920000077ab9 */ /* 0x000fe20000000800 */
[----:B------:R-:W-:Y:S01]  /*55660*/  PRMT R29, R14, 0x7771, RZ ;  /* 0x000077710e1d7816 */ /* 0x000fe200000000ff */
[----:B------:R-:W-:Y:S01]  /*55670*/  ULDC UR8, c[0x0][0x248] ;  /* 0x0000920000087ab9 */ /* 0x000fe20000000800 */
[-C--:B------:R-:W-:Y:S01]  /*55680*/  IADD3 R10, P6, R25, R2.reuse, RZ ;  /* 0x00000002190a7210 */ /* 0x080fe20007fde0ff */
[----:B------:R1:W-:Y:S01]  /*55690*/  @P2 STG.E.U8 desc[UR44][R6.64], R33 ;  /* 0x0000002106002986 */ /* 0x0003e2000c10112c */
[----:B------:R-:W-:-:S02]  /*556a0*/  IADD3 R24, P2, R3, R2, RZ ;  /* 0x0000000203187210 */ /* 0x000fc40007f5e0ff */
[-C--:B------:R-:W-:Y:S02]  /*556b0*/  LEA.HI.X.SX32 R9, R11, R5.reuse, 0x1, P5 ;  /* 0x000000050b097211 */ /* 0x080fe400028f0eff */
[-C--:B------:R-:W-:Y:S02]  /*556c0*/  LEA.HI.X.SX32 R11, R25, R5.reuse, 0x1, P6 ;  /* 0x00000005190b7211 */ /* 0x080fe400030f0eff */
[----:B------:R-:W-:Y:S02]  /*556d0*/  LEA.HI.X.SX32 R25, R3, R5, 0x1, P2 ;  /* 0x0000000503197211 */ /* 0x000fe400010f0eff */
[----:B------:R-:W-:Y:S02]  /*556e0*/  PRMT R27, R15, 0x7771, RZ ;  /* 0x000077710f1b7816 */ /* 0x000fe400000000ff */
[C-C-:B------:R-:W-:Y:S02]  /*556f0*/  LOP3.LUT R3, R0.reuse, 0x30, R229.reuse, 0xfe, !PT ;  /* 0x0000003000037812 */ /* 0x140fe400078efee5 */
[C-C-:B-1----:R-:W-:Y:S01]  /*55700*/  LOP3.LUT R6, R0.reuse, 0x32, R229.reuse, 0xfe, !PT ;  /* 0x0000003200067812 */ /* 0x142fe200078efee5 */
        /* <DEDUP_REMOVED lines=8> */
[----:B-1----:R-:W-:Y:S02]  /*55790*/  IMAD R9, R3, UR4, RZ ;  /* 0x0000000403097c24 */ /* 0x002fe4000f8e02ff */
[----:B--2---:R-:W-:Y:S01]  /*557a0*/  IMAD R11, R6, UR6, RZ ;  /* 0x00000006060b7c24 */ /* 0x004fe2000f8e02ff */
[----:B------:R-:W-:Y:S01]  /*557b0*/  LOP3.LUT R3, R0, 0x36, R229, 0xfe, !PT ;  /* 0x0000003600037812 */ /* 0x000fe200078efee5 */
[----:B------:R-:W-:Y:S01]  /*557c0*/  ULDC UR4, c[0x0][0x248] ;  /* 0x0000920000047ab9 */ /* 0x000fe20000000800 */
[-C--:B------:R-:W-:Y:S01]  /*557d0*/  IADD3 R6, P6, R9, R2.reuse, RZ ;  /* 0x0000000209067210 */ /* 0x080fe20007fde0ff */
[----:B---3--:R-:W-:Y:S01]  /*557e0*/  IMAD R25, R7, UR7, RZ ;  /* 0x0000000707197c24 */ /* 0x008fe2000f8e02ff */
        /* <DEDUP_REMOVED lines=26> */
[----:B------:R-:W-:Y:S01]  /*55990*/  IMAD R9, R8, UR4, RZ ;  /* 0x0000000408097c24 */ /* 0x000fe2000f8e02ff */
[----:B------:R2:W-:Y:S01]  /*559a0*/  @P4 STG.E.U8 desc[UR44][R24.64], R27 ;  /* 0x0000001b18004986 */ /* 0x0005e2000c10112c */
[----:B------:R-:W-:Y:S01]  /*559b0*/  ISETP.LT.AND P2, PT, R6, UR11, !P0 ;  /* 0x0000000b06007c0c */ /* 0x000fe2000c741270 */
[----:B------:R-:W-:Y:S01]  /*559c0*/  ULDC UR4, c[0x0][0x248] ;  /* 0x0000920000047ab9 */ /* 0x000fe20000000800 */
[----:B------:R-:W-:Y:S01]  /*559d0*/  ISETP.LT.AND P1, PT, R8, UR9, !P0 ;  /* 0x0000000908007c0c */ /* 0x000fe2000c721270 */
[----:B------:R-:W-:Y:S01]  /*559e0*/  ULDC UR9, c[0x0][0x22c] ;  /* 0x00008b0000097ab9 */ /* 0x000fe20000000800 */
[----:B-1----:R-:W-:Y:S01]  /*559f0*/  IMAD R11, R7, UR6, RZ ;  /* 0x00000006070b7c24 */ /* 0x002fe2000f8e02ff */
[C---:B------:R-:W-:Y:S01]  /*55a00*/  ISETP.LT.AND P4, PT, R3.reuse, UR12, !P0 ;  /* 0x0000000c03007c0c */ /* 0x040fe2000c781270 */
[----:B------:R-:W-:Y:S01]  /*55a10*/  IMAD R3, R3, UR8, RZ ;  /* 0x0000000803037c24 */ /* 0x000fe2000f8e02ff */
[----:B------:R-:W-:Y:S01]  /*55a20*/  ISETP.LT.AND P3, PT, R7, UR10, !P0 ;  /* 0x0000000a07007c0c */ /* 0x000fe2000c761270 */
[----:B------:R-:W-:Y:S01]  /*55a30*/  ULDC UR6, c[0x0][0x248] ;  /* 0x0000920000067ab9 */ /* 0x000fe20000000800 */
[----:B--2---:R-:W-:Y:S01]  /*55a40*/  IMAD R24, R6, UR7, RZ ;  /* 0x0000000706187c24 */ /* 0x004fe2000f8e02ff */
[-C--:B------:R-:W-:Y:S01]  /*55a50*/  IADD3 R6, P6, R9, R2.reuse, RZ ;  /* 0x0000000209067210 */ /* 0x080fe20007fde0ff */
[----:B------:R-:W-:Y:S01]  /*55a60*/  ULDC UR10, c[0x0][0x22c] ;  /* 0x00008b00000a7ab9 */ /* 0x000fe20000000800 */
[-C--:B------:R-:W-:Y:S01]  /*55a70*/  IADD3 R8, P5, R11, R2.reuse, RZ ;  /* 0x000000020b087210 */ /* 0x080fe20007fbe0ff */
[----:B------:R-:W-:Y:S01]  /*55a80*/  ULDC UR7, c[0x0][0x248] ;  /* 0x0000920000077ab9 */ /* 0x000fe20000000800 */
[-C--:B------:R-:W-:Y:S01]  /*55a90*/  LEA.HI.X.SX32 R7, R9, R5.reuse, 0x1, P6 ;  /* 0x0000000509077211 */ /* 0x080fe200030f0eff */
[----:B------:R-:W-:Y:S01]  /*55aa0*/  ULDC UR11, c[0x0][0x22c] ;  /* 0x00008b00000b7ab9 */ /* 0x000fe20000000800 */
[----:B------:R-:W-:Y:S01]  /*55ab0*/  PRMT R29, R12, 0x7773, RZ ;  /* 0x000077730c1d7816 */ /* 0x000fe200000000ff */
[----:B------:R-:W-:Y:S01]  /*55ac0*/  ULDC UR12, c[0x0][0x22c] ;  /* 0x00008b00000c7ab9 */ /* 0x000fe20000000800 */
[----:B------:R-:W-:Y:S01]  /*55ad0*/  LEA.HI.X.SX32 R9, R11, R5, 0x1, P5 ;  /* 0x000000050b097211 */ /* 0x000fe200028f0eff */
[----:B------:R-:W-:Y:S01]  /*55ae0*/  ULDC UR8, c[0x0][0x248] ;  /* 0x0000920000087ab9 */ /* 0x000fe20000000800 */
[----:B------:R-:W-:-:S02]  /*55af0*/  IADD3 R12, P5, R3, R2, RZ ;  /* 0x00000002030c7210 */ /* 0x000fc40007fbe0ff */
[----:B------:R-:W-:Y:S02]  /*55b00*/  PRMT R27, R13, 0x7773, RZ ;  /* 0x000077730d1b7816 */ /* 0x000fe400000000ff */
[----:B------:R-:W-:Y:S02]  /*55b10*/  IADD3 R10, P6, R24, R2, RZ ;  /* 0x00000002180a7210 */ /* 0x000fe40007fde0ff */
[-C--:B------:R-:W-:Y:S02]  /*55b20*/  LEA.HI.X.SX32 R13, R3, R5.reuse, 0x1, P5 ;  /* 0x00000005030d7211 */ /* 0x080fe400028f0eff */
[----:B------:R-:W-:Y:S01]  /*55b30*/  LOP3.LUT R3, R0, 0x40, R229, 0xfe, !PT ;  /* 0x0000004000037812 */ /* 0x000fe200078efee5 */
[----:B------:R1:W-:Y:S01]  /*55b40*/  @P1 STG.E.U8 desc[UR44][R6.64], R29 ;  /* 0x0000001d06001986 */ /* 0x0003e2000c10112c */
[----:B------:R-:W-:Y:S02]  /*55b50*/  PRMT R25, R14, 0x7773, RZ ;  /* 0x000077730e197816 */ /* 0x000fe400000000ff */
[----:B------:R-:W-:Y:S01]  /*55b60*/  LEA.HI.X.SX32 R11, R24, R5, 0x1, P6 ;  /* 0x00000005180b7211 */ /* 0x000fe200030f0eff */
[----:B------:R2:W-:Y:S01]  /*55b70*/  @P3 STG.E.U8 desc[UR44][R8.64], R27 ;  /* 0x0000001b08003986 */ /* 0x0005e2000c10112c */
[----:B------:R-:W-:-:S02]  /*55b80*/  PRMT R15, R15, 0x7773, RZ ;  /* 0x000077730f0f7816 */ /* 0x000fc400000000ff */
[C---:B------:R-:W-:Y:S01]  /*55b90*/  ISETP.LT.AND P1, PT, R3.reuse, UR9, !P0 ;  /* 0x0000000903007c0c */ /* 0x040fe2000c721270 */
[----:B------:R3:W-:Y:S01]  /*55ba0*/  @P2 STG.E.U8 desc[UR44][R10.64], R25 ;  /* 0x000000190a002986 */ /* 0x0007e2000c10112c */
[----:B------:R-:W-:Y:S01]  /*55bb0*/  ULDC UR9, c[0x0][0x22c] ;  /* 0x00008b0000097ab9 */ /* 0x000fe20000000800 */
[C-C-:B-1----:R-:W-:Y:S02]  /*55bc0*/  LOP3.LUT R6, R0.reuse, 0x42, R229.reuse, 0xfe, !PT ;  /* 0x0000004200067812 */ /* 0x142fe400078efee5 */
[--C-:B------:R-:W-:Y:S01]  /*55bd0*/  LOP3.LUT R7, R0, 0x44, R229.reuse, 0xfe, !PT ;  /* 0x0000004400077812 */ /* 0x100fe200078efee5 */
[----:B--2---:R-:W-:Y:S01]  /*55be0*/  IMAD R9, R3, UR4, RZ ;  /* 0x0000000403097c24 */ /* 0x004fe2000f8e02ff */
[C---:B------:R-:W-:Y:S01]  /*55bf0*/  ISETP.LT.AND P3, PT, R6.reuse, UR10, !P0 ;  /* 0x0000000a06007c0c */ /* 0x040fe2000c761270 */
[----:B------:R1:W-:Y:S01]  /*55c00*/  @P4 STG.E.U8 desc[UR44][R12.64], R15 ;  /* 0x0000000f0c004986 */ /* 0x0003e2000c10112c */
[----:B---3--:R-:W-:Y:S02]  /*55c10*/  IMAD R11, R6, UR6, RZ ;  /* 0x00000006060b7c24 */ /* 0x008fe4000f8e02ff */
[-C--:B------:R-:W-:Y:S01]  /*55c20*/  IADD3 R6, P6, R9, R2.reuse, RZ ;  /* 0x0000000209067210 */ /* 0x080fe20007fde0ff */
[----:B------:R-:W-:Y:S01]  /*55c30*/  ULDC UR4, c[0x0][0x248] ;  /* 0x0000920000047ab9 */ /* 0x000fe20000000800 */
[C---:B------:R-:W-:Y:S01]  /*55c40*/  ISETP.LT.AND P2, PT, R7.reuse, UR11, !P0 ;  /* 0x0000000b07007c0c */ /* 0x040fe2000c741270 */
[----:B------:R-:W-:Y:S01]  /*55c50*/  ULDC UR6, c[0x0][0x248] ;  /* 0x0000920000067ab9 */ /* 0x000fe20000000800 */
[----:B------:R-:W-:Y:S01]  /*55c60*/  LOP3.LUT R3, R0, 0x46, R229, 0xfe, !PT ;  /* 0x0000004600037812 */ /* 0x000fe200078efee5 */
[----:B------:R-:W-:Y:S01]  /*55c70*/  ULDC UR10, c[0x0][0x22c] ;  /* 0x00008b00000a7ab9 */ /* 0x000fe20000000800 */
[----:B------:R-:W-:Y:S01]  /*55c80*/  PRMT R29, R16, 0x7770, RZ ;  /* 0x00007770101d7816 */ /* 0x000fe200000000ff */
[----:B------:R-:W-:Y:S01]  /*55c90*/  ULDC UR11, c[0x0][0x22c] ;  /* 0x00008b00000b7ab9 */ /* 0x000fe20000000800 */
[----:B-1----:R-:W-:Y:S01]  /*55ca0*/  IMAD R13, R7, UR7, RZ ;  /* 0x00000007070d7c24 */ /* 0x002fe2000f8e02ff */
[----:B------:R-:W-:Y:S01]  /*55cb0*/  LEA.HI.X.SX32 R7, R9, R5, 0x1, P6 ;  /* 0x0000000509077211 */ /* 0x000fe200030f0eff */
        /* <DEDUP_REMOVED lines=111> */
[-C--:B------:R-:W-:Y:S01]  /*563b0*/  IADD3 R10, P6, R13, R2.reuse, RZ ;  /* 0x000000020d0a7210 */ /* 0x080fe20007fde0ff */
[----:B------:R-:W-:Y:S01]  /*563c0*/  ULDC UR12, c[0x0][0x22c] ;  /* 0x00008b00000c7ab9 */ /* 0x000fe20000000800 */
[----:B------:R-:W-:Y:S01]  /*563d0*/  LEA.HI.X.SX32 R9, R11, R5, 0x1, P5 ;  /* 0x000000050b097211 */ /* 0x000fe200028f0eff */
[----:B------:R-:W-:Y:S01]  /*563e0*/  ULDC UR8, c[0x0][0x248] ;  /* 0x0000920000087ab9 */ /* 0x000fe20000000800 */
[----:B------:R-:W-:-:S02]  /*563f0*/  IADD3 R12, P5, R3, R2, RZ ;  /* 0x00000002030c7210 */ /* 0x000fc40007fbe0ff */
[----:B------:R-:W-:Y:S02]  /*56400*/  PRMT R25, R16, 0x7773, RZ ;  /* 0x0000777310197816 */ /* 0x000fe400000000ff */
[-C--:B------:R-:W-:Y:S02]  /*56410*/  LEA.HI.X.SX32 R11, R13, R5.reuse, 0x1, P6 ;  /* 0x000000050d0b7211 */ /* 0x080fe400030f0eff */
[----:B------:R-:W-:Y:S02]  /*56420*/  PRMT R17, R17, 0x7773, RZ ;  /* 0x0000777311117816 */ /* 0x000fe400000000ff */
[----:B------:R-:W-:Y:S02]  /*56430*/  LEA.HI.X.SX32 R13, R3, R5, 0x1, P5 ;  /* 0x00000005030d7211 */ /* 0x000fe400028f0eff */
[----:B------:R-:W-:Y:S01]  /*56440*/  LOP3.LUT R3, R0, 0x60, R229, 0xfe, !PT ;  /* 0x0000006000037812 */ /* 0x000fe200078efee5 */
[----:B------:R1:W-:Y:S01]  /*56450*/  @P1 STG.E.U8 desc[UR44][R6.64], R25 ;  /* 0x0000001906001986 */ /* 0x0003e2000c10112c */
[----:B------:R-:W-:-:S02]  /*56460*/  PRMT R15, R18, 0x7773, RZ ;  /* 0x00007773120f7816 */ /* 0x000fc400000000ff */
[----:B------:R-:W-:Y:S01]  /*56470*/  PRMT R19, R19, 0x7773, RZ ;  /* 0x0000777313137816 */ /* 0x000fe200000000ff */
[----:B------:R2:W-:Y:S01]  /*56480*/  @P3 STG.E.U8 desc[UR44][R8.64], R17 ;  /* 0x0000001108003986 */ /* 0x0005e2000c10112c */
[C---:B------:R-:W-:Y:S01]  /*56490*/  ISETP.LT.AND P1, PT, R3.reuse, UR9, !P0 ;  /* 0x0000000903007c0c */ /* 0x040fe2000c721270 */
[----:B------:R-:W-:Y:S02]  /*564a0*/  ULDC UR9, c[0x0][0x22c] ;  /* 0x00008b0000097ab9 */ /* 0x000fe40000000800 */
[----:B------:R3:W-:Y:S01]  /*564b0*/  @P2 STG.E.U8 desc[UR44][R10.64], R15 ;  /* 0x0000000f0a002986 */ /* 0x0007e2000c10112c */
[C-C-:B-1----:R-:W-:Y:S02]  /*564c0*/  LOP3.LUT R6, R0.reuse, 0x62, R229.reuse, 0xfe, !PT ;  /* 0x0000006200067812 */ /* 0x142fe400078efee5 */
[----:B------:R-:W-:Y:S01]  /*564d0*/  LOP3.LUT R7, R0, 0x64, R229, 0xfe, !PT ;  /* 0x0000006400077812 */ /* 0x000fe200078efee5 */
[----:B--2---:R-:W-:Y:S01]  /*564e0*/  IMAD R9, R3, UR4, RZ ;  /* 0x0000000403097c24 */ /* 0x004fe2000f8e02ff */
[C---:B------:R-:W-:Y:S01]  /*564f0*/  ISETP.LT.AND P3, PT, R6.reuse, UR10, !P0 ;  /* 0x0000000a06007c0c */ /* 0x040fe2000c761270 */
[----:B------:R1:W-:Y:S01]  /*56500*/  @P4 STG.E.U8 desc[UR44][R12.64], R19 ;  /* 0x000000130c004986 */ /* 0x0003e2000c10112c */
[----:B---3--:R-:W-:-:S02]  /*56510*/  IMAD R11, R6, UR6, RZ ;  /* 0x00000006060b7c24 */ /* 0x008fc4000f8e02ff */
        /* <DEDUP_REMOVED lines=46> */
[----:B------:R-:W-:Y:S01]  /*56800*/  IADD3 R8, P5, R11, R2, RZ ;  /* 0x000000020b087210 */ /* 0x000fe20007fbe0ff */
[----:B------:R-:W-:Y:S01]  /*56810*/  ULDC UR11, c[0x0][0x22c] ;  /* 0x00008b00000b7ab9 */ /* 0x000fe20000000800 */
[----:B-1----:R-:W-:Y:S01]  /*56820*/  IMAD R13, R7, UR7, RZ ;  /* 0x00000007070d7c24 */ /* 0x002fe2000f8e02ff */
[----:B------:R-:W-:Y:S01]  /*56830*/  LEA.HI.X.SX32 R7, R9, R5, 0x1, P6 ;  /* 0x0000000509077211 */ /* 0x000fe200030f0eff */
[----:B------:R-:W-:-:S03]  /*56840*/  ULDC UR7, c[0x0][0x248] ;  /* 0x0000920000077ab9 */ /* 0x000fc60000000800 */
[-C--:B------:R-:W-:Y:S01]  /*56850*/  IADD3 R10, P6, R13, R2.reuse, RZ ;  /* 0x000000020d0a7210 */ /* 0x080fe20007fde0ff */
[----:B------:R1:W-:Y:S01]  /*56860*/  @P2 STG.E.U8 desc[UR44][R6.64], R25 ;  /* 0x0000001906002986 */ /* 0x0003e2000c10112c */
[----:B------:R-:W-:Y:S02]  /*56870*/  IADD3 R12, P2, R3, R2, RZ ;  /* 0x00000002030c7210 */ /* 0x000fe40007f5e0ff */
[-C--:B------:R-:W-:Y:S02]  /*56880*/  LEA.HI.X.SX32 R9, R11, R5.reuse, 0x1, P5 ;  /* 0x000000050b097211 */ /* 0x080fe400028f0eff */
[-C--:B------:R-:W-:Y:S02]  /*56890*/  LEA.HI.X.SX32 R11, R13, R5.reuse, 0x1, P6 ;  /* 0x000000050d0b7211 */ /* 0x080fe400030f0eff */
[----:B------:R-:W-:Y:S02]  /*568a0*/  PRMT R19, R21, 0x7771, RZ ;  /* 0x0000777115137816 */ /* 0x000fe400000000ff */
[----:B------:R-:W-:-:S02]  /*568b0*/  LEA.HI.X.SX32 R13, R3, R5, 0x1, P2 ;  /* 0x00000005030d7211 */ /* 0x000fc400010f0eff */
[----:B------:R-:W-:Y:S02]  /*568c0*/  PRMT R17, R22, 0x7771, RZ ;  /* 0x0000777116117816 */ /* 0x000fe400000000ff */
[C-C-:B------:R-:W-:Y:S01]  /*568d0*/  LOP3.LUT R3, R0.reuse, 0x70, R229.reuse, 0xfe, !PT ;  /* 0x0000007000037812 */ /* 0x140fe200078efee5 */
[----:B------:R2:W-:Y:S01]  /*568e0*/  @P3 STG.E.U8 desc[UR44][R8.64], R19 ;  /* 0x0000001308003986 */ /* 0x0005e2000c10112c */
[----:B-1----:R-:W-:-:S03]  /*568f0*/  LOP3.LUT R6, R0, 0x72, R229, 0xfe, !PT ;  /* 0x0000007200067812 */ /* 0x002fc600078efee5 */
[----:B------:R1:W-:Y:S01]  /*56900*/  @P4 STG.E.U8 desc[UR44][R10.64], R17 ;  /* 0x000000110a004986 */ /* 0x0003e2000c10112c */
[C---:B------:R-:W-:Y:S01]  /*56910*/  IMAD R7, R3.reuse, UR4, RZ ;  /* 0x0000000403077c24 */ /* 0x040fe2000f8e02ff */
[----:B------:R-:W-:Y:S01]  /*56920*/  ISETP.LT.AND P4, PT, R3, UR8, !P0 ;  /* 0x0000000803007c0c */ /* 0x000fe2000c781270 */
[----:B------:R-:W-:Y:S01]  /*56930*/  ULDC UR8, c[0x0][0x22c] ;  /* 0x00008b0000087ab9 */ /* 0x000fe20000000800 */
[----:B------:R-:W-:Y:S01]  /*56940*/  PRMT R15, R23, 0x7771, RZ ;  /* 0x00007771170f7816 */ /* 0x000fe200000000ff */
[----:B------:R-:W-:Y:S01]  /*56950*/  ULDC UR4, c[0x0][0x248] ;  /* 0x0000920000047ab9 */ /* 0x000fe20000000800 */
[--C-:B------:R-:W-:Y:S02]  /*56960*/  LOP3.LUT R3, R0, 0x74, R229.reuse, 0xfe, !PT ;  /* 0x0000007400037812 */ /* 0x100fe400078efee5 */
[C---:B------:R-:W-:Y:S01]  /*56970*/  ISETP.LT.AND P2, PT, R6.reuse, UR9, !P0 ;  /* 0x0000000906007c0c */ /* 0x040fe2000c741270 */
[----:B--2---:R-:W-:Y:S01]  /*56980*/  IMAD R9, R6, UR6, RZ ;  /* 0x0000000606097c24 */ /* 0x004fe2000f8e02ff */
[-C--:B------:R-:W-:Y:S01]  /*56990*/  IADD3 R6, P3, R7, R2.reuse, RZ ;  /* 0x0000000207067210 */ /* 0x080fe20007f7e0ff */
[----:B------:R2:W-:Y:S01]  /*569a0*/  @P1 STG.E.U8 desc[UR44][R12.64], R15 ;  /* 0x0000000f0c001986 */ /* 0x0005e2000c10112c */
[C---:B------:R-:W-:Y:S01]  /*569b0*/  ISETP.LT.AND P1, PT, R3.reuse, UR10, !P0 ;  /* 0x0000000a03007c0c */ /* 0x040fe2000c721270 */
[----:B------:R-:W-:Y:S01]  /*569c0*/  IMAD R3, R3, UR7, RZ ;  /* 0x0000000703037c24 */ /* 0x000fe2000f8e02ff */
[----:B-1----:R-:W-:Y:S01]  /*569d0*/  LOP3.LUT R10, R0, 0x82, R229, 0xfe, !PT ;  /* 0x00000082000a7812 */ /* 0x002fe200078efee5 */
[----:B------:R-:W-:Y:S01]  /*569e0*/  ULDC UR6, c[0x0][0x248] ;  /* 0x0000920000067ab9 */ /* 0x000fe20000000800 */
[----:B------:R-:W-:Y:S01]  /*569f0*/  LEA.HI.X.SX32 R7, R7, R5, 0x1, P3 ;  /* 0x0000000507077211 */ /* 0x000fe200018f0eff */
[----:B------:R-:W-:Y:S01]  /*56a00*/  ULDC UR9, c[0x0][0x22c] ;  /* 0x00008b0000097ab9 */ /* 0x000fe20000000800 */
[----:B------:R-:W-:Y:S01]  /*56a10*/  PRMT R17, R20, 0x7772, RZ ;  /* 0x0000777214117816 */ /* 0x000fe200000000ff */
[----:B------:R-:W-:Y:S01]  /*56a20*/  ULDC UR10, c[0x0][0x22c] ;  /* 0x00008b00000a7ab9 */ /* 0x000fe20000000800 */
[-C--:B------:R-:W-:Y:S01]  /*56a30*/  IADD3 R8, P5, R9, R2.reuse, RZ ;  /* 0x0000000209087210 */ /* 0x080fe20007fbe0ff */
[----:B------:R-:W-:Y:S01]  /*56a40*/  ULDC UR7, c[0x0][0x248] ;  /* 0x0000920000077ab9 */ /* 0x000fe20000000800 */
[----:B------:R-:W-:Y:S01]  /*56a50*/  ISETP.LT.AND P3, PT, R10, UR11, !P0 ;  /* 0x0000000b0a007c0c */ /* 0x000fe2000c761270 */
[----:B------:R1:W-:Y:S01]  /*56a60*/  @P4 STG.E.U8 desc[UR44][R6.64], R17 ;  /* 0x0000001106004986 */ /* 0x0003e2000c10112c */
[----:B------:R-:W-:-:S02]  /*56a70*/  IADD3 R10, P6, R3, R2, RZ ;  /* 0x00000002030a7210 */ /* 0x000fc40007fde0ff */
[-C--:B------:R-:W-:Y:S02]  /*56a80*/  LEA.HI.X.SX32 R9, R9, R5.reuse, 0x1, P5 ;  /* 0x0000000509097211 */ /* 0x080fe400028f0eff */
[----:B--2---:R-:W-:Y:S02]  /*56a90*/  PRMT R15, R21, 0x7772, RZ ;  /* 0x00007772150f7816 */ /* 0x004fe400000000ff */
[C-C-:B------:R-:W-:Y:S02]  /*56aa0*/  LOP3.LUT R12, R0.reuse, 0x76, R229.reuse, 0xfe, !PT ;  /* 0x00000076000c7812 */ /* 0x140fe400078efee5 */
[----:B------:R-:W-:Y:S02]  /*56ab0*/  LEA.HI.X.SX32 R11, R3, R5, 0x1, P6 ;  /* 0x00000005030b7211 */ /* 0x000fe400030f0eff */
[----:B-1----:R-:W-:Y:S01]  /*56ac0*/  LOP3.LUT R6, R0, 0x78, R229, 0xfe, !PT ;  /* 0x0000007800067812 */ /* 0x002fe200078efee5 */
[----:B------:R1:W-:Y:S01]  /*56ad0*/  @P2 STG.E.U8 desc[UR44][R8.64], R15 ;  /* 0x0000000f08002986 */ /* 0x0003e2000c10112c */
[----:B------:R-:W-:-:S02]  /*56ae0*/  PRMT R13, R22, 0x7772, RZ ;  /* 0x00007772160d7816 */ /* 0x000fc400000000ff */
[C---:B------:R-:W-:Y:S01]  /*56af0*/  ISETP.LT.AND P5, PT, R12.reuse, UR8, !P0 ;  /* 0x000000080c007c0c */ /* 0x040fe2000c7a1270 */
[----:B------:R-:W-:Y:S01]  /*56b00*/  IMAD R12, R12, UR4, RZ ;  /* 0x000000040c0c7c24 */ /* 0x000fe2000f8e02ff */
[--C-:B------:R-:W-:Y:S01]  /*56b10*/  LOP3.LUT R3, R0, 0x7a, R229.reuse, 0xfe, !PT ;  /* 0x0000007a00037812 */ /* 0x100fe200078efee5 */
[----:B------:R2:W-:Y:S01]  /*56b20*/  @P1 STG.E.U8 desc[UR44][R10.64], R13 ;  /* 0x0000000d0a001986 */ /* 0x0005e2000c10112c */
[C---:B------:R-:W-:Y:S01]  /*56b30*/  ISETP.LT.AND P2, PT, R6.reuse, UR9, !P0 ;  /* 0x0000000906007c0c */ /* 0x040fe2000c741270 */
[----:B------:R-:W-:Y:S01]  /*56b40*/  ULDC UR4, c[0x0][0x22c] ;  /* 0x00008b0000047ab9 */ /* 0x000fe20000000800 */
[----:B-1----:R-:W-:Y:S01]  /*56b50*/  IMAD R9, R6, UR6, RZ ;  /* 0x0000000606097c24 */ /* 0x002fe2000f8e02ff */
[C---:B------:R-:W-:Y:S01]  /*56b60*/  ISETP.LT.AND P1, PT, R3.reuse, UR10, !P0 ;  /* 0x0000000a03007c0c */ /* 0x040fe2000c721270 */
[----:B------:R-:W-:Y:S01]  /*56b70*/  IMAD R3, R3, UR7, RZ ;  /* 0x0000000703037c24 */ /* 0x000fe2000f8e02ff */
[-C--:B------:R-:W-:Y:S01]  /*56b80*/  IADD3 R6, P4, R12, R2.reuse, RZ ;  /* 0x000000020c067210 */ /* 0x080fe20007f9e0ff */
[----:B------:R-:W-:Y:S01]  /*56b90*/  ULDC UR6, c[0x0][0x22c] ;  /* 0x00008b0000067ab9 */ /* 0x000fe20000000800 */
[----:B------:R-:W-:Y:S01]  /*56ba0*/  IADD3 R8, P6, R9, R2, RZ ;  /* 0x0000000209087210 */ /* 0x000fe20007fde0ff */
[----:B------:R-:W-:Y:S01]  /*56bb0*/  ULDC UR7, c[0x0][0x22c] ;  /* 0x00008b0000077ab9 */ /* 0x000fe20000000800 */
[----:B--2---:R-:W-:Y:S01]  /*56bc0*/  LOP3.LUT R10, R0, 0x84, R229, 0xfe, !PT ;  /* 0x00000084000a7812 */ /* 0x004fe200078efee5 */
[----:B------:R-:W-:Y:S01]  /*56bd0*/  ULDC UR8, c[0x0][0x22c] ;  /* 0x00008b0000087ab9 */ /* 0x000fe20000000800 */
[----:B------:R-:W-:-:S02]  /*56be0*/  LEA.HI.X.SX32 R7, R12, R5, 0x1, P4 ;  /* 0x000000050c077211 */ /* 0x000fc400020f0eff */
[----:B------:R-:W-:Y:S01]  /*56bf0*/  ISETP.LT.AND P4, PT, R10, UR4, !P0 ;  /* 0x000000040a007c0c */ /* 0x000fe2000c781270 */
[----:B------:R-:W-:Y:S01]  /*56c00*/  ULDC UR4, c[0x0][0x248] ;  /* 0x0000920000047ab9 */ /* 0x000fe20000000800 */
[----:B------:R-:W-:Y:S02]  /*56c10*/  LEA.HI.X.SX32 R9, R9, R5, 0x1, P6 ;  /* 0x0000000509097211 */ /* 0x000fe400030f0eff */
[----:B------:R-:W-:Y:S02]  /*56c20*/  IADD3 R10, P6, R3, R2, RZ ;  /* 0x00000002030a7210 */ /* 0x000fe40007fde0ff */
[----:B------:R-:W-:Y:S02]  /*56c30*/  PRMT R15, R23, 0x7772, RZ ;  /* 0x00007772170f7816 */ /* 0x000fe400000000ff */
[----:B------:R-:W-:Y:S02]  /*56c40*/  LOP3.LUT R148, R0, 0x7c, R229, 0xfe, !PT ;  /* 0x0000007c00947812 */ /* 0x000fe400078efee5 */
[----:B------:R-:W-:-:S02]  /*56c50*/  PRMT R13, R20, 0x7773, RZ ;  /* 0x00007773140d7816 */ /* 0x000fc400000000ff */
[----:B------:R-:W-:Y:S02]  /*56c60*/  PRMT R21, R21, 0x7773, RZ ;  /* 0x0000777315157816 */ /* 0x000fe400000000ff */
[----:B------:R-:W-:Y:S01]  /*56c70*/  LEA.HI.X.SX32 R11, R3, R5, 0x1, P6 ;  /* 0x00000005030b7211 */ /* 0x000fe200030f0eff */
[----:B------:R-:W-:Y:S01]  /*56c80*/  @P5 STG.E.U8 desc[UR44][R6.64], R15 ;  /* 0x0000000f06005986 */ /* 0x000fe2000c10112c */
[----:B------:R-:W-:Y:S01]  /*56c90*/  SHF.R.U32.HI R17, RZ, 0x6, R195 ;  /* 0x00000006ff117819 */ /* 0x000fe200000116c3 */
[C---:B------:R-:W-:Y:S02]  /*56ca0*/  IMAD R149, R148.reuse, UR4, RZ ;  /* 0x0000000494957c24 */ /* 0x040fe4000f8e02ff */
[----:B------:R-:W-:Y:S01]  /*56cb0*/  @P2 STG.E.U8 desc[UR44][R8.64], R13 ;  /* 0x0000000d08002986 */ /* 0x000fe2000c10112c */
[----:B------:R-:W-:Y:S01]  /*56cc0*/  ISETP.LT.AND P2, PT, R148, UR6, !P0 ;  /* 0x0000000694007c0c */ /* 0x000fe2000c741270 */
[----:B------:R-:W-:Y:S01]  /*56cd0*/  ULDC UR6, c[0x0][0x22c] ;  /* 0x00008b0000067ab9 */ /* 0x000fe20000000800 */
[----:B------:R-:W-:Y:S01]  /*56ce0*/  PRMT R151, R22, 0x7773, RZ ;  /* 0x0000777316977816 */ /* 0x000fe200000000ff */
[----:B------:R1:W-:Y:S01]  /*56cf0*/  @P1 STG.E.U8 desc[UR44][R10.64], R21 ;  /* 0x000000150a001986 */ /* 0x0003e2000c10112c */
[----:B------:R-:W-:Y:S01]  /*56d00*/  PRMT R233, R23, 0x7773, RZ ;  /* 0x0000777317e97816 */ /* 0x000fe200000000ff */
[----:B------:R-:W-:Y:S01]  /*56d10*/  ULDC UR4, c[0x0][0x248] ;  /* 0x0000920000047ab9 */ /* 0x000fe20000000800 */
[----:B------:R-:W-:-:S02]  /*56d20*/  LOP3.LUT R3, R0, 0x1fe, R17, 0xfe, !PT ;  /* 0x000001fe00037812 */ /* 0x000fc400078efe11 */
[C-C-:B------:R-:W-:Y:S02]  /*56d30*/  LOP3.LUT R232, R0.reuse, 0x8e, R17.reuse, 0xfe, !PT ;  /* 0x0000008e00e87812 */ /* 0x140fe400078efe11 */
[C-C-:B------:R-:W-:Y:S02]  /*56d40*/  LOP3.LUT R221, R0.reuse, 0x9e, R17.reuse, 0xfe, !PT ;  /* 0x0000009e00dd7812 */ /* 0x140fe400078efe11 */
[C-C-:B------:R-:W-:Y:S02]  /*56d50*/  LOP3.LUT R205, R0.reuse, 0xae, R17.reuse, 0xfe, !PT ;  /* 0x000000ae00cd7812 */ /* 0x140fe400078efe11 */
[C-C-:B------:R-:W-:Y:S02]  /*56d60*/  LOP3.LUT R191, R0.reuse, 0xbe, R17.reuse, 0xfe, !PT ;  /* 0x000000be00bf7812 */ /* 0x140fe400078efe11 */
[C-C-:B------:R-:W-:Y:S02]  /*56d70*/  LOP3.LUT R174, R0.reuse, 0xce, R17.reuse, 0xfe, !PT ;  /* 0x000000ce00ae7812 */ /* 0x140fe400078efe11 */
        /* <DEDUP_REMOVED lines=13> */
[C-C-:B-1----:R-:W-:Y:S02]  /*56e50*/  LOP3.LUT R11, R0.reuse, 0x1ae, R17.reuse, 0xfe, !PT ;  /* 0x000001ae000b7812 */ /* 0x142fe400078efe11 */
[C-C-:B------:R-:W-:Y:S02]  /*56e60*/  LOP3.LUT R9, R0.reuse, 0x1be, R17.reuse, 0xfe, !PT ;  /* 0x000001be00097812 */ /* 0x140fe400078efe11 */
[C-C-:B------:R-:W-:Y:S02]  /*56e70*/  LOP3.LUT R8, R0.reuse, 0x1ce, R17.reuse, 0xfe, !PT ;  /* 0x000001ce00087812 */ /* 0x140fe400078efe11 */
[C-C-:B------:R-:W-:Y:S02]  /*56e80*/  LOP3.LUT R6, R0.reuse, 0x1ee, R17.reuse, 0xfe, !PT ;  /* 0x000001ee00067812 */ /* 0x140fe400078efe11 */
[C---:B------:R-:W-:Y:S02]  /*56e90*/  LOP3.LUT R7, R0.reuse, 0x1de, R17, 0xfe, !PT ;  /* 0x000001de00077812 */ /* 0x040fe400078efe11 */
        /* <DEDUP_REMOVED lines=165> */
[C---:B------:R-:W-:Y:S02]  /*578f0*/  IADD3 R148, P1, R149.reuse, R2, RZ ;  /* 0x0000000295947210 */ /* 0x040fe40007f3e0ff */
[C---:B------:R-:W-:Y:S02]  /*57900*/  LOP3.LUT R229, R0.reuse, 0x1fc, R229, 0xfe, !PT ;  /* 0x000001fc00e57812 */ /* 0x040fe400078efee5 */
[----:B------:R-:W-:Y:S02]  /*57910*/  LOP3.LUT R238, R0, UR40, RZ, 0xfc, !PT ;  /* 0x0000002800ee7c12 */ /* 0x000fe4000f8efcff */
[----:B------:R-:W1:Y:S01]  /*57920*/  LDC R0, c[0x0][0x248] ;  /* 0x00009200ff007b82 */ /* 0x000e620000000800 */
[----:B------:R-:W-:-:S02]  /*57930*/  LEA.HI.X.SX32 R149, R149, R5, 0x1, P1 ;  /* 0x0000000595957211 */ /* 0x000fc400008f0eff */
[C---:B------:R-:W-:Y:S01]  /*57940*/  ISETP.LT.AND P1, PT, R238.reuse, UR6, !P0 ;  /* 0x00000006ee007c0c */ /* 0x040fe2000c721270 */
[----:B------:R-:W-:Y:S01]  /*57950*/  IMAD R238, R238, UR4, RZ ;  /* 0x00000004eeee7c24 */ /* 0x000fe2000f8e02ff */
[----:B------:R-:W-:Y:S01]  /*57960*/  ISETP.LT.AND P5, PT, R240, UR7, !P0 ;  /* 0x00000007f0007c0c */ /* 0x000fe2000c7a1270 */
[----:B------:R2:W-:Y:S01]  /*57970*/  @P2 STG.E.U8 desc[UR44][R148.64], R151 ;  /* 0x0000009794002986 */ /* 0x0005e2000c10112c */
[----:B------:R-:W-:Y:S01]  /*57980*/  ULDC UR6, c[0x0][0x22c] ;  /* 0x00008b0000067ab9 */ /* 0x000fe20000000800 */
[----:B------:R-:W3:Y:S01]  /*57990*/  LDC R240, c[0x0][0x248] ;  /* 0x00009200fff07b82 */ /* 0x000ee20000000800 */
[----:B------:R-:W-:Y:S01]  /*579a0*/  ULDC UR4, c[0x0][0x248] ;  /* 0x0000920000047ab9 */ /* 0x000fe20000000800 */
[C---:B------:R-:W-:Y:S01]  /*579b0*/  ISETP.LT.AND P6, PT, R150.reuse, UR6, !P0 ;  /* 0x0000000696007c0c */ /* 0x040fe2000c7c1270 */
[----:B------:R-:W-:Y:S01]  /*579c0*/  IMAD R150, R150, UR4, RZ ;  /* 0x0000000496967c24 */ /* 0x000fe2000f8e02ff */
[----:B------:R-:W-:Y:S01]  /*579d0*/  PRMT R249, R56, 0x7770, RZ ;  /* 0x0000777038f97816 */ /* 0x000fe200000000ff */
[----:B------:R-:W-:Y:S01]  /*579e0*/  ULDC UR4, c[0x0][0x22c] ;  /* 0x00008b0000047ab9 */ /* 0x000fe20000000800 */
[----:B------:R-:W-:Y:S01]  /*579f0*/  PRMT R247, R57, 0x7770, RZ ;  /* 0x0000777039f77816 */ /* 0x000fe200000000ff */
[----:B------:R-:W-:Y:S01]  /*57a00*/  ULDC UR6, c[0x0][0x22c] ;  /* 0x00008b0000067ab9 */ /* 0x000fe20000000800 */
[----:B------:R-:W-:Y:S01]  /*57a10*/  ULDC UR7, c[0x0][0x22c] ;  /* 0x00008b0000077ab9 */ /* 0x000fe20000000800 */
[----:B--2---:R-:W-:-:S04]  /*57a20*/  IADD3 R148, P2, R238, R2, RZ ;  /* 0x00000002ee947210 */ /* 0x004fc80007f5e0ff */
[----:B------:R-:W-:Y:S02]  /*57a30*/  LEA.HI.X.SX32 R149, R238, R5, 0x1, P2 ;  /* 0x00000005ee957211 */ /* 0x000fe400010f0eff */
[----:B------:R-:W2:Y:S01]  /*57a40*/  LDC R238, c[0x0][0x248] ;  /* 0x00009200ffee7b82 */ /* 0x000ea20000000800 */
[----:B------:R-:W-:Y:S02]  /*57a50*/  IMAD R151, R245, 0x2, R150 ;  /* 0x00000002f5977824 */ /* 0x000fe400078e0296 */
[----:B------:R4:W-:Y:S02]  /*57a60*/  @P1 STG.E.U8 desc[UR44][R148.64], R233 ;  /* 0x000000e994001986 */ /* 0x0009e4000c10112c */
[----:B-1----:R-:W-:Y:S01]  /*57a70*/  IMAD R0, R0, 0x2, R151 ;  /* 0x0000000200007824 */ /* 0x002fe200078e0297 */
[----:B----4-:R-:W-:-:S04]  /*57a80*/  IADD3 R148, P1, R150, R2, RZ ;  /* 0x0000000296947210 */ /* 0x010fc80007f3e0ff */
[-C--:B------:R-:W-:Y:S02]  /*57a90*/  LEA.HI.X.SX32 R149, R150, R5.reuse, 0x1, P1 ;  /* 0x0000000596957211 */ /* 0x080fe400008f0eff */
[-C--:B------:R-:W-:Y:S01]  /*57aa0*/  IADD3 R150, P1, R151, R2.reuse, RZ ;  /* 0x0000000297967210 */ /* 0x080fe20007f3e0ff */
[----:B------:R-:W-:Y:S02]  /*57ab0*/  IMAD R239, R239, 0x2, R0 ;  /* 0x00000002efef7824 */ /* 0x000fe400078e0200 */
[----:B------:R1:W-:Y:S01]  /*57ac0*/  @P6 STG.E.U8 desc[UR44][R148.64], R249 ;  /* 0x000000f994006986 */ /* 0x0003e2000c10112c */
[----:B------:R-:W-:Y:S01]  /*57ad0*/  LEA.HI.X.SX32 R151, R151, R5, 0x1, P1 ;  /* 0x0000000597977211 */ /* 0x000fe200008f0eff */
[----:B---3--:R-:W-:Y:S01]  /*57ae0*/  IMAD R233, R240, 0x2, R239 ;  /* 0x00000002f0e97824 */ /* 0x008fe200078e02ef */
[----:B------:R-:W-:Y:S01]  /*57af0*/  ISETP.LT.AND P1, PT, R243, UR4, !P0 ;  /* 0x00000004f3007c0c */ /* 0x000fe2000c721270 */
[----:B------:R-:W-:Y:S02]  /*57b00*/  ULDC UR4, c[0x0][0x22c] ;  /* 0x00008b0000047ab9 */ /* 0x000fe40000000800 */
[----:B------:R3:W-:Y:S01]  /*57b10*/  @P3 STG.E.U8 desc[UR44][R150.64], R247 ;  /* 0x000000f796003986 */ /* 0x0007e2000c10112c */
[----:B-1----:R-:W-:-:S04]  /*57b20*/  IADD3 R148, P6, R0, R2, RZ ;  /* 0x0000000200947210 */ /* 0x002fc80007fde0ff */
[-C--:B------:R-:W-:Y:S02]  /*57b30*/  LEA.HI.X.SX32 R149, R0, R5.reuse, 0x1, P6 ;  /* 0x0000000500957211 */ /* 0x080fe400030f0eff */
[C---:B---3--:R-:W-:Y:S02]  /*57b40*/  IADD3 R150, P6, R239.reuse, R2, RZ ;  /* 0x00000002ef967210 */ /* 0x048fe40007fde0ff */
[----:B------:R-:W-:Y:S01]  /*57b50*/  PRMT R245, R58, 0x7770, RZ ;  /* 0x000077703af57816 */ /* 0x000fe200000000ff */
[----:B--2---:R-:W-:Y:S01]  /*57b60*/  IMAD R238, R238, 0x2, R233 ;  /* 0x00000002eeee7824 */ /* 0x004fe200078e02e9 */
[----:B------:R-:W-:Y:S02]  /*57b70*/  LEA.HI.X.SX32 R151, R239, R5, 0x1, P6 ;  /* 0x00000005ef977211 */ /* 0x000fe400030f0eff */
[----:B------:R-:W-:Y:S02]  /*57b80*/  PRMT R243, R59, 0x7770, RZ ;  /* 0x000077703bf37816 */ /* 0x000fe400000000ff */
[----:B------:R-:W-:Y:S01]  /*57b90*/  ISETP.LT.AND P3, PT, R242, UR4, !P0 ;  /* 0x00000004f2007c0c */ /* 0x000fe2000c761270 */
[----:B------:R-:W-:Y:S01]  /*57ba0*/  ULDC UR4, c[0x0][0x22c] ;  /* 0x00008b0000047ab9 */ /* 0x000fe20000000800 */
[----:B------:R-:W-:Y:S01]  /*57bb0*/  ISETP.LT.AND P2, PT, R244, UR8, !P0 ;  /* 0x00000008f4007c0c */ /* 0x000fe2000c741270 */
[----:B------:R1:W-:Y:S01]  /*57bc0*/  @P4 STG.E.U8 desc[UR44][R148.64], R245 ;  /* 0x000000f594004986 */ /* 0x0003e2000c10112c */
[----:B------:R-:W-:Y:S01]  /*57bd0*/  ISETP.LT.AND P6, PT, R241, UR4, !P0 ;  /* 0x00000004f1007c0c */ /* 0x000fe2000c7c1270 */
[----:B------:R-:W-:Y:S01]  /*57be0*/  ULDC UR4, c[0x0][0x22c] ;  /* 0x00008b0000047ab9 */ /* 0x000fe20000000800 */
[----:B------:R-:W2:Y:S01]  /*57bf0*/  LDC R241, c[0x0][0x248] ;  /* 0x00009200fff17b82 */ /* 0x000ea20000000800 */
[----:B------:R3:W-:Y:S01]  /*57c00*/  @P5 STG.E.U8 desc[UR44][R150.64], R243 ;  /* 0x000000f396005986 */ /* 0x0007e2000c10112c */
[----:B------:R-:W-:-:S02]  /*57c10*/  PRMT R239, R56, 0x7771, RZ ;  /* 0x0000777138ef7816 */ /* 0x000fc400000000ff */
[----:B-1----:R-:W-:-:S04]  /*57c20*/  IADD3 R148, P4, R233, R2, RZ ;  /* 0x00000002e9947210 */ /* 0x002fc80007f9e0ff */
[----:B------:R-:W1:Y:S01]  /*57c30*/  LDC R245, c[0x0][0x248] ;  /* 0x00009200fff57b82 */ /* 0x000e620000000800 */
[C---:B---3--:R-:W-:Y:S02]  /*57c40*/  IADD3 R150, P5, R238.reuse, R2, RZ ;  /* 0x00000002ee967210 */ /* 0x048fe40007fbe0ff */
[-C--:B------:R-:W-:Y:S02]  /*57c50*/  LEA.HI.X.SX32 R149, R233, R5.reuse, 0x1, P4 ;  /* 0x00000005e9957211 */ /* 0x080fe400020f0eff */
[----:B------:R-:W-:-:S03]  /*57c60*/  LEA.HI.X.SX32 R151, R238, R5, 0x1, P5 ;  /* 0x00000005ee977211 */ /* 0x000fc600028f0eff */
[----:B------:R-:W3:Y:S01]  /*57c70*/  LDC R243, c[0x0][0x248] ;  /* 0x00009200fff37b82 */ /* 0x000ee20000000800 */
[----:B------:R-:W-:Y:S01]  /*57c80*/  IMAD R238, R251, 0x2, R238 ;  /* 0x00000002fbee7824 */ /* 0x000fe200078e02ee */
[----:B------:R-:W-:Y:S01]  /*57c90*/  PRMT R233, R57, 0x7771, RZ ;  /* 0x0000777139e97816 */ /* 0x000fe200000000ff */
[----:B------:R4:W-:Y:S01]  /*57ca0*/  @P2 STG.E.U8 desc[UR44][R148.64], R239 ;  /* 0x000000ef94002986 */ /* 0x0009e2000c10112c */
[----:B------:R-:W-:Y:S01]  /*57cb0*/  ISETP.LT.AND P4, PT, R237, UR4, !P0 ;  /* 0x00000004ed007c0c */ /* 0x000fe2000c781270 */
[----:B------:R-:W-:Y:S02]  /*57cc0*/  ULDC UR4, c[0x0][0x248] ;  /* 0x0000920000047ab9 */ /* 0x000fe40000000800 */
[----:B------:R0:W-:Y:S01]  /*57cd0*/  @P1 STG.E.U8 desc[UR44][R150.64], R233 ;  /* 0x000000e996001986 */ /* 0x0001e2000c10112c */
[C---:B------:R-:W-:Y:S01]  /*57ce0*/  ISETP.LT.AND P1, PT, R232.reuse, UR6, !P0 ;  /* 0x00000006e8007c0c */ /* 0x040fe2000c721270 */
[----:B------:R-:W-:Y:S01]  /*57cf0*/  IMAD R232, R232, UR4, RZ ;  /* 0x00000004e8e87c24 */ /* 0x000fe2000f8e02ff */
[----:B------:R-:W-:Y:S01]  /*57d00*/  PRMT R237, R58, 0x7771, RZ ;  /* 0x000077713aed7816 */ /* 0x000fe200000000ff */
[----:B------:R-:W-:Y:S01]  /*57d10*/  ULDC UR4, c[0x0][0x22c] ;  /* 0x00008b0000047ab9 */ /* 0x000fe20000000800 */
[----:B------:R-:W-:Y:S01]  /*57d20*/  ISETP.LT.AND P5, PT, R236, UR7, !P0 ;  /* 0x00000007ec007c0c */ /* 0x000fe2000c7a1270 */
[----:B------:R-:W-:Y:S01]  /*57d30*/  ULDC UR6, c[0x0][0x22c] ;  /* 0x00008b0000067ab9 */ /* 0x000fe20000000800 */
[----:B------:R-:W-:Y:S01]  /*57d40*/  ULDC UR7, c[0x0][0x22c] ;  /* 0x00008b0000077ab9 */ /* 0x000fe20000000800 */
[C---:B----4-:R-:W-:Y:S01]  /*57d50*/  IADD3 R148, P2, R238.reuse, R2, RZ ;  /* 0x00000002ee947210 */ /* 0x050fe20007f5e0ff */
[----:B------:R-:W4:Y:S03]  /*57d60*/  LDC R239, c[0x0][0x248] ;  /* 0x00009200ffef7b82 */ /* 0x000f260000000800 */
[----:B------:R-:W-:-:S02]  /*57d70*/  LEA.HI.X.SX32 R149, R238, R5, 0x1, P2 ;  /* 0x00000005ee957211 */ /* 0x000fc400010f0eff */
[----:B0-----:R-:W-:-:S03]  /*57d80*/  IADD3 R150, P2, R232, R2, RZ ;  /* 0x00000002e8967210 */ /* 0x001fc60007f5e0ff */
[----:B------:R0:W-:Y:S01]  /*57d90*/  @P3 STG.E.U8 desc[UR44][R148.64], R237 ;  /* 0x000000ed94003986 */ /* 0x0001e2000c10112c */
[-C--:B------:R-:W-:Y:S01]  /*57da0*/  LEA.HI.X.SX32 R151, R232, R5.reuse, 0x1, P2 ;  /* 0x00000005e8977211 */ /* 0x080fe200010f0eff */
[----:B--2---:R-:W-:Y:S01]  /*57db0*/  IMAD R238, R241, 0x4, R238 ;  /* 0x00000004f1ee7824 */ /* 0x004fe200078e02ee */
[----:B------:R-:W-:Y:S01]  /*57dc0*/  PRMT R233, R59, 0x7771, RZ ;  /* 0x000077713be97816 */ /* 0x000fe200000000ff */
[----:B------:R-:W2:Y:S08]  /*57dd0*/  LDC R241, c[0x0][0x248] ;  /* 0x00009200fff17b82 */ /* 0x000eb00000000800 */
[----:B0-----:R-:W0:Y:S01]  /*57de0*/  LDC R237, c[0x0][0x248] ;  /* 0x00009200ffed7b82 */ /* 0x001e220000000800 */
[----:B------:R1:W-:Y:S01]  /*57df0*/  @P1 STG.E.U8 desc[UR44][R150.64], R233 ;  /* 0x000000e996001986 */ /* 0x0003e2000c10112c */
[----:B------:R-:W-:Y:S01]  /*57e00*/  IADD3 R148, P1, R238, R2, RZ ;  /* 0x00000002ee947210 */ /* 0x000fe20007f3e0ff */
[----:B---3--:R-:W-:Y:S01]  /*57e10*/  IMAD R0, R243, 0x2, R238 ;  /* 0x00000002f3007824 */ /* 0x008fe200078e02ee */
[----:B------:R-:W-:Y:S01]  /*57e20*/  ISETP.LT.AND P3, PT, R234, UR4, !P0 ;  /* 0x00000004ea007c0c */ /* 0x000fe2000c761270 */
[----:B------:R-:W-:Y:S01]  /*57e30*/  ULDC UR4, c[0x0][0x22c] ;  /* 0x00008b0000047ab9 */ /* 0x000fe20000000800 */
[----:B------:R-:W-:-:S02]  /*57e40*/  LEA.HI.X.SX32 R149, R238, R5, 0x1, P1 ;  /* 0x00000005ee957211 */ /* 0x000fc400008f0eff */
[----:B------:R-:W-:Y:S01]  /*57e50*/  ISETP.LT.AND P2, PT, R235, UR4, !P0 ;  /* 0x00000004eb007c0c */ /* 0x000fe2000c741270 */
[----:B-1----:R-:W-:Y:S01]  /*57e60*/  IMAD R232, R245, 0x2, R0 ;  /* 0x00000002f5e87824 */ /* 0x002fe200078e0200 */
[----:B------:R-:W-:Y:S01]  /*57e70*/  PRMT R235, R56, 0x7772, RZ ;  /* 0x0000777238eb7816 */ /* 0x000fe200000000ff */
[----:B------:R-:W-:Y:S01]  /*57e80*/  ULDC UR4, c[0x0][0x22c] ;  /* 0x00008b0000047ab9 */ /* 0x000fe20000000800 */
[C---:B------:R-:W-:Y:S02]  /*57e90*/  IADD3 R150, P1, R0.reuse, R2, RZ ;  /* 0x0000000200967210 */ /* 0x040fe40007f3e0ff */
[----:B------:R-:W-:Y:S01]  /*57ea0*/  PRMT R233, R57, 0x7772, RZ ;  /* 0x0000777239e97816 */ /* 0x000fe200000000ff */
[----:B------:R1:W-:Y:S01]  /*57eb0*/  @P6 STG.E.U8 desc[UR44][R148.64], R235 ;  /* 0x000000eb94006986 */ /* 0x0003e2000c10112c */
[----:B------:R-:W-:Y:S01]  /*57ec0*/  LEA.HI.X.SX32 R151, R0, R5, 0x1, P1 ;  /* 0x0000000500977211 */ /* 0x000fe200008f0eff */
[----:B----4-:R-:W-:Y:S01]  /*57ed0*/  IMAD R0, R239, 0x2, R232 ;  /* 0x00000002ef007824 */ /* 0x010fe200078e02e8 */
[----:B------:R-:W-:Y:S01]  /*57ee0*/  ISETP.LT.AND P1, PT, R231, UR4, !P0 ;  /* 0x00000004e7007c0c */ /* 0x000fe2000c721270 */
[----:B------:R-:W-:Y:S01]  /*57ef0*/  ULDC UR4, c[0x0][0x22c] ;  /* 0x00008b0000047ab9 */ /* 0x000fe20000000800 */
[----:B------:R-:W3:Y:S01]  /*57f00*/  LDC R239, c[0x0][0x248] ;  /* 0x00009200ffef7b82 */ /* 0x000ee20000000800 */
[----:B------:R4:W-:Y:S01]  /*57f10*/  @P4 STG.E.U8 desc[UR44][R150.64], R233 ;  /* 0x000000e996004986 */ /* 0x0009e2000c10112c */
[----:B------:R-:W-:-:S02]  /*57f20*/  PRMT R231, R58, 0x7772, RZ ;  /* 0x000077723ae77816 */ /* 0x000fc400000000ff */
[-C--:B-1----:R-:W-:Y:S02]  /*57f30*/  IADD3 R148, P6, R232, R2.reuse, RZ ;  /* 0x00000002e8947210 */ /* 0x082fe40007fde0ff */
[----:B------:R-:W-:Y:S01]  /*57f40*/  ISETP.LT.AND P4, PT, R230, UR4, !P0 ;  /* 0x00000004e6007c0c */ /* 0x000fe2000c781270 */
[----:B0-----:R-:W-:Y:S01]  /*57f50*/  IMAD R230, R237, 0x2, R0 ;  /* 0x00000002ede67824 */ /* 0x001fe200078e0200 */
[-C--:B------:R-:W-:Y:S01]  /*57f60*/  LEA.HI.X.SX32 R149, R232, R5.reuse, 0x1, P6 ;  /* 0x00000005e8957211 */ /* 0x080fe200030f0eff */
[----:B------:R-:W-:Y:S01]  /*57f70*/  ULDC UR4, c[0x0][0x22c] ;  /* 0x00008b0000047ab9 */ /* 0x000fe20000000800 */
[C---:B----4-:R-:W-:Y:S01]  /*57f80*/  IADD3 R150, P6, R0.reuse, R2, RZ ;  /* 0x0000000200967210 */ /* 0x050fe20007fde0ff */
[----:B------:R-:W0:Y:S01]  /*57f90*/  LDC R237, c[0x0][0x248] ;  /* 0x00009200ffed7b82 */ /* 0x000e220000000800 */
[----:B------:R-:W-:Y:S01]  /*57fa0*/  PRMT R235, R59, 0x7772, RZ ;  /* 0x000077723beb7816 */ /* 0x000fe200000000ff */
[----:B------:R1:W-:Y:S01]  /*57fb0*/  @P5 STG.E.U8 desc[UR44][R148.64], R231 ;  /* 0x000000e794005986 */ /* 0x0003e2000c10112c */
[----:B------:R-:W-:Y:S01]  /*57fc0*/  LEA.HI.X.SX32 R151, R0, R5, 0x1, P6 ;  /* 0x0000000500977211 */ /* 0x000fe200030f0eff */
[----:B--2---:R-:W-:Y:S01]  /*57fd0*/  IMAD R0, R241, 0x2, R230 ;  /* 0x00000002f1007824 */ /* 0x004fe200078e02e6 */
[----:B------:R-:W-:-:S02]  /*57fe0*/  PRMT R233, R56, 0x7773, RZ ;  /* 0x0000777338e97816 */ /* 0x000fc400000000ff */
[----:B------:R-:W-:Y:S01]  /*57ff0*/  ISETP.LT.AND P6, PT, R228, UR4, !P0 ;  /* 0x00000004e4007c0c */ /* 0x000fe2000c7c1270 */
[----:B------:R2:W-:Y:S01]  /*58000*/  @P3 STG.E.U8 desc[UR44][R150.64], R235 ;  /* 0x000000eb96003986 */ /* 0x0005e2000c10112c */
[----:B------:R-:W-:Y:S01]  /*58010*/  ULDC UR4, c[0x0][0x22c] ;  /* 0x00008b0000047ab9 */ /* 0x000fe20000000800 */
[----:B-1----:R-:W-:-:S04]  /*58020*/  IADD3 R148, P5, R230, R2, RZ ;  /* 0x00000002e6947210 */ /* 0x002fc80007fbe0ff */
[-C--:B------:R-:W-:Y:S02]  /*58030*/  LEA.HI.X.SX32 R149, R230, R5.reuse, 0x1, P5 ;  /* 0x00000005e6957211 */ /* 0x080fe400028f0eff */
[----:B--2---:R-:W-:Y:S01]  /*58040*/  IADD3 R150, P3, R0, R2, RZ ;  /* 0x0000000200967210 */ /* 0x004fe20007f7e0ff */
[----:B------:R-:W1:Y:S01]  /*58050*/  LDC R235, c[0x0][0x248] ;  /* 0x00009200ffeb7b82 */ /* 0x000e620000000800 */
[----:B------:R-:W-:Y:S01]  /*58060*/  ISETP.LT.AND P5, PT, R224, UR4, !P0 ;  /* 0x00000004e0007c0c */ /* 0x000fe2000c7a1270 */
[----:B------:R2:W-:Y:S01]  /*58070*/  @P2 STG.E.U8 desc[UR44][R148.64], R233 ;  /* 0x000000e994002986 */ /* 0x0005e2000c10112c */
[----:B------:R-:W-:Y:S01]  /*58080*/  LEA.HI.X.SX32 R151, R0, R5, 0x1, P3 ;  /* 0x0000000500977211 */ /* 0x000fe200018f0eff */
[----:B------:R-:W-:Y:S01]  /*58090*/  ULDC UR4, c[0x0][0x248] ;  /* 0x0000920000047ab9 */ /* 0x000fe20000000800 */
[----:B------:R-:W-:Y:S02]  /*580a0*/  PRMT R231, R57, 0x7773, RZ ;  /* 0x0000777339e77816 */ /* 0x000fe400000000ff */
[C---:B------:R-:W-:Y:S01]  /*580b0*/  ISETP.LT.AND P2, PT, R221.reuse, UR6, !P0 ;  /* 0x00000006dd007c0c */ /* 0x040fe2000c741270 */
[----:B------:R-:W-:Y:S01]  /*580c0*/  IMAD R221, R221, UR4, RZ ;  /* 0x00000004dddd7c24 */ /* 0x000fe2000f8e02ff */
[----:B------:R-:W-:Y:S01]  /*580d0*/  ULDC UR4, c[0x0][0x22c] ;  /* 0x00008b0000047ab9 */ /* 0x000fe20000000800 */
[----:B------:R4:W-:Y:S01]  /*580e0*/  @P1 STG.E.U8 desc[UR44][R150.64], R231 ;  /* 0x000000e796001986 */ /* 0x0009e2000c10112c */
[----:B---3--:R-:W-:Y:S01]  /*580f0*/  IMAD R0, R239, 0x2, R0 ;  /* 0x00000002ef007824 */ /* 0x008fe200078e0200 */
[----:B------:R-:W-:Y:S01]  /*58100*/  ULDC UR6, c[0x0][0x22c] ;  /* 0x00008b0000067ab9 */ /* 0x000fe20000000800 */
[----:B------:R-:W3:Y:S01]  /*58110*/  LDC R239, c[0x0][0x248] ;  /* 0x00009200ffef7b82 */ /* 0x000ee20000000800 */
[----:B--2---:R-:W-:-:S07]  /*58120*/  PRMT R149, R59, 0x7773, RZ ;  /* 0x000077733b957816 */ /* 0x004fce00000000ff */
[----:B------:R-:W2:Y:S01]  /*58130*/  LDC R233, c[0x0][0x248] ;  /* 0x00009200ffe97b82 */ /* 0x000ea20000000800 */
[----:B----4-:R-:W-:Y:S02]  /*58140*/  PRMT R151, R58, 0x7773, RZ ;  /* 0x000077733a977816 */ /* 0x010fe400000000ff */
[----:B------:R-:W-:-:S04]  /*58150*/  IADD3 R58, P3, R221, R2, RZ ;  /* 0x00000002dd3a7210 */ /* 0x000fc80007f7e0ff */
[----:B------:R-:W-:Y:S01]  /*58160*/  LEA.HI.X.SX32 R59, R221, R5, 0x1, P3 ;  /* 0x00000005dd3b7211 */ /* 0x000fe200018f0eff */
[----:B------:R-:W4:Y:S01]  /*58170*/  LDC R231, c[0x0][0x248] ;  /* 0x00009200ffe77b82 */ /* 0x000f220000000800 */
[----:B------:R-:W-:-:S07]  /*58180*/  IADD3 R56, P1, R0, R2, RZ ;  /* 0x0000000200387210 */ /* 0x000fce0007f3e0ff */
[----:B------:R-:W2:Y:S01]  /*58190*/  LDC R221, c[0x0][0x248] ;  /* 0x00009200ffdd7b82 */ /* 0x000ea20000000800 */
[----:B------:R-:W-:Y:S01]  /*581a0*/  LEA.HI.X.SX32 R57, R0, R5, 0x1, P1 ;  /* 0x0000000500397211 */ /* 0x000fe200008f0eff */
[----:B0-----:R-:W-:-:S04]  /*581b0*/  IMAD R0, R237, 0x4, R0 ;  /* 0x00000004ed007824 */ /* 0x001fc800078e0200 */
[----:B------:R0:W-:Y:S01]  /*581c0*/  @P4 STG.E.U8 desc[UR44][R56.64], R151 ;  /* 0x0000009738004986 */ /* 0x0001e2000c10112c */
[----:B-1----:R-:W-:-:S03]  /*581d0*/  IMAD R148, R235, 0x2, R0 ;  /* 0x00000002eb947824 */ /* 0x002fc600078e0200 */
[----:B------:R1:W-:Y:S01]  /*581e0*/  @P2 STG.E.U8 desc[UR44][R58.64], R149 ;  /* 0x000000953a002986 */ /* 0x0003e2000c10112c */
[----:B------:R-:W-:Y:S01]  /*581f0*/  ISETP.LT.AND P4, PT, R219, UR4, !P0 ;  /* 0x00000004db007c0c */ /* 0x000fe2000c781270 */
[----:B------:R-:W-:Y:S01]  /*58200*/  ULDC UR4, c[0x0][0x22c] ;  /* 0x00008b0000047ab9 */ /* 0x000fe20000000800 */
[----:B------:R-:W-:Y:S02]  /*58210*/  PRMT R219, R68, 0x7770, RZ ;  /* 0x0000777044db7816 */ /* 0x000fe400000000ff */
[----:B0-----:R-:W-:-:S04]  /*58220*/  IADD3 R56, P2, R0, R2, RZ ;  /* 0x0000000200387210 */ /* 0x001fc80007f5e0ff */
[-C--:B------:R-:W-:Y:S01]  /*58230*/  LEA.HI.X.SX32 R57, R0, R5.reuse, 0x1, P2 ;  /* 0x0000000500397211 */ /* 0x080fe200010f0eff */
[----:B---3--:R-:W-:Y:S01]  /*58240*/  IMAD R0, R239, 0x2, R148 ;  /* 0x00000002ef007824 */ /* 0x008fe200078e0294 */
[CC--:B-1----:R-:W-:Y:S02]  /*58250*/  IADD3 R58, P2, R148.reuse, R2.reuse, RZ ;  /* 0x00000002943a7210 */ /* 0x0c2fe40007f5e0ff */
[----:B------:R-:W-:Y:S01]  /*58260*/  PRMT R151, R69, 0x7770, RZ ;  /* 0x0000777045977816 */ /* 0x000fe200000000ff */
[----:B------:R0:W-:Y:S01]  /*58270*/  @P6 STG.E.U8 desc[UR44][R56.64], R219 ;  /* 0x000000db38006986 */ /* 0x0001e2000c10112c */
[----:B------:R-:W-:Y:S01]  /*58280*/  LEA.HI.X.SX32 R59, R148, R5, 0x1, P2 ;  /* 0x00000005943b7211 */ /* 0x000fe200010f0eff */
[----:B--2---:R-:W-:Y:S01]  /*58290*/  IMAD R148, R221, 0x2, R0 ;  /* 0x00000002dd947824 */ /* 0x004fe200078e0200 */
[----:B------:R-:W-:Y:S01]  /*582a0*/  ISETP.LT.AND P1, PT, R222, UR7, !P0 ;  /* 0x00000007de007c0c */ /* 0x000fe2000c721270 */
[----:B------:R-:W1:Y:S01]  /*582b0*/  LDC R221, c[0x0][0x248] ;  /* 0x00009200ffdd7b82 */ /* 0x000e620000000800 */
[----:B------:R-:W-:Y:S01]  /*582c0*/  ISETP.LT.AND P3, PT, R220, UR4, !P0 ;  /* 0x00000004dc007c0c */ /* 0x000fe2000c761270 */
[----:B------:R2:W-:Y:S01]  /*582d0*/  @P5 STG.E.U8 desc[UR44][R58.64], R151 ;  /* 0x000000973a005986 */ /* 0x0005e2000c10112c */
[----:B------:R-:W-:Y:S01]  /*582e0*/  PRMT R149, R70, 0x7770, RZ ;  /* 0x0000777046957816 */ /* 0x000fe200000000ff */
[----:B------:R-:W-:Y:S01]  /*582f0*/  ULDC UR4, c[0x0][0x22c] ;  /* 0x00008b0000047ab9 */ /* 0x000fe20000000800 */
[----:B------:R-:W-:Y:S01]  /*58300*/  ULDC UR7, c[0x0][0x22c] ;  /* 0x00008b0000077ab9 */ /* 0x000fe20000000800 */
[----:B0-----:R-:W-:-:S04]  /*58310*/  IADD3 R56, P6, R0, R2, RZ ;  /* 0x0000000200387210 */ /* 0x001fc80007fde0ff */
[-C--:B------:R-:W-:Y:S01]  /*58320*/  LEA.HI.X.SX32 R57, R0, R5.reuse, 0x1, P6 ;  /* 0x0000000500397211 */ /* 0x080fe200030f0eff */
[----:B----4-:R-:W-:Y:S01]  /*58330*/  IMAD R0, R231, 0x2, R148 ;  /* 0x00000002e7007824 */ /* 0x010fe200078e0294 */
[CC--:B--2---:R-:W-:Y:S01]  /*58340*/  IADD3 R58, P6, R148.reuse, R2.reuse, RZ ;  /* 0x00000002943a7210 */ /* 0x0c4fe20007fde0ff */
[----:B------:R-:W0:Y:S01]  /*58350*/  LDC R231, c[0x0][0x248] ;  /* 0x00009200ffe77b82 */ /* 0x000e220000000800 */
[----:B------:R-:W-:Y:S02]  /*58360*/  PRMT R219, R71, 0x7770, RZ ;  /* 0x0000777047db7816 */ /* 0x000fe400000000ff */
[----:B------:R-:W-:Y:S01]  /*58370*/  LEA.HI.X.SX32 R59, R148, R5, 0x1, P6 ;  /* 0x00000005943b7211 */ /* 0x000fe200030f0eff */
[----:B------:R-:W-:Y:S01]  /*58380*/  IMAD R148, R233, 0x2, R0 ;  /* 0x00000002e9947824 */ /* 0x000fe200078e0200 */
[----:B------:R-:W-:Y:S01]  /*58390*/  ISETP.LT.AND P2, PT, R216, UR4, !P0 ;  /* 0x00000004d8007c0c */ /* 0x000fe2000c741270 */
[----:B------:R2:W-:Y:S01]  /*583a0*/  @P1 STG.E.U8 desc[UR44][R56.64], R149 ;  /* 0x0000009538001986 */ /* 0x0005e2000c10112c */
[----:B------:R-:W-:Y:S01]  /*583b0*/  ULDC UR4, c[0x0][0x22c] ;  /* 0x00008b0000047ab9 */ /* 0x000fe20000000800 */
[----:B------:R-:W-:Y:S01]  /*583c0*/  PRMT R151, R68, 0x7771, RZ ;  /* 0x0000777144977816 */ /* 0x000fe200000000ff */
[----:B------:R-:W3:Y:S01]  /*583d0*/  LDC R233, c[0x0][0x248] ;  /* 0x00009200ffe97b82 */ /* 0x000ee20000000800 */
[----:B------:R4:W-:Y:S01]  /*583e0*/  @P4 STG.E.U8 desc[UR44][R58.64], R219 ;  /* 0x000000db3a004986 */ /* 0x0009e2000c10112c */
[----:B------:R-:W-:Y:S01]  /*583f0*/  ISETP.LT.AND P5, PT, R214, UR4, !P0 ;  /* 0x00000004d6007c0c */ /* 0x000fe2000c7a1270 */
[----:B------:R-:W-:Y:S01]  /*58400*/  ULDC UR4, c[0x0][0x22c] ;  /* 0x00008b0000047ab9 */ /* 0x000fe20000000800 */
[----:B--2---:R-:W-:-:S02]  /*58410*/  IADD3 R56, P1, R0, R2, RZ ;  /* 0x0000000200387210 */ /* 0x004fc40007f3e0ff */
[-C--:B----4-:R-:W-:Y:S02]  /*58420*/  IADD3 R58, P4, R148, R2.reuse, RZ ;  /* 0x00000002943a7210 */ /* 0x090fe40007f9e0ff */
[----:B------:R-:W2:Y:S01]  /*58430*/  LDC R219, c[0x0][0x248] ;  /* 0x00009200ffdb7b82 */ /* 0x000ea20000000800 */
[-C--:B------:R-:W-:Y:S02]  /*58440*/  LEA.HI.X.SX32 R57, R0, R5.reuse, 0x1, P1 ;  /* 0x0000000500397211 */ /* 0x080fe400008f0eff */
[----:B------:R-:W-:Y:S02]  /*58450*/  LEA.HI.X.SX32 R59, R148, R5, 0x1, P4 ;  /* 0x00000005943b7211 */ /* 0x000fe400020f0eff */
[----:B------:R-:W-:Y:S02]  /*58460*/  PRMT R149, R69, 0x7771, RZ ;  /* 0x0000777145957816 */ /* 0x000fe400000000ff */
[----:B------:R-:W-:Y:S01]  /*58470*/  ISETP.LT.AND P6, PT, R212, UR4, !P0 ;  /* 0x00000004d4007c0c */ /* 0x000fe2000c7c1270 */
[----:B------:R-:W-:Y:S01]  /*58480*/  ULDC UR4, c[0x0][0x22c] ;  /* 0x00008b0000047ab9 */ /* 0x000fe20000000800 */
[----:B------:R4:W-:Y:S01]  /*58490*/  @P3 STG.E.U8 desc[UR44][R56.64], R151 ;  /* 0x0000009738003986 */ /* 0x0009e2000c10112c */
[----:B------:R-:W-:Y:S01]  /*584a0*/  ISETP.LT.AND P1, PT, R208, UR4, !P0 ;  /* 0x00000004d0007c0c */ /* 0x000fe2000c721270 */
[----:B-1----:R-:W-:Y:S01]  /*584b0*/  IMAD R148, R221, 0x2, R148 ;  /* 0x00000002dd947824 */ /* 0x002fe200078e0294 */
[----:B------:R-:W-:Y:S01]  /*584c0*/  ULDC UR4, c[0x0][0x248] ;  /* 0x0000920000047ab9 */ /* 0x000fe20000000800 */
[----:B------:R1:W-:Y:S01]  /*584d0*/  @P2 STG.E.U8 desc[UR44][R58.64], R149 ;  /* 0x000000953a002986 */ /* 0x0003e2000c10112c */
[----:B------:R-:W3:Y:S01]  /*584e0*/  LDC R221, c[0x0][0x248] ;  /* 0x00009200ffdd7b82 */ /* 0x000ee20000000800 */
[C---:B------:R-:W-:Y:S01]  /*584f0*/  ISETP.LT.AND P2, PT, R205.reuse, UR6, !P0 ;  /* 0x00000006cd007c0c */ /* 0x040fe2000c741270 */
[----:B------:R-:W-:Y:S01]  /*58500*/  IMAD R205, R205, UR4, RZ ;  /* 0x00000004cdcd7c24 */ /* 0x000fe2000f8e02ff */
[----:B------:R-:W-:Y:S01]  /*58510*/  ULDC UR4, c[0x0][0x22c] ;  /* 0x00008b0000047ab9 */ /* 0x000fe20000000800 */
[----:B------:R-:W-:Y:S01]  /*58520*/  ULDC UR6, c[0x0][0x22c] ;  /* 0x00008b0000067ab9 */ /* 0x000fe20000000800 */
[----:B----4-:R-:W-:-:S02]  /*58530*/  IADD3 R56, P3, R148, R2, RZ ;  /* 0x0000000294387210 */ /* 0x010fc40007f7e0ff */
[----:B-1----:R-:W-:Y:S02]  /*58540*/  IADD3 R58, P4, R205, R2, RZ ;  /* 0x00000002cd3a7210 */ /* 0x002fe40007f9e0ff */
[-C--:B------:R-:W-:Y:S01]  /*58550*/  LEA.HI.X.SX32 R57, R148, R5.reuse, 0x1, P3 ;  /* 0x0000000594397211 */ /* 0x080fe200018f0eff */
[----:B0-----:R-:W-:Y:S01]  /*58560*/  IMAD R148, R231, 0x4, R148 ;  /* 0x00000004e7947824 */ /* 0x001fe200078e0294 */
[----:B------:R-:W-:Y:S02]  /*58570*/  LEA.HI.X.SX32 R59, R205, R5, 0x1, P4 ;  /* 0x00000005cd3b7211 */ /* 0x000fe400020f0eff */
[----:B------:R-:W0:Y:S01]  /*58580*/  LDC R205, c[0x0][0x248] ;  /* 0x00009200ffcd7b82 */ /* 0x000e220000000800 */
[----:B------:R-:W-:Y:S01]  /*58590*/  PRMT R151, R70, 0x7771, RZ ;  /* 0x0000777146977816 */ /* 0x000fe200000000ff */
[----:B--2---:R-:W-:Y:S01]  /*585a0*/  IMAD R0, R219, 0x2, R148 ;  /* 0x00000002db007824 */ /* 0x004fe200078e0294 */
[----:B------:R-:W-:-:S03]  /*585b0*/  PRMT R149, R71, 0x7771, RZ ;  /* 0x0000777147957816 */ /* 0x000fc600000000ff */
[----:B------:R1:W-:Y:S02]  /*585c0*/  @P5 STG.E.U8 desc[UR44][R56.64], R151 ;  /* 0x0000009738005986 */ /* 0x0003e4000c10112c */
[----:B------:R-:W2:Y:S02]  /*585d0*/  LDC R219, c[0x0][0x248] ;  /* 0x00009200ffdb7b82 */ /* 0x000ea40000000800 */
[----:B------:R4:W-:Y:S01]  /*585e0*/  @P2 STG.E.U8 desc[UR44][R58.64], R149 ;  /* 0x000000953a002986 */ /* 0x0009e2000c10112c */
[----:B------:R-:W-:Y:S01]  /*585f0*/  ISETP.LT.AND P5, PT, R203, UR4, !P0 ;  /* 0x00000004cb007c0c */ /* 0x000fe2000c7a1270 */
[----:B------:R-:W-:Y:S01]  /*58600*/  ULDC UR4, c[0x0][0x22c] ;  /* 0x00008b0000047ab9 */ /* 0x000fe20000000800 */
[----:B------:R-:W-:Y:S02]  /*58610*/  PRMT R203, R68, 0x7772, RZ ;  /* 0x0000777244cb7816 */ /* 0x000fe400000000ff */
[----:B-1----:R-:W-:-:S04]  /*58620*/  IADD3 R56, P2, R148, R2, RZ ;  /* 0x0000000294387210 */ /* 0x002fc80007f5e0ff */
[-C--:B------:R-:W-:Y:S01]  /*58630*/  LEA.HI.X.SX32 R57, R148, R5.reuse, 0x1, P2 ;  /* 0x0000000594397211 */ /* 0x080fe200010f0eff */
[----:B---3--:R-:W-:Y:S01]  /*58640*/  IMAD R148, R221, 0x2, R0 ;  /* 0x00000002dd947824 */ /* 0x008fe200078e0200 */
[CC--:B----4-:R-:W-:Y:S01]  /*58650*/  IADD3 R58, P2, R0.reuse, R2.reuse, RZ ;  /* 0x00000002003a7210 */ /* 0x0d0fe20007f5e0ff */
[----:B------:R-:W1:Y:S01]  /*58660*/  LDC R221, c[0x0][0x248] ;  /* 0x00009200ffdd7b82 */ /* 0x000e620000000800 */
[----:B------:R-:W-:Y:S01]  /*58670*/  PRMT R151, R69, 0x7772, RZ ;  /* 0x0000777245977816 */ /* 0x000fe200000000ff */
[----:B------:R3:W-:Y:S01]  /*58680*/  @P6 STG.E.U8 desc[UR44][R56.64], R203 ;  /* 0x000000cb38006986 */ /* 0x0007e2000c10112c */
[-C--:B------:R-:W-:Y:S01]  /*58690*/  LEA.HI.X.SX32 R59, R0, R5.reuse, 0x1, P2 ;  /* 0x00000005003b7211 */ /* 0x080fe200010f0eff */
[----:B------:R-:W-:Y:S01]  /*586a0*/  IMAD R0, R233, 0x2, R148 ;  /* 0x00000002e9007824 */ /* 0x000fe200078e0294 */
[----:B------:R-:W-:Y:S01]  /*586b0*/  ISETP.LT.AND P3, PT, R206, UR7, !P0 ;  /* 0x00000007ce007c0c */ /* 0x000fe2000c761270 */
[----:B------:R-:W-:Y:S02]  /*586c0*/  ULDC UR7, c[0x0][0x22c] ;  /* 0x00008b0000077ab9 */ /* 0x000fe40000000800 */
[----:B------:R4:W-:Y:S01]  /*586d0*/  @P1 STG.E.U8 desc[UR44][R58.64], R151 ;  /* 0x000000973a001986 */ /* 0x0009e2000c10112c */
[CC--:B---3--:R-:W-:Y:S01]  /*586e0*/  IADD3 R56, P6, R148.reuse, R2.reuse, RZ ;  /* 0x0000000294387210 */ /* 0x0c8fe20007fde0ff */
[----:B------:R-:W3:Y:S03]  /*586f0*/  LDC R203, c[0x0][0x248] ;  /* 0x00009200ffcb7b82 */ /* 0x000ee60000000800 */
[----:B------:R-:W-:Y:S01]  /*58700*/  LEA.HI.X.SX32 R57, R148, R5, 0x1, P6 ;  /* 0x0000000594397211 */ /* 0x000fe200030f0eff */
[----:B0-----:R-:W-:Y:S01]  /*58710*/  IMAD R148, R205, 0x2, R0 ;  /* 0x00000002cd947824 */ /* 0x001fe200078e0200 */
[----:B----4-:R-:W-:-:S02]  /*58720*/  IADD3 R58, P6, R0, R2, RZ ;  /* 0x00000002003a7210 */ /* 0x010fc40007fde0ff */
[----:B------:R-:W-:Y:S01]  /*58730*/  PRMT R149, R70, 0x7772, RZ ;  /* 0x0000777246957816 */ /* 0x000fe200000000ff */
[----:B------:R-:W0:Y:S01]  /*58740*/  LDC R205, c[0x0][0x248] ;  /* 0x00009200ffcd7b82 */ /* 0x000e220000000800 */
[----:B------:R-:W-:Y:S01]  /*58750*/  LEA.HI.X.SX32 R59, R0, R5, 0x1, P6 ;  /* 0x00000005003b7211 */ /* 0x000fe200030f0eff */
[----:B--2---:R-:W-:Y:S01]  /*58760*/  IMAD R0, R219, 0x2, R148 ;  /* 0x00000002db007824 */ /* 0x004fe200078e0294 */
[----:B------:R-:W-:Y:S02]  /*58770*/  PRMT R151, R71, 0x7772, RZ ;  /* 0x0000777247977816 */ /* 0x000fe400000000ff */
[----:B------:R-:W-:Y:S01]  /*58780*/  ISETP.LT.AND P4, PT, R204, UR4, !P0 ;  /* 0x00000004cc007c0c */ /* 0x000fe2000c781270 */
[----:B------:R-:W-:Y:S01]  /*58790*/  ULDC UR4, c[0x0][0x22c] ;  /* 0x00008b0000047ab9 */ /* 0x000fe20000000800 */
[----:B------:R2:W-:Y:S01]  /*587a0*/  @P3 STG.E.U8 desc[UR44][R56.64], R149 ;  /* 0x0000009538003986 */ /* 0x0005e2000c10112c */
[----:B------:R-:W-:Y:S01]  /*587b0*/  ISETP.LT.AND P2, PT, R200, UR4, !P0 ;  /* 0x00000004c8007c0c */ /* 0x000fe2000c741270 */
[----:B------:R-:W-:-:S02]  /*587c0*/  ULDC UR4, c[0x0][0x22c] ;  /* 0x00008b0000047ab9 */ /* 0x000fc40000000800 */
[----:B------:R4:W-:Y:S01]  /*587d0*/  @P5 STG.E.U8 desc[UR44][R58.64], R151 ;  /* 0x000000973a005986 */ /* 0x0009e2000c10112c */
[----:B------:R-:W-:Y:S01]  /*587e0*/  ISETP.LT.AND P1, PT, R198, UR4, !P0 ;  /* 0x00000004c6007c0c */ /* 0x000fe2000c721270 */
[----:B------:R-:W-:Y:S01]  /*587f0*/  ULDC UR4, c[0x0][0x22c] ;  /* 0x00008b0000047ab9 */ /* 0x000fe20000000800 */
[-C--:B--2---:R-:W-:Y:S02]  /*58800*/  IADD3 R56, P6, R148, R2.reuse, RZ ;  /* 0x0000000294387210 */ /* 0x084fe40007fde0ff */
[-C--:B----4-:R-:W-:Y:S01]  /*58810*/  IADD3 R58, P5, R0, R2.reuse, RZ ;  /* 0x00000002003a7210 */ /* 0x090fe20007fbe0ff */
[----:B------:R-:W2:Y:S01]  /*58820*/  LDC R151, c[0x0][0x248] ;  /* 0x00009200ff977b82 */ /* 0x000ea20000000800 */
[-C--:B------:R-:W-:Y:S02]  /*58830*/  LEA.HI.X.SX32 R57, R148, R5.reuse, 0x1, P6 ;  /* 0x0000000594397211 */ /* 0x080fe400030f0eff */
[----:B------:R-:W-:Y:S02]  /*58840*/  PRMT R149, R68, 0x7773, RZ ;  /* 0x0000777344957816 */ /* 0x000fe400000000ff */
[----:B------:R-:W-:Y:S01]  /*58850*/  ISETP.LT.AND P3, PT, R196, UR4, !P0 ;  /* 0x00000004c4007c0c */ /* 0x000fe2000c761270 */
[----:B------:R-:W-:Y:S01]  /*58860*/  ULDC UR4, c[0x0][0x22c] ;  /* 0x00008b0000047ab9 */ /* 0x000fe20000000800 */
[----:B------:R-:W-:Y:S01]  /*58870*/  LEA.HI.X.SX32 R59, R0, R5, 0x1, P5 ;  /* 0x00000005003b7211 */ /* 0x000fe200028f0eff */
[----:B-1----:R-:W-:Y:S01]  /*58880*/  IMAD R0, R221, 0x2, R0 ;  /* 0x00000002dd007824 */ /* 0x002fe200078e0200 */
[----:B------:R-:W-:Y:S01]  /*58890*/  ISETP.LT.AND P6, PT, R192, UR4, !P0 ;  /* 0x00000004c0007c0c */ /* 0x000fe2000c7c1270 */
[----:B------:R1:W-:Y:S01]  /*588a0*/  @P4 STG.E.U8 desc[UR44][R56.64], R149 ;  /* 0x0000009538004986 */ /* 0x0003e2000c10112c */
[----:B------:R-:W-:Y:S01]  /*588b0*/  ULDC UR4, c[0x0][0x248] ;  /* 0x0000920000047ab9 */ /* 0x000fe20000000800 */
[----:B------:R-:W-:Y:S01]  /*588c0*/  PRMT R69, R69, 0x7773, RZ ;  /* 0x0000777345457816 */ /* 0x000fe200000000ff */
[----:B------:R-:W4:Y:S01]  /*588d0*/  LDC R68, c[0x0][0x248] ;  /* 0x00009200ff447b82 */ /* 0x000f220000000800 */
[C---:B------:R-:W-:Y:S01]  /*588e0*/  ISETP.LT.AND P4, PT, R191.reuse, UR6, !P0 ;  /* 0x00000006bf007c0c */ /* 0x040fe2000c781270 */
[----:B------:R-:W-:Y:S01]  /*588f0*/  IMAD R191, R191, UR4, RZ ;  /* 0x00000004bfbf7c24 */ /* 0x000fe2000f8e02ff */
[----:B------:R-:W-:Y:S01]  /*58900*/  PRMT R71, R71, 0x7773, RZ ;  /* 0x0000777347477816 */ /* 0x000fe200000000ff */
[----:B------:R3:W-:Y:S01]  /*58910*/  @P2 STG.E.U8 desc[UR44][R58.64], R69 ;  /* 0x000000453a002986 */ /* 0x0007e2000c10112c */
[----:B------:R-:W-:Y:S01]  /*58920*/  ULDC UR4, c[0x0][0x22c] ;  /* 0x00008b0000047ab9 */ /* 0x000fe20000000800 */
[----:B------:R-:W-:Y:S01]  /*58930*/  ULDC UR6, c[0x0][0x22c] ;  /* 0x00008b0000067ab9 */ /* 0x000fe20000000800 */
[----:B-1----:R-:W-:-:S04]  /*58940*/  IADD3 R56, P5, R0, R2, RZ ;  /* 0x0000000200387210 */ /* 0x002fc80007fbe0ff */
[-C--:B------:R-:W-:Y:S02]  /*58950*/  LEA.HI.X.SX32 R57, R0, R5.reuse, 0x1, P5 ;  /* 0x0000000500397211 */ /* 0x080fe400028f0eff */
[----:B---3--:R-:W-:Y:S02]  /*58960*/  IADD3 R58, P5, R191, R2, RZ ;  /* 0x00000002bf3a7210 */ /* 0x008fe40007fbe0ff */
[----:B------:R-:W-:Y:S01]  /*58970*/  PRMT R69, R70, 0x7773, RZ ;  /* 0x0000777346457816 */ /* 0x000fe200000000ff */
[----:B------:R-:W-:Y:S01]  /*58980*/  IMAD R0, R203, 0x4, R0 ;  /* 0x00000004cb007824 */ /* 0x000fe200078e0200 */
[----:B------:R-:W-:Y:S01]  /*58990*/  LEA.HI.X.SX32 R59, R191, R5, 0x1, P5 ;  /* 0x00000005bf3b7211 */ /* 0x000fe200028f0eff */
[----:B------:R-:W1:Y:S02]  /*589a0*/  LDC R70, c[0x0][0x248] ;  /* 0x00009200ff467b82 */ /* 0x000e640000000800 */
[----:B------:R3:W-:Y:S01]  /*589b0*/  @P1 STG.E.U8 desc[UR44][R56.64], R69 ;  /* 0x0000004538001986 */ /* 0x0007e2000c10112c */
[----:B------:R-:W-:Y:S01]  /*589c0*/  ISETP.LT.AND P1, PT, R188, UR4, !P0 ;  /* 0x00000004bc007c0c */ /* 0x000fe2000c721270 */
[----:B------:R-:W-:-:S02]  /*589d0*/  ULDC UR4, c[0x0][0x22c] ;  /* 0x00008b0000047ab9 */ /* 0x000fc40000000800 */
[----:B------:R0:W-:Y:S01]  /*589e0*/  @P4 STG.E.U8 desc[UR44][R58.64], R71 ;  /* 0x000000473a004986 */ /* 0x0001e2000c10112c */
[----:B------:R-:W-:Y:S01]  /*589f0*/  ISETP.LT.AND P4, PT, R185, UR4, !P0 ;  /* 0x00000004b9007c0c */ /* 0x000fe2000c781270 */
[----:B------:R-:W1:Y:S01]  /*58a00*/  LDC R191, c[0x0][0x248] ;  /* 0x00009200ffbf7b82 */ /* 0x000e620000000800 */
[----:B------:R-:W-:Y:S01]  /*58a10*/  PRMT R149, R80, 0x7770, RZ ;  /* 0x0000777050957816 */ /* 0x000fe200000000ff */
[----:B------:R-:W-:Y:S01]  /*58a20*/  ULDC UR4, c[0x0][0x22c] ;  /* 0x00008b0000047ab9 */ /* 0x000fe20000000800 */
[----:B---3--:R-:W-:-:S05]  /*58a30*/  IADD3 R56, P5, R0, R2, RZ ;  /* 0x0000000200387210 */ /* 0x008fca0007fbe0ff */
[----:B------:R-:W3:Y:S01]  /*58a40*/  LDC R185, c[0x0][0x248] ;  /* 0x00009200ffb97b82 */ /* 0x000ee20000000800 */
[----:B------:R-:W-:Y:S01]  /*58a50*/  LEA.HI.X.SX32 R57, R0, R5, 0x1, P5 ;  /* 0x0000000500397211 */ /* 0x000fe200028f0eff */
[----:B--2---:R-:W-:-:S06]  /*58a60*/  IMAD R0, R151, 0x2, R0 ;  /* 0x0000000297007824 */ /* 0x004fcc00078e0200 */
[----:B------:R-:W2:Y:S01]  /*58a70*/  LDC R151, c[0x0][0x248] ;  /* 0x00009200ff977b82 */ /* 0x000ea20000000800 */
[----:B------:R4:W-:Y:S01]  /*58a80*/  @P3 STG.E.U8 desc[UR44][R56.64], R149 ;  /* 0x0000009538003986 */ /* 0x0009e2000c10112c */
[----:B0-----:R-:W-:Y:S01]  /*58a90*/  IMAD R59, R205, 0x2, R0 ;  /* 0x00000002cd3b7824 */ /* 0x001fe200078e0200 */
[----:B------:R-:W-:Y:S01]  /*58aa0*/  ISETP.LT.AND P2, PT, R190, UR7, !P0 ;  /* 0x00000007be007c0c */ /* 0x000fe2000c741270 */
[----:B------:R-:W-:Y:S01]  /*58ab0*/  ULDC UR7, c[0x0][0x22c] ;  /* 0x00008b0000077ab9 */ /* 0x000fe20000000800 */
[----:B------:R-:W-:Y:S02]  /*58ac0*/  PRMT R71, R81, 0x7770, RZ ;  /* 0x0000777051477816 */ /* 0x000fe400000000ff */
[----:B----4-:R-:W-:-:S04]  /*58ad0*/  IADD3 R56, P3, R0, R2, RZ ;  /* 0x0000000200387210 */ /* 0x010fc80007f7e0ff */
[-C--:B------:R-:W-:Y:S01]  /*58ae0*/  LEA.HI.X.SX32 R57, R0, R5.reuse, 0x1, P3 ;  /* 0x0000000500397211 */ /* 0x080fe200018f0eff */
[----:B------:R-:W-:Y:S01]  /*58af0*/  IMAD R0, R68, 0x2, R59 ;  /* 0x0000000244007824 */ /* 0x000fe200078e023b */
[C---:B------:R-:W-:Y:S02]  /*58b00*/  IADD3 R58, P3, R59.reuse, R2, RZ ;  /* 0x000000023b3a7210 */ /* 0x040fe40007f7e0ff */
[----:B------:R-:W-:Y:S01]  /*58b10*/  PRMT R69, R82, 0x7770, RZ ;  /* 0x0000777052457816 */ /* 0x000fe200000000ff */
[----:B------:R0:W-:Y:S01]  /*58b20*/  @P6 STG.E.U8 desc[UR44][R56.64], R71 ;  /* 0x0000004738006986 */ /* 0x0001e2000c10112c */
[----:B------:R-:W-:Y:S01]  /*58b30*/  LEA.HI.X.SX32 R59, R59, R5, 0x1, P3 ;  /* 0x000000053b3b7211 */ /* 0x000fe200018f0eff */
[----:B---3--:R-:W-:Y:S01]  /*58b40*/  IMAD R68, R185, 0x2, R0 ;  /* 0x00000002b9447824 */ /* 0x008fe200078e0200 */
[----:B------:R-:W-:-:S03]  /*58b50*/  PRMT R149, R83, 0x7770, RZ ;  /* 0x0000777053957816 */ /* 0x000fc600000000ff */
[----:B------:R3:W-:Y:S01]  /*58b60*/  @P2 STG.E.U8 desc[UR44][R58.64], R69 ;  /* 0x000000453a002986 */ /* 0x0007e2000c10112c */
[-C--:B0-----:R-:W-:Y:S02]  /*58b70*/  IADD3 R56, P6, R0, R2.reuse, RZ ;  /* 0x0000000200387210 */ /* 0x081fe40007fde0ff */
[----:B------:R-:W-:Y:S01]  /*58b80*/  ISETP.LT.AND P5, PT, R186, UR4, !P0 ;  /* 0x00000004ba007c0c */ /* 0x000fe2000c7a1270 */
[----:B------:R-:W-:Y:S01]  /*58b90*/  ULDC UR4, c[0x0][0x22c] ;  /* 0x00008b0000047ab9 */ /* 0x000fe20000000800 */
[-C--:B------:R-:W-:Y:S01]  /*58ba0*/  LEA.HI.X.SX32 R57, R0, R5.reuse, 0x1, P6 ;  /* 0x0000000500397211 */ /* 0x080fe200030f0eff */
[----:B--2---:R-:W-:Y:S01]  /*58bb0*/  IMAD R0, R151, 0x2, R68 ;  /* 0x0000000297007824 */ /* 0x004fe200078e0244 */
[C---:B---3--:R-:W-:Y:S01]  /*58bc0*/  IADD3 R58, P6, R68.reuse, R2, RZ ;  /* 0x00000002443a7210 */ /* 0x048fe20007fde0ff */
[----:B------:R-:W0:Y:S02]  /*58bd0*/  LDC R151, c[0x0][0x248] ;  /* 0x00009200ff977b82 */ /* 0x000e240000000800 */
[----:B------:R2:W-:Y:S01]  /*58be0*/  @P1 STG.E.U8 desc[UR44][R56.64], R149 ;  /* 0x0000009538001986 */ /* 0x0005e2000c10112c */
[----:B------:R-:W-:-:S02]  /*58bf0*/  LEA.HI.X.SX32 R59, R68, R5, 0x1, P6 ;  /* 0x00000005443b7211 */ /* 0x000fc400030f0eff */
[----:B------:R-:W-:Y:S02]  /*58c00*/  PRMT R71, R80, 0x7771, RZ ;  /* 0x0000777150477816 */ /* 0x000fe400000000ff */
[----:B------:R-:W-:Y:S01]  /*58c10*/  PRMT R69, R81, 0x7771, RZ ;  /* 0x0000777151457816 */ /* 0x000fe200000000ff */
[----:B------:R-:W3:Y:S01]  /*58c20*/  LDC R68, c[0x0][0x248] ;  /* 0x00009200ff447b82 */ /* 0x000ee20000000800 */
[-C--:B--2---:R-:W-:Y:S02]  /*58c30*/  IADD3 R56, P6, R0, R2.reuse, RZ ;  /* 0x0000000200387210 */ /* 0x084fe40007fde0ff */
[----:B------:R-:W-:Y:S01]  /*58c40*/  ISETP.LT.AND P3, PT, R182, UR4, !P0 ;  /* 0x00000004b6007c0c */ /* 0x000fe2000c761270 */
[----:B------:R-:W-:Y:S01]  /*58c50*/  ULDC UR4, c[0x0][0x22c] ;  /* 0x00008b0000047ab9 */ /* 0x000fe20000000800 */
[----:B------:R-:W-:Y:S01]  /*58c60*/  LEA.HI.X.SX32 R57, R0, R5, 0x1, P6 ;  /* 0x0000000500397211 */ /* 0x000fe200030f0eff */
[----:B-1----:R-:W-:Y:S01]  /*58c70*/  IMAD R0, R191, 0x2, R0 ;  /* 0x00000002bf007824 */ /* 0x002fe200078e0200 */
[----:B------:R-:W-:Y:S01]  /*58c80*/  @P4 STG.E.U8 desc[UR44][R58.64], R71 ;  /* 0x000000473a004986 */ /* 0x000fe2000c10112c */
[----:B------:R-:W1:Y:S01]  /*58c90*/  LDC R149, c[0x0][0x248] ;  /* 0x00009200ff957b82 */ /* 0x000e620000000800 */
[----:B------:R-:W-:Y:S01]  /*58ca0*/  ISETP.LT.AND P2, PT, R180, UR4, !P0 ;  /* 0x00000004b4007c0c */ /* 0x000fe2000c741270 */
[----:B------:R-:W-:Y:S01]  /*58cb0*/  ULDC UR4, c[0x0][0x22c] ;  /* 0x00008b0000047ab9 */ /* 0x000fe20000000800 */
[----:B------:R2:W-:Y:S01]  /*58cc0*/  @P5 STG.E.U8 desc[UR44][R56.64], R69 ;  /* 0x0000004538005986 */ /* 0x0005e2000c10112c */
[----:B------:R-:W-:Y:S01]  /*58cd0*/  ISETP.LT.AND P1, PT, R176, UR4, !P0 ;  /* 0x00000004b0007c0c */ /* 0x000fe2000c721270 */
[----:B------:R-:W-:Y:S01]  /*58ce0*/  ULDC UR4, c[0x0][0x248] ;  /* 0x0000920000047ab9 */ /* 0x000fe20000000800 */
[C---:B------:R-:W-:Y:S01]  /*58cf0*/  ISETP.LT.AND P6, PT, R174.reuse, UR6, !P0 ;  /* 0x00000006ae007c0c */ /* 0x040fe2000c7c1270 */
[----:B------:R-:W-:Y:S01]  /*58d00*/  IMAD R174, R174, UR4, RZ ;  /* 0x00000004aeae7c24 */ /* 0x000fe2000f8e02ff */
[----:B------:R-:W-:Y:S01]  /*58d10*/  ULDC UR4, c[0x0][0x22c] ;  /* 0x00008b0000047ab9 */ /* 0x000fe20000000800 */
[----:B------:R-:W-:Y:S01]  /*58d20*/  ULDC UR6, c[0x0][0x22c] ;  /* 0x00008b0000067ab9 */ /* 0x000fe20000000800 */
[----:B--2---:R-:W-:-:S02]  /*58d30*/  IADD3 R56, P4, R0, R2, RZ ;  /* 0x0000000200387210 */ /* 0x004fc40007f9e0ff */
[----:B------:R-:W-:Y:S02]  /*58d40*/  PRMT R59, R82, 0x7771, RZ ;  /* 0x00007771523b7816 */ /* 0x000fe400000000ff */
[----:B------:R-:W-:Y:S02]  /*58d50*/  LEA.HI.X.SX32 R57, R0, R5, 0x1, P4 ;  /* 0x0000000500397211 */ /* 0x000fe400020f0eff */
[----:B------:R-:W-:Y:S01]  /*58d60*/  ISETP.LT.AND P4, PT, R173, UR7, !P0 ;  /* 0x00000007ad007c0c */ /* 0x000fe2000c781270 */
[----:B0-----:R-:W-:Y:S01]  /*58d70*/  IMAD R0, R151, 0x4, R0 ;  /* 0x0000000497007824 */ /* 0x001fe200078e0200 */
[----:B------:R-:W0:Y:S01]  /*58d80*/  LDC R173, c[0x0][0x248] ;  /* 0x00009200ffad7b82 */ /* 0x000e220000000800 */
[----:B------:R2:W-:Y:S01]  /*58d90*/  @P3 STG.E.U8 desc[UR44][R56.64], R59 ;  /* 0x0000003b38003986 */ /* 0x0005e2000c10112c */
[----:B------:R-:W-:Y:S01]  /*58da0*/  PRMT R69, R83, 0x7771, RZ ;  /* 0x0000777153457816 */ /* 0x000fe200000000ff */
[----:B------:R-:W-:Y:S01]  /*58db0*/  ULDC UR7, c[0x0][0x22c] ;  /* 0x00008b0000077ab9 */ /* 0x000fe20000000800 */
[----:B------:R-:W-:Y:S01]  /*58dc0*/  ISETP.LT.AND P5, PT, R171, UR4, !P0 ;  /* 0x00000004ab007c0c */ /* 0x000fe2000c7a1270 */
[----:B------:R-:W-:-:S03]  /*58dd0*/  ULDC UR4, c[0x0][0x22c] ;  /* 0x00008b0000047ab9 */ /* 0x000fc60000000800 */
[----:B------:R-:W4:Y:S01]  /*58de0*/  LDC R151, c[0x0][0x248] ;  /* 0x00009200ff977b82 */ /* 0x000f220000000800 */
[----:B--2---:R-:W-:Y:S01]  /*58df0*/  IADD3 R56, P3, R174, R2, RZ ;  /* 0x00000002ae387210 */ /* 0x004fe20007f7e0ff */
[----:B-1----:R-:W-:-:S06]  /*58e00*/  IMAD R59, R149, 0x2, R0 ;  /* 0x00000002953b7824 */ /* 0x002fcc00078e0200 */
[----:B------:R-:W1:Y:S01]  /*58e10*/  LDC R171, c[0x0][0x248] ;  /* 0x00009200ffab7b82 */ /* 0x000e620000000800 */
[----:B------:R-:W-:-:S05]  /*58e20*/  LEA.HI.X.SX32 R57, R174, R5, 0x1, P3 ;  /* 0x00000005ae397211 */ /* 0x000fca00018f0eff */
[----:B------:R2:W-:Y:S01]  /*58e30*/  @P6 STG.E.U8 desc[UR44][R56.64], R69 ;  /* 0x0000004538006986 */ /* 0x0005e2000c10112c */
[----:B------:R-:W-:Y:S02]  /*58e40*/  PRMT R149, R80, 0x7772, RZ ;  /* 0x0000777250957816 */ /* 0x000fe400000000ff */
[----:B--2---:R-:W-:-:S04]  /*58e50*/  IADD3 R56, P6, R0, R2, RZ ;  /* 0x0000000200387210 */ /* 0x004fc80007fde0ff */
[----:B------:R-:W-:Y:S01]  /*58e60*/  LEA.HI.X.SX32 R57, R0, R5, 0x1, P6 ;  /* 0x0000000500397211 */ /* 0x000fe200030f0eff */
[----:B---3--:R-:W-:Y:S01]  /*58e70*/  IMAD R0, R68, 0x2, R59 ;  /* 0x0000000244007824 */ /* 0x008fe200078e023b */
[----:B------:R-:W-:-:S03]  /*58e80*/  IADD3 R58, P6, R59, R2, RZ ;  /* 0x000000023b3a7210 */ /* 0x000fc60007fde0ff */
[----:B0-----:R-:W-:Y:S02]  /*58e90*/  IMAD R68, R173, 0x2, R0 ;  /* 0x00000002ad447824 */ /* 0x001fe400078e0200 */
[----:B------:R-:W0:Y:S01]  /*58ea0*/  LDC R173, c[0x0][0x248] ;  /* 0x00009200ffad7b82 */ /* 0x000e220000000800 */
[----:B------:R-:W-:Y:S01]  /*58eb0*/  PRMT R71, R81, 0x7772, RZ ;  /* 0x0000777251477816 */ /* 0x000fe200000000ff */
[----:B------:R2:W-:Y:S01]  /*58ec0*/  @P2 STG.E.U8 desc[UR44][R56.64], R149 ;  /* 0x0000009538002986 */ /* 0x0005e2000c10112c */
[----:B------:R-:W-:-:S05]  /*58ed0*/  LEA.HI.X.SX32 R59, R59, R5, 0x1, P6 ;  /* 0x000000053b3b7211 */ /* 0x000fca00030f0eff */
[----:B------:R3:W-:Y:S01]  /*58ee0*/  @P1 STG.E.U8 desc[UR44][R58.64], R71 ;  /* 0x000000473a001986 */ /* 0x0007e2000c10112c */
[CC--:B--2---:R-:W-:Y:S01]  /*58ef0*/  IADD3 R56, P6, R0.reuse, R2.reuse, RZ ;  /* 0x0000000200387210 */ /* 0x0c4fe20007fde0ff */
[----:B------:R-:W2:Y:S03]  /*58f00*/  LDC R149, c[0x0][0x248] ;  /* 0x00009200ff957b82 */ /* 0x000ea60000000800 */
[-C--:B------:R-:W-:Y:S01]  /*58f10*/  LEA.HI.X.SX32 R57, R0, R5.reuse, 0x1, P6 ;  /* 0x0000000500397211 */ /* 0x080fe200030f0eff */
[----:B----4-:R-:W-:Y:S01]  /*58f20*/  IMAD R0, R151, 0x2, R68 ;  /* 0x0000000297007824 */ /* 0x010fe200078e0244 */
[----:B---3--:R-:W-:Y:S02]  /*58f30*/  IADD3 R58, P6, R68, R2, RZ ;  /* 0x00000002443a7210 */ /* 0x008fe40007fde0ff */
[----:B------:R-:W-:Y:S01]  /*58f40*/  PRMT R69, R82, 0x7772, RZ ;  /* 0x0000777252457816 */ /* 0x000fe200000000ff */
[----:B------:R-:W3:Y:S01]  /*58f50*/  LDC R151, c[0x0][0x248] ;  /* 0x00009200ff977b82 */ /* 0x000ee20000000800 */
[----:B------:R-:W-:Y:S01]  /*58f60*/  LEA.HI.X.SX32 R59, R68, R5, 0x1, P6 ;  /* 0x00000005443b7211 */ /* 0x000fe200030f0eff */
[----:B-1----:R-:W-:Y:S01]  /*58f70*/  IMAD R68, R171, 0x2, R0 ;  /* 0x00000002ab447824 */ /* 0x002fe200078e0200 */
[----:B------:R-:W-:-:S02]  /*58f80*/  PRMT R71, R83, 0x7772, RZ ;  /* 0x0000777253477816 */ /* 0x000fc400000000ff */
[----:B------:R-:W-:Y:S01]  /*58f90*/  ISETP.LT.AND P3, PT, R172, UR6, !P0 ;  /* 0x00000006ac007c0c */ /* 0x000fe2000c761270 */
[----:B------:R1:W-:Y:S01]  /*58fa0*/  @P4 STG.E.U8 desc[UR44][R56.64], R69 ;  /* 0x0000004538004986 */ /* 0x0003e2000c10112c */
[----:B------:R-:W-:Y:S01]  /*58fb0*/  ISETP.LT.AND P2, PT, R168, UR4, !P0 ;  /* 0x00000004a8007c0c */ /* 0x000fe2000c741270 */
[----:B------:R-:W-:Y:S01]  /*58fc0*/  ULDC UR4, c[0x0][0x22c] ;  /* 0x00008b0000047ab9 */ /* 0x000fe20000000800 */
[----:B------:R-:W-:Y:S01]  /*58fd0*/  ULDC UR6, c[0x0][0x22c] ;  /* 0x00008b0000067ab9 */ /* 0x000fe20000000800 */
[----:B------:R4:W-:Y:S01]  /*58fe0*/  @P5 STG.E.U8 desc[UR44][R58.64], R71 ;  /* 0x000000473a005986 */ /* 0x0009e2000c10112c */
[----:B------:R-:W-:Y:S01]  /*58ff0*/  ISETP.LT.AND P1, PT, R166, UR4, !P0 ;  /* 0x00000004a6007c0c */ /* 0x000fe2000c721270 */
[----:B------:R-:W-:Y:S01]  /*59000*/  ULDC UR4, c[0x0][0x22c] ;  /* 0x00008b0000047ab9 */ /* 0x000fe20000000800 */
[-C--:B-1----:R-:W-:Y:S02]  /*59010*/  IADD3 R56, P6, R0, R2.reuse, RZ ;  /* 0x0000000200387210 */ /* 0x082fe40007fde0ff */
[----:B----4-:R-:W-:Y:S01]  /*59020*/  IADD3 R58, P5, R68, R2, RZ ;  /* 0x00000002443a7210 */ /* 0x010fe20007fbe0ff */
[----:B------:R-:W1:Y:S01]  /*59030*/  LDC R71, c[0x0][0x248] ;  /* 0x00009200ff477b82 */ /* 0x000e620000000800 */
[----:B------:R-:W-:-:S02]  /*59040*/  LEA.HI.X.SX32 R57, R0, R5, 0x1, P6 ;  /* 0x0000000500397211 */ /* 0x000fc400030f0eff */
[----:B------:R-:W-:Y:S02]  /*59050*/  PRMT R69, R80, 0x7773, RZ ;  /* 0x0000777350457816 */ /* 0x000fe400000000ff */
[----:B------:R-:W-:Y:S01]  /*59060*/  ISETP.LT.AND P4, PT, R164, UR4, !P0 ;  /* 0x00000004a4007c0c */ /* 0x000fe2000c781270 */
[----:B------:R-:W-:Y:S01]  /*59070*/  ULDC UR4, c[0x0][0x22c] ;  /* 0x00008b0000047ab9 */ /* 0x000fe20000000800 */
[----:B------:R-:W-:Y:S01]  /*59080*/  LEA.HI.X.SX32 R59, R68, R5, 0x1, P5 ;  /* 0x00000005443b7211 */ /* 0x000fe200028f0eff */
[----:B0-----:R-:W-:Y:S01]  /*59090*/  IMAD R68, R173, 0x2, R68 ;  /* 0x00000002ad447824 */ /* 0x001fe200078e0244 */
        /* <DEDUP_REMOVED lines=10> */
[----:B0-----:R-:W-:Y:S01]  /*59140*/  IADD3 R56, P5, R68, R2, RZ ;  /* 0x0000000244387210 */ /* 0x001fe20007fbe0ff */
[----:B------:R-:W-:Y:S01]  /*59150*/  ULDC UR6, c[0x0][0x22c] ;  /* 0x00008b0000067ab9 */ /* 0x000fe20000000800 */
[----:B------:R-:W-:-:S02]  /*59160*/  PRMT R69, R82, 0x7773, RZ ;  /* 0x0000777352457816 */ /* 0x000fc400000000ff */
[----:B------:R-:W-:Y:S01]  /*59170*/  LEA.HI.X.SX32 R57, R68, R5, 0x1, P5 ;  /* 0x0000000544397211 */ /* 0x000fe200028f0eff */
[----:B------:R-:W0:Y:S01]  /*59180*/  LDC R82, c[0x0][0x248] ;  /* 0x00009200ff527b82 */ /* 0x000e220000000800 */
[----:B--2---:R-:W-:-:S03]  /*59190*/  IADD3 R58, P5, R159, R2, RZ ;  /* 0x000000029f3a7210 */ /* 0x004fc60007fbe0ff */
[----:B------:R2:W-:Y:S01]  /*591a0*/  @P1 STG.E.U8 desc[UR44][R56.64], R69 ;  /* 0x0000004538001986 */ /* 0x0005e2000c10112c */
[----:B------:R-:W-:-:S03]  /*591b0*/  LEA.HI.X.SX32 R59, R159, R5, 0x1, P5 ;  /* 0x000000059f3b7211 */ /* 0x000fc600028f0eff */
[----:B------:R-:W4:Y:S01]  /*591c0*/  LDC R159, c[0x0][0x248] ;  /* 0x00009200ff9f7b82 */ /* 0x000f220000000800 */
[----:B------:R-:W-:Y:S01]  /*591d0*/  ISETP.LT.AND P1, PT, R156, UR4, !P0 ;  /* 0x000000049c007c0c */ /* 0x000fe2000c721270 */
[----:B------:R-:W-:Y:S01]  /*591e0*/  ULDC UR4, c[0x0][0x22c] ;  /* 0x00008b0000047ab9 */ /* 0x000fe20000000800 */
[----:B------:R3:W-:Y:S01]  /*591f0*/  @P3 STG.E.U8 desc[UR44][R58.64], R83 ;  /* 0x000000533a003986 */ /* 0x0007e2000c10112c */
[----:B------:R-:W-:Y:S01]  /*59200*/  IMAD R68, R149, 0x4, R68 ;  /* 0x0000000495447824 */ /* 0x000fe200078e0244 */
[----:B------:R-:W-:Y:S01]  /*59210*/  ISETP.LT.AND P3, PT, R141, UR4, !P0 ;  /* 0x000000048d007c0c */ /* 0x000fe2000c761270 */
[----:B------:R-:W-:Y:S02]  /*59220*/  ULDC UR4, c[0x0][0x22c] ;  /* 0x00008b0000047ab9 */ /* 0x000fe40000000800 */
[----:B------:R-:W0:Y:S01]  /*59230*/  LDC R141, c[0x0][0x248] ;  /* 0x00009200ff8d7b82 */ /* 0x000e220000000800 */
[----:B--2---:R-:W-:Y:S02]  /*59240*/  IADD3 R56, P5, R68, R2, RZ ;  /* 0x0000000244387210 */ /* 0x004fe40007fbe0ff */
[----:B------:R-:W-:-:S02]  /*59250*/  PRMT R81, R92, 0x7770, RZ ;  /* 0x000077705c517816 */ /* 0x000fc400000000ff */
[----:B------:R-:W-:-:S03]  /*59260*/  LEA.HI.X.SX32 R57, R68, R5, 0x1, P5 ;  /* 0x0000000544397211 */ /* 0x000fc600028f0eff */
[----:B------:R-:W2:Y:S01]  /*59270*/  LDC R149, c[0x0][0x248] ;  /* 0x00009200ff957b82 */ /* 0x000ea20000000800 */
[----:B-1----:R-:W-:Y:S01]  /*59280*/  IMAD R68, R71, 0x2, R68 ;  /* 0x0000000247447824 */ /* 0x002fe200078e0244 */
[----:B------:R1:W-:Y:S01]  /*59290*/  @P4 STG.E.U8 desc[UR44][R56.64], R81 ;  /* 0x0000005138004986 */ /* 0x0003e2000c10112c */
[----:B------:R-:W-:Y:S01]  /*592a0*/  ISETP.LT.AND P2, PT, R158, UR7, !P0 ;  /* 0x000000079e007c0c */ /* 0x000fe2000c741270 */
[----:B------:R-:W-:Y:S01]  /*592b0*/  ULDC UR7, c[0x0][0x22c] ;  /* 0x00008b0000077ab9 */ /* 0x000fe20000000800 */
[----:B---3--:R-:W-:-:S03]  /*592c0*/  IMAD R0, R151, 0x2, R68 ;  /* 0x0000000297007824 */ /* 0x008fc600078e0244 */
[----:B------:R-:W3:Y:S01]  /*592d0*/  LDC R83, c[0x0][0x248] ;  /* 0x00009200ff537b82 */ /* 0x000ee20000000800 */
[----:B------:R-:W-:Y:S02]  /*592e0*/  PRMT R71, R93, 0x7770, RZ ;  /* 0x000077705d477816 */ /* 0x000fe400000000ff */
[----:B-1----:R-:W-:-:S04]  /*592f0*/  IADD3 R56, P4, R68, R2, RZ ;  /* 0x0000000244387210 */ /* 0x002fc80007f9e0ff */
[-C--:B------:R-:W-:Y:S01]  /*59300*/  LEA.HI.X.SX32 R57, R68, R5.reuse, 0x1, P4 ;  /* 0x0000000544397211 */ /* 0x080fe200020f0eff */
[----:B----4-:R-:W-:Y:S01]  /*59310*/  IMAD R68, R159, 0x2, R0 ;  /* 0x000000029f447824 */ /* 0x010fe200078e0200 */
[-C--:B------:R-:W-:Y:S02]  /*59320*/  IADD3 R58, P4, R0, R2.reuse, RZ ;  /* 0x00000002003a7210 */ /* 0x080fe40007f9e0ff */
[----:B------:R-:W-:Y:S01]  /*59330*/  PRMT R69, R94, 0x7770, RZ ;  /* 0x000077705e457816 */ /* 0x000fe200000000ff */
[----:B------:R1:W-:Y:S01]  /*59340*/  @P6 STG.E.U8 desc[UR44][R56.64], R71 ;  /* 0x0000004738006986 */ /* 0x0003e2000c10112c */
[----:B------:R-:W-:Y:S01]  /*59350*/  LEA.HI.X.SX32 R59, R0, R5, 0x1, P4 ;  /* 0x00000005003b7211 */ /* 0x000fe200020f0eff */
[----:B0-----:R-:W-:Y:S01]  /*59360*/  IMAD R0, R141, 0x2, R68 ;  /* 0x000000028d007824 */ /* 0x001fe200078e0244 */
[----:B------:R-:W-:Y:S01]  /*59370*/  PRMT R81, R95, 0x7770, RZ ;  /* 0x000077705f517816 */ /* 0x000fe200000000ff */
[----:B------:R-:W0:Y:S02]  /*59380*/  LDC R141, c[0x0][0x248] ;  /* 0x00009200ff8d7b82 */ /* 0x000e240000000800 */
[----:B------:R4:W-:Y:S01]  /*59390*/  @P2 STG.E.U8 desc[UR44][R58.64], R69 ;  /* 0x000000453a002986 */ /* 0x0009e2000c10112c */
[----:B-1----:R-:W-:-:S04]  /*593a0*/  IADD3 R56, P6, R68, R2, RZ ;  /* 0x0000000244387210 */ /* 0x002fc80007fde0ff */
[-C--:B------:R-:W-:Y:S01]  /*593b0*/  LEA.HI.X.SX32 R57, R68, R5.reuse, 0x1, P6 ;  /* 0x0000000544397211 */ /* 0x080fe200030f0eff */
[----:B--2---:R-:W-:Y:S01]  /*593c0*/  IMAD R68, R149, 0x2, R0 ;  /* 0x0000000295447824 */ /* 0x004fe200078e0200 */
[CC--:B----4-:R-:W-:Y:S01]  /*593d0*/  IADD3 R58, P6, R0.reuse, R2.reuse, RZ ;  /* 0x00000002003a7210 */ /* 0x0d0fe20007fde0ff */
[----:B------:R-:W1:Y:S02]  /*593e0*/  LDC R149, c[0x0][0x248] ;  /* 0x00009200ff957b82 */ /* 0x000e640000000800 */
[----:B------:R2:W-:Y:S01]  /*593f0*/  @P1 STG.E.U8 desc[UR44][R56.64], R81 ;  /* 0x0000005138001986 */ /* 0x0005e2000c10112c */
[-C--:B------:R-:W-:Y:S02]  /*59400*/  LEA.HI.X.SX32 R59, R0, R5.reuse, 0x1, P6 ;  /* 0x00000005003b7211 */ /* 0x080fe400030f0eff */
[----:B------:R-:W-:Y:S01]  /*59410*/  ISETP.LT.AND P5, PT, R153, UR4, !P0 ;  /* 0x0000000499007c0c */ /* 0x000fe2000c7a1270 */
[----:B------:R-:W-:Y:S01]  /*59420*/  ULDC UR4, c[0x0][0x22c] ;  /* 0x00008b0000047ab9 */ /* 0x000fe20000000800 */
[C---:B--2---:R-:W-:Y:S01]  /*59430*/  IADD3 R56, P6, R68.reuse, R2, RZ ;  /* 0x0000000244387210 */ /* 0x044fe20007fde0ff */
[----:B------:R-:W2:Y:S03]  /*59440*/  LDC R81, c[0x0][0x248] ;  /* 0x00009200ff517b82 */ /* 0x000ea60000000800 */
[----:B------:R-:W-:Y:S01]  /*59450*/  LEA.HI.X.SX32 R57, R68, R5, 0x1, P6 ;  /* 0x0000000544397211 */ /* 0x000fe200030f0eff */
[----:B---3--:R-:W-:-:S04]  /*59460*/  IMAD R68, R83, 0x2, R68 ;  /* 0x0000000253447824 */ /* 0x008fc800078e0244 */
[----:B------:R-:W3:Y:S01]  /*59470*/  LDC R83, c[0x0][0x248] ;  /* 0x00009200ff537b82 */ /* 0x000ee20000000800 */
[----:B------:R-:W-:Y:S02]  /*59480*/  PRMT R71, R92, 0x7771, RZ ;  /* 0x000077715c477816 */ /* 0x000fe400000000ff */
[----:B------:R-:W-:Y:S02]  /*59490*/  PRMT R69, R93, 0x7771, RZ ;  /* 0x000077715d457816 */ /* 0x000fe400000000ff */
[----:B------:R-:W-:Y:S01]  /*594a0*/  ISETP.LT.AND P4, PT, R154, UR4, !P0 ;  /* 0x000000049a007c0c */ /* 0x000fe2000c781270 */
[----:B------:R-:W-:Y:S01]  /*594b0*/  ULDC UR4, c[0x0][0x22c] ;  /* 0x00008b0000047ab9 */ /* 0x000fe20000000800 */
[----:B------:R4:W-:Y:S01]  /*594c0*/  @P3 STG.E.U8 desc[UR44][R58.64], R71 ;  /* 0x000000473a003986 */ /* 0x0009e2000c10112c */
[----:B------:R-:W-:Y:S01]  /*594d0*/  ISETP.LT.AND P2, PT, R155, UR4, !P0 ;  /* 0x000000049b007c0c */ /* 0x000fe2000c741270 */
[----:B------:R-:W-:Y:S02]  /*594e0*/  ULDC UR4, c[0x0][0x22c] ;  /* 0x00008b0000047ab9 */ /* 0x000fe40000000800 */
[----:B------:R0:W-:Y:S01]  /*594f0*/  @P5 STG.E.U8 desc[UR44][R56.64], R69 ;  /* 0x0000004538005986 */ /* 0x0001e2000c10112c */
[----:B------:R-:W-:Y:S01]  /*59500*/  ISETP.LT.AND P1, PT, R152, UR4, !P0 ;  /* 0x0000000498007c0c */ /* 0x000fe2000c721270 */
[----:B------:R-:W-:Y:S01]  /*59510*/  ULDC UR4, c[0x0][0x248] ;  /* 0x0000920000047ab9 */ /* 0x000fe20000000800 */
[C---:B------:R-:W-:Y:S01]  /*59520*/  ISETP.LT.AND P6, PT, R146.reuse, UR6, !P0 ;  /* 0x0000000692007c0c */ /* 0x040fe2000c7c1270 */
[----:B------:R-:W-:Y:S01]  /*59530*/  IMAD R146, R146, UR4, RZ ;  /* 0x0000000492927c24 */ /* 0x000fe2000f8e02ff */
[----:B------:R-:W-:Y:S01]  /*59540*/  ULDC UR6, c[0x0][0x22c] ;  /* 0x00008b0000067ab9 */ /* 0x000fe20000000800 */
[----:B------:R-:W-:Y:S01]  /*59550*/  ULDC UR4, c[0x0][0x22c] ;  /* 0x00008b0000047ab9 */ /* 0x000fe20000000800 */
[----:B----4-:R-:W-:-:S02]  /*59560*/  PRMT R59, R94, 0x7771, RZ ;  /* 0x000077715e3b7816 */ /* 0x010fc400000000ff */
[----:B0-----:R-:W-:-:S04]  /*59570*/  IADD3 R56, P3, R68, R2, RZ ;  /* 0x0000000244387210 */ /* 0x001fc80007f7e0ff */
[----:B------:R-:W-:Y:S01]  /*59580*/  LEA.HI.X.SX32 R57, R68, R5, 0x1, P3 ;  /* 0x0000000544397211 */ /* 0x000fe200018f0eff */
[----:B---3--:R-:W-:Y:S02]  /*59590*/  IMAD R68, R83, 0x4, R68 ;  /* 0x0000000453447824 */ /* 0x008fe400078e0244 */
[----:B------:R-:W0:Y:S02]  /*595a0*/  LDC R83, c[0x0][0x248] ;  /* 0x00009200ff537b82 */ /* 0x000e240000000800 */
[----:B------:R3:W-:Y:S01]  /*595b0*/  @P4 STG.E.U8 desc[UR44][R56.64], R59 ;  /* 0x0000003b38004986 */ /* 0x0007e2000c10112c */
[----:B------:R-:W-:Y:S01]  /*595c0*/  PRMT R69, R95, 0x7771, RZ ;  /* 0x000077715f457816 */ /* 0x000fe200000000ff */
[----:B--2---:R-:W-:Y:S01]  /*595d0*/  IMAD R0, R81, 0x2, R68 ;  /* 0x0000000251007824 */ /* 0x004fe200078e0244 */
[----:B---3--:R-:W-:-:S04]  /*595e0*/  IADD3 R56, P4, R146, R2, RZ ;  /* 0x0000000292387210 */ /* 0x008fc80007f9e0ff */
[----:B------:R-:W-:Y:S02]  /*595f0*/  LEA.HI.X.SX32 R57, R146, R5, 0x1, P4 ;  /* 0x0000000592397211 */ /* 0x000fe400020f0eff */
[----:B------:R-:W-:Y:S01]  /*59600*/  ISETP.LT.AND P4, PT, R139, UR6, !P0 ;  /* 0x000000068b007c0c */ /* 0x000fe2000c781270 */
[----:B------:R-:W-:Y:S01]  /*59610*/  ULDC UR6, c[0x0][0x22c] ;  /* 0x00008b0000067ab9 */ /* 0x000fe20000000800 */
[----:B------:R-:W2:Y:S01]  /*59620*/  LDC R139, c[0x0][0x248] ;  /* 0x00009200ff8b7b82 */ /* 0x000ea20000000800 */
[----:B------:R3:W-:Y:S01]  /*59630*/  @P6 STG.E.U8 desc[UR44][R56.64], R69 ;  /* 0x0000004538006986 */ /* 0x0007e2000c10112c */
[----:B------:R-:W-:Y:S02]  /*59640*/  PRMT R81, R92, 0x7772, RZ ;  /* 0x000077725c517816 */ /* 0x000fe400000000ff */
[----:B------:R-:W-:Y:S02]  /*59650*/  PRMT R71, R93, 0x7772, RZ ;  /* 0x000077725d477816 */ /* 0x000fe400000000ff */
[----:B---3--:R-:W-:-:S04]  /*59660*/  IADD3 R56, P6, R68, R2, RZ ;  /* 0x0000000244387210 */ /* 0x008fc80007fde0ff */
[-C--:B------:R-:W-:Y:S01]  /*59670*/  LEA.HI.X.SX32 R57, R68, R5.reuse, 0x1, P6 ;  /* 0x0000000544397211 */ /* 0x080fe200030f0eff */
[----:B------:R-:W-:Y:S01]  /*59680*/  IMAD R68, R141, 0x2, R0 ;  /* 0x000000028d447824 */ /* 0x000fe200078e0200 */
[-C--:B------:R-:W-:Y:S01]  /*59690*/  IADD3 R58, P6, R0, R2.reuse, RZ ;  /* 0x00000002003a7210 */ /* 0x080fe20007fde0ff */
[----:B------:R-:W3:Y:S01]  /*596a0*/  LDC R141, c[0x0][0x248] ;  /* 0x00009200ff8d7b82 */ /* 0x000ee20000000800 */
[----:B------:R-:W-:Y:S01]  /*596b0*/  ISETP.LT.AND P3, PT, R142, UR7, !P0 ;  /* 0x000000078e007c0c */ /* 0x000fe2000c761270 */
[----:B------:R4:W-:Y:S01]  /*596c0*/  @P2 STG.E.U8 desc[UR44][R56.64], R81 ;  /* 0x0000005138002986 */ /* 0x0009e2000c10112c */
[-C--:B------:R-:W-:Y:S01]  /*596d0*/  LEA.HI.X.SX32 R59, R0, R5.reuse, 0x1, P6 ;  /* 0x00000005003b7211 */ /* 0x080fe200030f0eff */
[----:B-1----:R-:W-:Y:S01]  /*596e0*/  IMAD R0, R149, 0x2, R68 ;  /* 0x0000000295007824 */ /* 0x002fe200078e0244 */
[----:B------:R-:W-:Y:S01]  /*596f0*/  ISETP.LT.AND P5, PT, R147, UR4, !P0 ;  /* 0x0000000493007c0c */ /* 0x000fe2000c7a1270 */
[----:B------:R-:W-:Y:S01]  /*59700*/  ULDC UR4, c[0x0][0x22c] ;  /* 0x00008b0000047ab9 */ /* 0x000fe20000000800 */
[----:B------:R-:W-:Y:S01]  /*59710*/  PRMT R69, R94, 0x7772, RZ ;  /* 0x000077725e457816 */ /* 0x000fe200000000ff */
[----:B------:R1:W-:Y:S01]  /*59720*/  @P1 STG.E.U8 desc[UR44][R58.64], R71 ;  /* 0x000000473a001986 */ /* 0x0003e2000c10112c */
[----:B------:R-:W-:Y:S01]  /*59730*/  PRMT R93, R93, 0x7773, RZ ;  /* 0x000077735d5d7816 */ /* 0x000fe200000000ff */
[----:B------:R-:W-:Y:S01]  /*59740*/  ULDC UR7, c[0x0][0x22c] ;  /* 0x00008b0000077ab9 */ /* 0x000fe20000000800 */
[CC--:B----4-:R-:W-:Y:S01]  /*59750*/  IADD3 R56, P6, R68.reuse, R2.reuse, RZ ;  /* 0x0000000244387210 */ /* 0x0d0fe20007fde0ff */
[----:B------:R-:W4:Y:S03]  /*59760*/  LDC R81, c[0x0][0x248] ;  /* 0x00009200ff517b82 */ /* 0x000f260000000800 */
[----:B------:R-:W-:Y:S01]  /*59770*/  LEA.HI.X.SX32 R57, R68, R5, 0x1, P6 ;  /* 0x0000000544397211 */ /* 0x000fe200030f0eff */
[----:B0-----:R-:W-:Y:S01]  /*59780*/  IMAD R68, R83, 0x2, R0 ;  /* 0x0000000253447824 */ /* 0x001fe200078e0200 */
[----:B-1----:R-:W-:-:S02]  /*59790*/  IADD3 R58, P6, R0, R2, RZ ;  /* 0x00000002003a7210 */ /* 0x002fc40007fde0ff */
[----:B------:R-:W-:Y:S01]  /*597a0*/  PRMT R71, R95, 0x7772, RZ ;  /* 0x000077725f477816 */ /* 0x000fe200000000ff */
[----:B------:R0:W-:Y:S01]  /*597b0*/  @P3 STG.E.U8 desc[UR44][R56.64], R69 ;  /* 0x0000004538003986 */ /* 0x0001e2000c10112c */
[----:B------:R-:W-:Y:S01]  /*597c0*/  LEA.HI.X.SX32 R59, R0, R5, 0x1, P6 ;  /* 0x00000005003b7211 */ /* 0x000fe200030f0eff */
[----:B--2---:R-:W-:Y:S01]  /*597d0*/  IMAD R0, R139, 0x2, R68 ;  /* 0x000000028b007824 */ /* 0x004fe200078e0244 */
[----:B------:R-:W-:Y:S01]  /*597e0*/  ISETP.LT.AND P2, PT, R145, UR4, !P0 ;  /* 0x0000000491007c0c */ /* 0x000fe2000c741270 */
[----:B------:R-:W-:Y:S01]  /*597f0*/  ULDC UR4, c[0x0][0x22c] ;  /* 0x00008b0000047ab9 */ /* 0x000fe20000000800 */
[----:B------:R-:W1:Y:S01]  /*59800*/  LDC R83, c[0x0][0x248] ;  /* 0x00009200ff537b82 */ /* 0x000e620000000800 */
[----:B------:R2:W-:Y:S01]  /*59810*/  @P5 STG.E.U8 desc[UR44][R58.64], R71 ;  /* 0x000000473a005986 */ /* 0x0005e2000c10112c */
[----:B------:R-:W-:Y:S01]  /*59820*/  ISETP.LT.AND P1, PT, R140, UR4, !P0 ;  /* 0x000000048c007c0c */ /* 0x000fe2000c721270 */
[----:B------:R-:W-:Y:S01]  /*59830*/  ULDC UR4, c[0x0][0x22c] ;  /* 0x00008b0000047ab9 */ /* 0x000fe20000000800 */
[----:B0-----:R-:W-:-:S02]  /*59840*/  IADD3 R56, P6, R68, R2, RZ ;  /* 0x0000000244387210 */ /* 0x001fc40007fde0ff */
[----:B------:R-:W-:Y:S02]  /*59850*/  PRMT R69, R92, 0x7773, RZ ;  /* 0x000077735c457816 */ /* 0x000fe400000000ff */
[-C--:B--2---:R-:W-:Y:S01]  /*59860*/  IADD3 R58, P5, R0, R2.reuse, RZ ;  /* 0x00000002003a7210 */ /* 0x084fe20007fbe0ff */
[----:B------:R-:W0:Y:S01]  /*59870*/  LDC R71, c[0x0][0x248] ;  /* 0x00009200ff477b82 */ /* 0x000e220000000800 */
[-C--:B------:R-:W-:Y:S02]  /*59880*/  LEA.HI.X.SX32 R57, R68, R5.reuse, 0x1, P6 ;  /* 0x0000000544397211 */ /* 0x080fe400030f0eff */
[----:B------:R-:W-:Y:S01]  /*59890*/  ISETP.LT.AND P3, PT, R144, UR4, !P0 ;  /* 0x0000000490007c0c */ /* 0x000fe2000c761270 */
[----:B------:R-:W-:Y:S01]  /*598a0*/  ULDC UR4, c[0x0][0x22c] ;  /* 0x00008b0000047ab9 */ /* 0x000fe20000000800 */
[----:B------:R-:W-:Y:S01]  /*598b0*/  LEA.HI.X.SX32 R59, R0, R5, 0x1, P5 ;  /* 0x00000005003b7211 */ /* 0x000fe200028f0eff */
[----:B---3--:R-:W-:Y:S01]  /*598c0*/  IMAD R0, R141, 0x2, R0 ;  /* 0x000000028d007824 */ /* 0x008fe200078e0200 */
[----:B------:R-:W-:Y:S01]  /*598d0*/  ISETP.LT.AND P6, PT, R143, UR4, !P0 ;  /* 0x000000048f007c0c */ /* 0x000fe2000c7c1270 */
[----:B------:R2:W-:Y:S01]  /*598e0*/  @P4 STG.E.U8 desc[UR44][R56.64], R69 ;  /* 0x0000004538004986 */ /* 0x0005e2000c10112c */
[----:B------:R-:W-:Y:S01]  /*598f0*/  ULDC UR4, c[0x0][0x248] ;  /* 0x0000920000047ab9 */ /* 0x000fe20000000800 */
[C---:B------:R-:W-:Y:S01]  /*59900*/  ISETP.LT.AND P4, PT, R136.reuse, UR6, !P0 ;  /* 0x0000000688007c0c */ /* 0x040fe2000c781270 */
[----:B------:R-:W-:Y:S01]  /*59910*/  IMAD R136, R136, UR4, RZ ;  /* 0x0000000488887c24 */ /* 0x000fe2000f8e02ff */
[----:B------:R3:W-:Y:S01]  /*59920*/  @P2 STG.E.U8 desc[UR44][R58.64], R93 ;  /* 0x0000005d3a002986 */ /* 0x0007e2000c10112c */
[----:B------:R-:W1:Y:S01]  /*59930*/  LDC R68, c[0x0][0x248] ;  /* 0x00009200ff447b82 */ /* 0x000e620000000800 */
[----:B------:R-:W-:Y:S01]  /*59940*/  PRMT R95, R95, 0x7773, RZ ;  /* 0x000077735f5f7816 */ /* 0x000fe200000000ff */
[----:B------:R-:W-:Y:S01]  /*59950*/  ULDC UR4, c[0x0][0x22c] ;  /* 0x00008b0000047ab9 */ /* 0x000fe20000000800 */
[----:B------:R-:W-:Y:S01]  /*59960*/  ULDC UR6, c[0x0][0x22c] ;  /* 0x00008b0000067ab9 */ /* 0x000fe20000000800 */
[----:B--2---:R-:W-:-:S02]  /*59970*/  IADD3 R56, P5, R0, R2, RZ ;  /* 0x0000000200387210 */ /* 0x004fc40007fbe0ff */
[----:B------:R-:W-:Y:S02]  /*59980*/  PRMT R69, R94, 0x7773, RZ ;  /* 0x000077735e457816 */ /* 0x000fe400000000ff */
[----:B------:R-:W-:Y:S01]  /*59990*/  LEA.HI.X.SX32 R57, R0, R5, 0x1, P5 ;  /* 0x0000000500397211 */ /* 0x000fe200028f0eff */
[----:B---3--:R-:W2:Y:S01]  /*599a0*/  LDC R93, c[0x0][0x248] ;  /* 0x00009200ff5d7b82 */ /* 0x008ea20000000800 */
[----:B------:R-:W-:Y:S01]  /*599b0*/  IADD3 R58, P5, R136, R2, RZ ;  /* 0x00000002883a7210 */ /* 0x000fe20007fbe0ff */
[----:B----4-:R-:W-:-:S03]  /*599c0*/  IMAD R0, R81, 0x4, R0 ;  /* 0x0000000451007824 */ /* 0x010fc600078e0200 */
[----:B------:R-:W-:Y:S01]  /*599d0*/  LEA.HI.X.SX32 R59, R136, R5, 0x1, P5 ;  /* 0x00000005883b7211 */ /* 0x000fe200028f0eff */
[----:B------:R3:W-:Y:S01]  /*599e0*/  @P1 STG.E.U8 desc[UR44][R56.64], R69 ;  /* 0x0000004538001986 */ /* 0x0007e2000c10112c */
[----:B------:R-:W-:Y:S01]  /*599f0*/  ISETP.LT.AND P1, PT, R138, UR4, !P0 ;  /* 0x000000048a007c0c */ /* 0x000fe2000c721270 */
[----:B------:R-:W-:Y:S02]  /*59a00*/  ULDC UR4, c[0x0][0x22c] ;  /* 0x00008b0000047ab9 */ /* 0x000fe40000000800 */
[----:B------:R4:W-:Y:S01]  /*59a10*/  @P4 STG.E.U8 desc[UR44][R58.64], R95 ;  /* 0x0000005f3a004986 */ /* 0x0009e2000c10112c */
[----:B------:R-:W-:Y:S01]  /*59a20*/  ISETP.LT.AND P4, PT, R125, UR4, !P0 ;  /* 0x000000047d007c0c */ /* 0x000fe2000c781270 */
[----:B------:R-:W-:Y:S01]  /*59a30*/  ULDC UR4, c[0x0][0x22c] ;  /* 0x00008b0000047ab9 */ /* 0x000fe20000000800 */
[----:B------:R-:W2:Y:S01]  /*59a40*/  LDC R125, c[0x0][0x248] ;  /* 0x00009200ff7d7b82 */ /* 0x000ea20000000800 */
[----:B------:R-:W-:Y:S02]  /*59a50*/  PRMT R81, R88, 0x7770, RZ ;  /* 0x0000777058517816 */ /* 0x000fe400000000ff */
[----:B---3--:R-:W-:-:S04]  /*59a60*/  IADD3 R56, P5, R0, R2, RZ ;  /* 0x0000000200387210 */ /* 0x008fc80007fbe0ff */
[----:B------:R-:W-:Y:S01]  /*59a70*/  LEA.HI.X.SX32 R57, R0, R5, 0x1, P5 ;  /* 0x0000000500397211 */ /* 0x000fe200028f0eff */
[----:B0-----:R-:W-:Y:S01]  /*59a80*/  IMAD R0, R71, 0x2, R0 ;  /* 0x0000000247007824 */ /* 0x001fe200078e0200 */
[----:B------:R-:W-:Y:S01]  /*59a90*/  ISETP.LT.AND P2, PT, R137, UR7, !P0 ;  /* 0x0000000789007c0c */ /* 0x000fe2000c741270 */
[----:B----4-:R-:W0:Y:S02]  /*59aa0*/  LDC R95, c[0x0][0x248] ;  /* 0x00009200ff5f7b82 */ /* 0x010e240000000800 */
[----:B------:R3:W-:Y:S01]  /*59ab0*/  @P3 STG.E.U8 desc[UR44][R56.64], R81 ;  /* 0x0000005138003986 */ /* 0x0007e2000c10112c */
[----:B-1----:R-:W-:Y:S01]  /*59ac0*/  IMAD R59, R83, 0x2, R0 ;  /* 0x00000002533b7824 */ /* 0x002fe200078e0200 */
[----:B------:R-:W-:Y:S01]  /*59ad0*/  PRMT R71, R89, 0x7770, RZ ;  /* 0x0000777059477816 */ /* 0x000fe200000000ff */
[----:B------:R-:W-:-:S03]  /*59ae0*/  ULDC UR7, c[0x0][0x22c] ;  /* 0x00008b0000077ab9 */ /* 0x000fc60000000800 */
[----:B------:R-:W1:Y:S01]  /*59af0*/  LDC R83, c[0x0][0x248] ;  /* 0x00009200ff537b82 */ /* 0x000e620000000800 */
[----:B---3--:R-:W-:-:S04]  /*59b00*/  IADD3 R56, P3, R0, R2, RZ ;  /* 0x0000000200387210 */ /* 0x008fc80007f7e0ff */
[-C--:B------:R-:W-:Y:S01]  /*59b10*/  LEA.HI.X.SX32 R57, R0, R5.reuse, 0x1, P3 ;  /* 0x0000000500397211 */ /* 0x080fe200018f0eff */
[----:B------:R-:W-:Y:S01]  /*59b20*/  IMAD R0, R68, 0x2, R59 ;  /* 0x0000000244007824 */ /* 0x000fe200078e023b */
[CC--:B------:R-:W-:Y:S02]  /*59b30*/  IADD3 R58, P3, R59.reuse, R2.reuse, RZ ;  /* 0x000000023b3a7210 */ /* 0x0c0fe40007f7e0ff */
[----:B------:R-:W-:Y:S01]  /*59b40*/  PRMT R69, R90, 0x7770, RZ ;  /* 0x000077705a457816 */ /* 0x000fe200000000ff */
[----:B------:R3:W-:Y:S01]  /*59b50*/  @P6 STG.E.U8 desc[UR44][R56.64], R71 ;  /* 0x0000004738006986 */ /* 0x0007e2000c10112c */
[----:B------:R-:W-:Y:S01]  /*59b60*/  LEA.HI.X.SX32 R59, R59, R5, 0x1, P3 ;  /* 0x000000053b3b7211 */ /* 0x000fe200018f0eff */
[----:B--2---:R-:W-:Y:S01]  /*59b70*/  IMAD R68, R93, 0x2, R0 ;  /* 0x000000025d447824 */ /* 0x004fe200078e0200 */
[----:B------:R-:W-:Y:S01]  /*59b80*/  PRMT R81, R91, 0x7770, RZ ;  /* 0x000077705b517816 */ /* 0x000fe200000000ff */
[----:B------:R-:W2:Y:S02]  /*59b90*/  LDC R93, c[0x0][0x248] ;  /* 0x00009200ff5d7b82 */ /* 0x000ea40000000800 */
[----:B------:R4:W-:Y:S01]  /*59ba0*/  @P2 STG.E.U8 desc[UR44][R58.64], R69 ;  /* 0x000000453a002986 */ /* 0x0009e2000c10112c */
[----:B---3--:R-:W-:-:S04]  /*59bb0*/  IADD3 R56, P6, R0, R2, RZ ;  /* 0x0000000200387210 */ /* 0x008fc80007fde0ff */
[----:B------:R-:W-:Y:S01]  /*59bc0*/  LEA.HI.X.SX32 R57, R0, R5, 0x1, P6 ;  /* 0x0000000500397211 */ /* 0x000fe200030f0eff */
[----:B------:R-:W-:Y:S01]  /*59bd0*/  IMAD R0, R125, 0x2, R68 ;  /* 0x000000027d007824 */ /* 0x000fe200078e0244 */
[----:B----4-:R-:W-:-:S03]  /*59be0*/  IADD3 R58, P6, R68, R2, RZ ;  /* 0x00000002443a7210 */ /* 0x010fc60007fde0ff */
[----:B------:R3:W-:Y:S01]  /*59bf0*/  @P1 STG.E.U8 desc[UR44][R56.64], R81 ;  /* 0x0000005138001986 */ /* 0x0007e2000c10112c */
[----:B------:R-:W-:Y:S02]  /*59c00*/  LEA.HI.X.SX32 R59, R68, R5, 0x1, P6 ;  /* 0x00000005443b7211 */ /* 0x000fe400030f0eff */
[----:B------:R-:W-:Y:S01]  /*59c10*/  ISETP.LT.AND P5, PT, R133, UR4, !P0 ;  /* 0x0000000485007c0c */ /* 0x000fe2000c7a1270 */
[----:B------:R-:W-:Y:S01]  /*59c20*/  ULDC UR4, c[0x0][0x22c] ;  /* 0x00008b0000047ab9 */ /* 0x000fe20000000800 */
[----:B------:R-:W-:Y:S01]  /*59c30*/  PRMT R71, R88, 0x7771, RZ ;  /* 0x0000777158477816 */ /* 0x000fe200000000ff */
[----:B------:R-:W4:Y:S01]  /*59c40*/  LDC R68, c[0x0][0x248] ;  /* 0x00009200ff447b82 */ /* 0x000f220000000800 */
[----:B---3--:R-:W-:Y:S02]  /*59c50*/  IADD3 R56, P6, R0, R2, RZ ;  /* 0x0000000200387210 */ /* 0x008fe40007fde0ff */
[----:B------:R-:W-:-:S05]  /*59c60*/  PRMT R69, R89, 0x7771, RZ ;  /* 0x0000777159457816 */ /* 0x000fca00000000ff */
[----:B------:R-:W3:Y:S01]  /*59c70*/  LDC R81, c[0x0][0x248] ;  /* 0x00009200ff517b82 */ /* 0x000ee20000000800 */
[----:B------:R-:W-:Y:S01]  /*59c80*/  LEA.HI.X.SX32 R57, R0, R5, 0x1, P6 ;  /* 0x0000000500397211 */ /* 0x000fe200030f0eff */
[----:B-1----:R-:W-:Y:S01]  /*59c90*/  IMAD R0, R83, 0x2, R0 ;  /* 0x0000000253007824 */ /* 0x002fe200078e0200 */
[----:B------:R-:W-:Y:S01]  /*59ca0*/  ISETP.LT.AND P3, PT, R134, UR4, !P0 ;  /* 0x0000000486007c0c */ /* 0x000fe2000c761270 */
[----:B------:R-:W-:-:S04]  /*59cb0*/  ULDC UR4, c[0x0][0x22c] ;  /* 0x00008b0000047ab9 */ /* 0x000fc80000000800 */
[----:B------:R-:W1:Y:S01]  /*59cc0*/  LDC R83, c[0x0][0x248] ;  /* 0x00009200ff537b82 */ /* 0x000e620000000800 */
        /* <DEDUP_REMOVED lines=10> */
[----:B0-----:R-:W-:-:S02]  /*59d70*/  PRMT R59, R90, 0x7771, RZ ;  /* 0x000077715a3b7816 */ /* 0x001fc400000000ff */
[----:B--2---:R-:W-:-:S04]  /*59d80*/  IADD3 R56, P4, R0, R2, RZ ;  /* 0x0000000200387210 */ /* 0x004fc80007f9e0ff */
[----:B------:R-:W-:-:S05]  /*59d90*/  LEA.HI.X.SX32 R57, R0, R5, 0x1, P4 ;  /* 0x0000000500397211 */ /* 0x000fca00020f0eff */
[----:B------:R0:W-:Y:S01]  /*59da0*/  @P3 STG.E.U8 desc[UR44][R56.64], R59 ;  /* 0x0000003b38003986 */ /* 0x0001e2000c10112c */
[----:B------:R-:W-:Y:S01]  /*59db0*/  PRMT R69, R91, 0x7771, RZ ;  /* 0x000077715b457816 */ /* 0x000fe200000000ff */
[----:B-1----:R-:W-:Y:S02]  /*59dc0*/  IMAD R0, R83, 0x4, R0 ;  /* 0x0000000453007824 */ /* 0x002fe400078e0200 */
[----:B------:R-:W1:Y:S01]  /*59dd0*/  LDC R83, c[0x0][0x248] ;  /* 0x00009200ff537b82 */ /* 0x000e620000000800 */
[----:B0-----:R-:W-:-:S04]  /*59de0*/  IADD3 R56, P3, R130, R2, RZ ;  /* 0x0000000282387210 */ /* 0x001fc80007f7e0ff */
[----:B------:R-:W-:Y:S01]  /*59df0*/  LEA.HI.X.SX32 R57, R130, R5, 0x1, P3 ;  /* 0x0000000582397211 */ /* 0x000fe200018f0eff */
[----:B---3--:R-:W-:-:S04]  /*59e00*/  IMAD R59, R81, 0x2, R0 ;  /* 0x00000002513b7824 */ /* 0x008fc800078e0200 */
[----:B------:R0:W-:Y:S01]  /*59e10*/  @P6 STG.E.U8 desc[UR44][R56.64], R69 ;  /* 0x0000004538006986 */ /* 0x0001e2000c10112c */
[----:B------:R-:W-:Y:S02]  /*59e20*/  PRMT R81, R88, 0x7772, RZ ;  /* 0x0000777258517816 */ /* 0x000fe400000000ff */
[----:B0-----:R-:W-:-:S04]  /*59e30*/  IADD3 R56, P6, R0, R2, RZ ;  /* 0x0000000200387210 */ /* 0x001fc80007fde0ff */
[----:B------:R-:W-:Y:S01]  /*59e40*/  LEA.HI.X.SX32 R57, R0, R5, 0x1, P6 ;  /* 0x0000000500397211 */ /* 0x000fe200030f0eff */
[----:B----4-:R-:W-:Y:S01]  /*59e50*/  IMAD R0, R68, 0x2, R59 ;  /* 0x0000000244007824 */ /* 0x010fe200078e023b */
[----:B------:R-:W-:-:S03]  /*59e60*/  IADD3 R58, P6, R59, R2, RZ ;  /* 0x000000023b3a7210 */ /* 0x000fc60007fde0ff */
[----:B------:R-:W-:Y:S02]  /*59e70*/  IMAD R68, R93, 0x2, R0 ;  /* 0x000000025d447824 */ /* 0x000fe400078e0200 */
[----:B------:R-:W0:Y:S01]  /*59e80*/  LDC R93, c[0x0][0x248] ;  /* 0x00009200ff5d7b82 */ /* 0x000e220000000800 */
[----:B------:R-:W-:Y:S01]  /*59e90*/  PRMT R71, R89, 0x7772, RZ ;  /* 0x0000777259477816 */ /* 0x000fe200000000ff */
[----:B------:R2:W-:Y:S01]  /*59ea0*/  @P2 STG.E.U8 desc[UR44][R56.64], R81 ;  /* 0x0000005138002986 */ /* 0x0005e2000c10112c */
[-C--:B------:R-:W-:Y:S02]  /*59eb0*/  LEA.HI.X.SX32 R59, R59, R5.reuse, 0x1, P6 ;  /* 0x000000053b3b7211 */ /* 0x080fe400030f0eff */
[----:B------:R-:W-:Y:S01]  /*59ec0*/  ISETP.LT.AND P4, PT, R126, UR7, !P0 ;  /* 0x000000077e007c0c */ /* 0x000fe2000c781270 */
[----:B------:R-:W-:Y:S01]  /*59ed0*/  ULDC UR7, c[0x0][0x22c] ;  /* 0x00008b0000077ab9 */ /* 0x000fe20000000800 */
[----:B------:R-:W-:Y:S01]  /*59ee0*/  ISETP.LT.AND P5, PT, R131, UR4, !P0 ;  /* 0x0000000483007c0c */ /* 0x000fe2000c7a1270 */
[----:B------:R3:W-:Y:S01]  /*59ef0*/  @P1 STG.E.U8 desc[UR44][R58.64], R71 ;  /* 0x000000473a001986 */ /* 0x0007e2000c10112c */
[----:B------:R-:W-:Y:S01]  /*59f00*/  PRMT R69, R90, 0x7772, RZ ;  /* 0x000077725a457816 */ /* 0x000fe200000000ff */
[----:B------:R-:W-:Y:S01]  /*59f10*/  ULDC UR4, c[0x0][0x22c] ;  /* 0x00008b0000047ab9 */ /* 0x000fe20000000800 */
[CC--:B--2---:R-:W-:Y:S01]  /*59f20*/  IADD3 R56, P6, R0.reuse, R2.reuse, RZ ;  /* 0x0000000200387210 */ /* 0x0c4fe20007fde0ff */
[----:B------:R-:W2:Y:S03]  /*59f30*/  LDC R81, c[0x0][0x248] ;  /* 0x00009200ff517b82 */ /* 0x000ea60000000800 */
[----:B------:R-:W-:Y:S01]  /*59f40*/  LEA.HI.X.SX32 R57, R0, R5, 0x1, P6 ;  /* 0x0000000500397211 */ /* 0x000fe200030f0eff */
[----:B-1----:R-:W-:Y:S01]  /*59f50*/  IMAD R0, R83, 0x2, R68 ;  /* 0x0000000253007824 */ /* 0x002fe200078e0244 */
[----:B---3--:R-:W-:-:S02]  /*59f60*/  IADD3 R58, P6, R68, R2, RZ ;  /* 0x00000002443a7210 */ /* 0x008fc40007fde0ff */
[----:B------:R-:W-:Y:S02]  /*59f70*/  PRMT R71, R91, 0x7772, RZ ;  /* 0x000077725b477816 */ /* 0x000fe400000000ff */
[----:B------:R-:W-:Y:S01]  /*59f80*/  ISETP.LT.AND P3, PT, R123, UR6, !P0 ;  /* 0x000000067b007c0c */ /* 0x000fe2000c761270 */
[----:B------:R1:W-:Y:S01]  /*59f90*/  @P4 STG.E.U8 desc[UR44][R56.64], R69 ;  /* 0x0000004538004986 */ /* 0x0003e2000c10112c */
[----:B------:R-:W-:Y:S01]  /*59fa0*/  LEA.HI.X.SX32 R59, R68, R5, 0x1, P6 ;  /* 0x00000005443b7211 */ /* 0x000fe200030f0eff */
[----:B------:R-:W-:Y:S01]  /*59fb0*/  IMAD R68, R95, 0x2, R0 ;  /* 0x000000025f447824 */ /* 0x000fe200078e0200 */
[----:B------:R-:W-:Y:S01]  /*59fc0*/  ISETP.LT.AND P2, PT, R129, UR4, !P0 ;  /* 0x0000000481007c0c */ /* 0x000fe2000c741270 */
[----:B------:R-:W-:Y:S01]  /*59fd0*/  ULDC UR4, c[0x0][0x22c] ;  /* 0x00008b0000047ab9 */ /* 0x000fe20000000800 */
[----:B------:R-:W3:Y:S01]  /*59fe0*/  LDC R83, c[0x0][0x248] ;  /* 0x00009200ff537b82 */ /* 0x000ee20000000800 */
[----:B------:R4:W-:Y:S01]  /*59ff0*/  @P5 STG.E.U8 desc[UR44][R58.64], R71 ;  /* 0x000000473a005986 */ /* 0x0009e2000c10112c */
[----:B------:R-:W-:Y:S01]  /*5a000*/  ISETP.LT.AND P1, PT, R124, UR4, !P0 ;  /* 0x000000047c007c0c */ /* 0x000fe2000c721270 */
[----:B------:R-:W-:Y:S01]  /*5a010*/  ULDC UR4, c[0x0][0x22c] ;  /* 0x00008b0000047ab9 */ /* 0x000fe20000000800 */
[----:B------:R-:W-:Y:S01]  /*5a020*/  ULDC UR6, c[0x0][0x22c] ;  /* 0x00008b0000067ab9 */ /* 0x000fe20000000800 */
[----:B-1----:R-:W-:-:S02]  /*5a030*/  IADD3 R56, P6, R0, R2, RZ ;  /* 0x0000000200387210 */ /* 0x002fc40007fde0ff */
[----:B------:R-:W-:Y:S02]  /*5a040*/  PRMT R69, R88, 0x7773, RZ ;  /* 0x0000777358457816 */ /* 0x000fe400000000ff */
[----:B----4-:R-:W-:Y:S02]  /*5a050*/  IADD3 R58, P5, R68, R2, RZ ;  /* 0x00000002443a7210 */ /* 0x010fe40007fbe0ff */
[-C--:B------:R-:W-:Y:S02]  /*5a060*/  LEA.HI.X.SX32 R57, R0, R5.reuse, 0x1, P6 ;  /* 0x0000000500397211 */ /* 0x080fe400030f0eff */
[----:B------:R-:W-:Y:S01]  /*5a070*/  ISETP.LT.AND P4, PT, R128, UR4, !P0 ;  /* 0x0000000480007c0c */ /* 0x000fe2000c781270 */
[----:B------:R-:W-:Y:S01]  /*5a080*/  ULDC UR4, c[0x0][0x22c] ;  /* 0x00008b0000047ab9 */ /* 0x000fe20000000800 */
[----:B------:R-:W-:Y:S01]  /*5a090*/  LEA.HI.X.SX32 R59, R68, R5, 0x1, P5 ;  /* 0x00000005443b7211 */ /* 0x000fe200028f0eff */
[----:B0-----:R-:W-:Y:S01]  /*5a0a0*/  IMAD R68, R93, 0x2, R68 ;  /* 0x000000025d447824 */ /* 0x001fe200078e0244 */
[----:B------:R-:W-:Y:S01]  /*5a0b0*/  ISETP.LT.AND P6, PT, R127, UR4, !P0 ;  /* 0x000000047f007c0c */ /* 0x000fe2000c7c1270 */
[----:B------:R-:W0:Y:S01]  /*5a0c0*/  LDC R93, c[0x0][0x248] ;  /* 0x00009200ff5d7b82 */ /* 0x000e220000000800 */
[----:B------:R1:W-:Y:S01]  /*5a0d0*/  @P3 STG.E.U8 desc[UR44][R56.64], R69 ;  /* 0x0000004538003986 */ /* 0x0003e2000c10112c */
[----:B------:R-:W-:Y:S01]  /*5a0e0*/  ULDC UR4, c[0x0][0x248] ;  /* 0x0000920000047ab9 */ /* 0x000fe20000000800 */
[----:B------:R-:W-:-:S02]  /*5a0f0*/  PRMT R89, R89, 0x7773, RZ ;  /* 0x0000777359597816 */ /* 0x000fc400000000ff */
[C---:B------:R-:W-:Y:S01]  /*5a100*/  ISETP.LT.AND P3, PT, R120.reuse, UR6, !P0 ;  /* 0x0000000678007c0c */ /* 0x040fe2000c761270 */
[----:B------:R-:W-:Y:S01]  /*5a110*/  IMAD R120, R120, UR4, RZ ;  /* 0x0000000478787c24 */ /* 0x000fe2000f8e02ff */
[----:B------:R-:W-:Y:S01]  /*5a120*/  PRMT R71, R90, 0x7773, RZ ;  /* 0x000077735a477816 */ /* 0x000fe200000000ff */
[----:B------:R4:W-:Y:S01]  /*5a130*/  @P2 STG.E.U8 desc[UR44][R58.64], R89 ;  /* 0x000000593a002986 */ /* 0x0009e2000c10112c */
[----:B--2---:R-:W-:Y:S01]  /*5a140*/  IMAD R0, R81, 0x4, R68 ;  /* 0x0000000451007824 */ /* 0x004fe200078e0244 */
[----:B------:R-:W-:Y:S01]  /*5a150*/  PRMT R91, R91, 0x7773, RZ ;  /* 0x000077735b5b7816 */ /* 0x000fe200000000ff */
[----:B------:R-:W-:Y:S01]  /*5a160*/  ULDC UR4, c[0x0][0x22c] ;  /* 0x00008b0000047ab9 */ /* 0x000fe20000000800 */
[----:B------:R-:W-:Y:S01]  /*5a170*/  ULDC UR6, c[0x0][0x22c] ;  /* 0x00008b0000067ab9 */ /* 0x000fe20000000800 */
[----:B-1----:R-:W-:-:S04]  /*5a180*/  IADD3 R56, P5, R68, R2, RZ ;  /* 0x0000000244387210 */ /* 0x002fc80007fbe0ff */
[-C--:B------:R-:W-:Y:S02]  /*5a190*/  LEA.HI.X.SX32 R57, R68, R5.reuse, 0x1, P5 ;  /* 0x0000000544397211 */ /* 0x080fe400028f0eff */
[CC--:B----4-:R-:W-:Y:S01]  /*5a1a0*/  IADD3 R58, P5, R120.reuse, R2.reuse, RZ ;  /* 0x00000002783a7210 */ /* 0x0d0fe20007fbe0ff */
[----:B------:R-:W1:Y:S03]  /*5a1b0*/  LDC R89, c[0x0][0x248] ;  /* 0x00009200ff597b82 */ /* 0x000e660000000800 */
[-C--:B------:R-:W-:Y:S02]  /*5a1c0*/  LEA.HI.X.SX32 R59, R120, R5.reuse, 0x1, P5 ;  /* 0x00000005783b7211 */ /* 0x080fe400028f0eff */
[C---:B------:R-:W-:Y:S01]  /*5a1d0*/  IADD3 R68, P5, R0.reuse, R2, RZ ;  /* 0x0000000200447210 */ /* 0x040fe20007fbe0ff */
[----:B------:R2:W-:Y:S03]  /*5a1e0*/  @P1 STG.E.U8 desc[UR44][R56.64], R71 ;  /* 0x0000004738001986 */ /* 0x0005e6000c10112c */
[----:B------:R-:W-:Y:S01]  /*5a1f0*/  LEA.HI.X.SX32 R69, R0, R5, 0x1, P5 ;  /* 0x0000000500457211 */ /* 0x000fe200028f0eff */
[----:B---3--:R-:W-:Y:S01]  /*5a200*/  IMAD R0, R83, 0x2, R0 ;  /* 0x0000000253007824 */ /* 0x008fe200078e0200 */
[----:B------:R3:W-:Y:S01]  /*5a210*/  @P3 STG.E.U8 desc[UR44][R58.64], R91 ;  /* 0x0000005b3a003986 */ /* 0x0007e2000c10112c */
[----:B--2---:R-:W-:-:S02]  /*5a220*/  PRMT R71, R84, 0x7770, RZ ;  /* 0x0000777054477816 */ /* 0x004fc400000000ff */
[----:B0-----:R-:W-:Y:S01]  /*5a230*/  IMAD R57, R93, 0x2, R0 ;  /* 0x000000025d397824 */ /* 0x001fe200078e0200 */
[----:B------:R-:W-:Y:S01]  /*5a240*/  PRMT R83, R85, 0x7770, RZ ;  /* 0x0000777055537816 */ /* 0x000fe200000000ff */
[----:B------:R-:W0:Y:S01]  /*5a250*/  LDC R93, c[0x0][0x248] ;  /* 0x00009200ff5d7b82 */ /* 0x000e220000000800 */
[----:B------:R2:W-:Y:S01]  /*5a260*/  @P4 STG.E.U8 desc[UR44][R68.64], R71 ;  /* 0x0000004744004986 */ /* 0x0005e2000c10112c */
[----:B---3--:R-:W-:-:S06]  /*5a270*/  IADD3 R58, P4, R0, R2, RZ ;  /* 0x00000002003a7210 */ /* 0x008fcc0007f9e0ff */
[----:B------:R-:W3:Y:S01]  /*5a280*/  LDC R91, c[0x0][0x248] ;  /* 0x00009200ff5b7b82 */ /* 0x000ee20000000800 */
[-C--:B------:R-:W-:Y:S01]  /*5a290*/  LEA.HI.X.SX32 R59, R0, R5.reuse, 0x1, P4 ;  /* 0x00000005003b7211 */ /* 0x080fe200020f0eff */
[----:B------:R-:W-:Y:S01]  /*5a2a0*/  IMAD R0, R70, 0x2, R57 ;  /* 0x0000000246007824 */ /* 0x000fe200078e0239 */
[----:B------:R-:W-:Y:S01]  /*5a2b0*/  ISETP.LT.AND P2, PT, R121, UR7, !P0 ;  /* 0x0000000779007c0c */ /* 0x000fe2000c741270 */
[----:B------:R-:W-:Y:S01]  /*5a2c0*/  ULDC UR7, c[0x0][0x22c] ;  /* 0x00008b0000077ab9 */ /* 0x000fe20000000800 */
[-C--:B------:R-:W-:Y:S01]  /*5a2d0*/  IADD3 R56, P4, R57, R2.reuse, RZ ;  /* 0x0000000239387210 */ /* 0x080fe20007f9e0ff */
[----:B------:R-:W-:Y:S01]  /*5a2e0*/  @P6 STG.E.U8 desc[UR44][R58.64], R83 ;  /* 0x000000533a006986 */ /* 0x000fe2000c10112c */
[----:B--2---:R-:W-:Y:S01]  /*5a2f0*/  IADD3 R68, P6, R0, R2, RZ ;  /* 0x0000000200447210 */ /* 0x004fe20007fde0ff */
[----:B-1----:R-:W-:Y:S01]  /*5a300*/  IMAD R71, R89, 0x2, R0 ;  /* 0x0000000259477824 */ /* 0x002fe200078e0200 */
[----:B------:R-:W-:Y:S02]  /*5a310*/  PRMT R81, R86, 0x7770, RZ ;  /* 0x0000777056517816 */ /* 0x000fe400000000ff */
[----:B------:R-:W-:-:S02]  /*5a320*/  LEA.HI.X.SX32 R57, R57, R5, 0x1, P4 ;  /* 0x0000000539397211 */ /* 0x000fc400020f0eff */
[-C--:B------:R-:W-:Y:S01]  /*5a330*/  LEA.HI.X.SX32 R69, R0, R5.reuse, 0x1, P6 ;  /* 0x0000000500457211 */ /* 0x080fe200030f0eff */
[----:B------:R-:W-:Y:S01]  /*5a340*/  IMAD R0, R80, 0x2, R71 ;  /* 0x0000000250007824 */ /* 0x000fe200078e0247 */
[CC--:B------:R-:W-:Y:S01]  /*5a350*/  IADD3 R70, P6, R71.reuse, R2.reuse, RZ ;  /* 0x0000000247467210 */ /* 0x0c0fe20007fde0ff */
[----:B------:R1:W-:Y:S01]  /*5a360*/  @P2 STG.E.U8 desc[UR44][R56.64], R81 ;  /* 0x0000005138002986 */ /* 0x0003e2000c10112c */
[----:B------:R-:W-:Y:S01]  /*5a370*/  ISETP.LT.AND P1, PT, R122, UR4, !P0 ;  /* 0x000000047a007c0c */ /* 0x000fe2000c721270 */
[----:B------:R-:W-:Y:S01]  /*5a380*/  ULDC UR4, c[0x0][0x22c] ;  /* 0x00008b0000047ab9 */ /* 0x000fe20000000800 */
[----:B------:R-:W-:Y:S01]  /*5a390*/  LEA.HI.X.SX32 R71, R71, R5, 0x1, P6 ;  /* 0x0000000547477211 */ /* 0x000fe200030f0eff */
[----:B------:R-:W2:Y:S01]  /*5a3a0*/  LDC R80, c[0x0][0x248] ;  /* 0x00009200ff507b82 */ /* 0x000ea20000000800 */
[----:B------:R-:W-:Y:S01]  /*5a3b0*/  ISETP.LT.AND P3, PT, R109, UR4, !P0 ;  /* 0x000000046d007c0c */ /* 0x000fe2000c761270 */
[----:B------:R-:W-:Y:S01]  /*5a3c0*/  ULDC UR4, c[0x0][0x22c] ;  /* 0x00008b0000047ab9 */ /* 0x000fe20000000800 */
[----:B-1----:R-:W-:-:S02]  /*5a3d0*/  IADD3 R56, P6, R0, R2, RZ ;  /* 0x0000000200387210 */ /* 0x002fc40007fde0ff */
[----:B------:R-:W-:Y:S02]  /*5a3e0*/  PRMT R89, R87, 0x7770, RZ ;  /* 0x0000777057597816 */ /* 0x000fe400000000ff */
[----:B------:R-:W-:Y:S01]  /*5a3f0*/  LEA.HI.X.SX32 R57, R0, R5, 0x1, P6 ;  /* 0x0000000500397211 */ /* 0x000fe200030f0eff */
[----:B---3--:R-:W-:Y:S02]  /*5a400*/  IMAD R0, R91, 0x2, R0 ;  /* 0x000000025b007824 */ /* 0x008fe400078e0200 */
[----:B------:R-:W1:Y:S01]  /*5a410*/  LDC R91, c[0x0][0x248] ;  /* 0x00009200ff5b7b82 */ /* 0x000e620000000800 */
[----:B------:R-:W-:Y:S01]  /*5a420*/  ISETP.LT.AND P5, PT, R117, UR4, !P0 ;  /* 0x0000000475007c0c */ /* 0x000fe2000c7a1270 */
[----:B------:R-:W-:Y:S01]  /*5a430*/  ULDC UR4, c[0x0][0x22c] ;  /* 0x00008b0000047ab9 */ /* 0x000fe20000000800 */
[----:B------:R-:W-:Y:S01]  /*5a440*/  PRMT R81, R84, 0x7771, RZ ;  /* 0x0000777154517816 */ /* 0x000fe200000000ff */
[----:B------:R3:W-:Y:S01]  /*5a450*/  @P1 STG.E.U8 desc[UR44][R68.64], R89 ;  /* 0x0000005944001986 */ /* 0x0007e2000c10112c */
[----:B------:R-:W-:Y:S01]  /*5a460*/  ISETP.LT.AND P4, PT, R118, UR4, !P0 ;  /* 0x0000000476007c0c */ /* 0x000fe2000c781270 */
[----:B------:R-:W-:-:S02]  /*5a470*/  ULDC UR4, c[0x0][0x22c] ;  /* 0x00008b0000047ab9 */ /* 0x000fc40000000800 */
[----:B------:R-:W-:Y:S01]  /*5a480*/  ISETP.LT.AND P2, PT, R119, UR4, !P0 ;  /* 0x0000000477007c0c */ /* 0x000fe2000c741270 */
[----:B------:R4:W-:Y:S01]  /*5a490*/  @P3 STG.E.U8 desc[UR44][R70.64], R81 ;  /* 0x0000005146003986 */ /* 0x0009e2000c10112c */
[----:B------:R-:W-:Y:S01]  /*5a4a0*/  ULDC UR4, c[0x0][0x22c] ;  /* 0x00008b0000047ab9 */ /* 0x000fe20000000800 */
[----:B------:R-:W-:Y:S01]  /*5a4b0*/  IADD3 R58, P3, R0, R2, RZ ;  /* 0x00000002003a7210 */ /* 0x000fe20007f7e0ff */
[----:B---3--:R-:W3:Y:S01]  /*5a4c0*/  LDC R89, c[0x0][0x248] ;  /* 0x00009200ff597b82 */ /* 0x008ee20000000800 */
[----:B------:R-:W-:Y:S01]  /*5a4d0*/  ISETP.LT.AND P1, PT, R116, UR4, !P0 ;  /* 0x0000000474007c0c */ /* 0x000fe2000c721270 */
[----:B------:R-:W-:Y:S01]  /*5a4e0*/  ULDC UR4, c[0x0][0x248] ;  /* 0x0000920000047ab9 */ /* 0x000fe20000000800 */
[----:B------:R-:W-:Y:S02]  /*5a4f0*/  PRMT R83, R85, 0x7771, RZ ;  /* 0x0000777155537816 */ /* 0x000fe400000000ff */
[----:B------:R-:W-:-:S03]  /*5a500*/  ISETP.LT.AND P6, PT, R114, UR6, !P0 ;  /* 0x0000000672007c0c */ /* 0x000fc6000c7c1270 */
[----:B----4-:R-:W4:Y:S01]  /*5a510*/  LDC R70, c[0x0][0x248] ;  /* 0x00009200ff467b82 */ /* 0x010f220000000800 */
[----:B------:R-:W-:Y:S01]  /*5a520*/  LEA.HI.X.SX32 R59, R0, R5, 0x1, P3 ;  /* 0x00000005003b7211 */ /* 0x000fe200018f0eff */
[----:B------:R-:W-:Y:S01]  /*5a530*/  IMAD R114, R114, UR4, RZ ;  /* 0x0000000472727c24 */ /* 0x000fe2000f8e02ff */
[----:B------:R-:W-:Y:S01]  /*5a540*/  PRMT R81, R86, 0x7771, RZ ;  /* 0x0000777156517816 */ /* 0x000fe200000000ff */
[----:B------:R0:W-:Y:S01]  /*5a550*/  @P5 STG.E.U8 desc[UR44][R56.64], R83 ;  /* 0x0000005338005986 */ /* 0x0001e2000c10112c */
[----:B------:R-:W-:Y:S01]  /*5a560*/  PRMT R71, R87, 0x7771, RZ ;  /* 0x0000777157477816 */ /* 0x000fe200000000ff */
[----:B-1----:R-:W-:Y:S01]  /*5a570*/  IMAD R0, R91, 0x4, R0 ;  /* 0x000000045b007824 */ /* 0x002fe200078e0200 */
[----:B------:R-:W-:Y:S01]  /*5a580*/  ULDC UR4, c[0x0][0x22c] ;  /* 0x00008b0000047ab9 */ /* 0x000fe20000000800 */
[----:B------:R3:W-:Y:S01]  /*5a590*/  @P4 STG.E.U8 desc[UR44][R58.64], R81 ;  /* 0x000000513a004986 */ /* 0x0007e2000c10112c */
[----:B------:R-:W-:Y:S01]  /*5a5a0*/  IADD3 R68, P4, R114, R2, RZ ;  /* 0x0000000272447210 */ /* 0x000fe20007f9e0ff */
[----:B------:R-:W1:Y:S01]  /*5a5b0*/  LDC R91, c[0x0][0x248] ;  /* 0x00009200ff5b7b82 */ /* 0x000e620000000800 */
[----:B------:R-:W-:-:S02]  /*5a5c0*/  ULDC UR6, c[0x0][0x22c] ;  /* 0x00008b0000067ab9 */ /* 0x000fc40000000800 */
[----:B------:R-:W-:-:S05]  /*5a5d0*/  LEA.HI.X.SX32 R69, R114, R5, 0x1, P4 ;  /* 0x0000000572457211 */ /* 0x000fca00020f0eff */
[----:B------:R2:W-:Y:S01]  /*5a5e0*/  @P6 STG.E.U8 desc[UR44][R68.64], R71 ;  /* 0x0000004744006986 */ /* 0x0005e2000c10112c */
[----:B0-----:R-:W-:Y:S01]  /*5a5f0*/  IADD3 R56, P6, R0, R2, RZ ;  /* 0x0000000200387210 */ /* 0x001fe20007fde0ff */
[----:B---3--:R-:W-:-:S03]  /*5a600*/  IMAD R59, R89, 0x2, R0 ;  /* 0x00000002593b7824 */ /* 0x008fc600078e0200 */
[----:B------:R-:W-:Y:S01]  /*5a610*/  LEA.HI.X.SX32 R57, R0, R5, 0x1, P6 ;  /* 0x0000000500397211 */ /* 0x000fe200030f0eff */
[----:B----4-:R-:W-:Y:S01]  /*5a620*/  IMAD R0, R70, 0x2, R59 ;  /* 0x0000000246007824 */ /* 0x010fe200078e023b */
[----:B------:R-:W-:-:S03]  /*5a630*/  IADD3 R58, P6, R59, R2, RZ ;  /* 0x000000023b3a7210 */ /* 0x000fc60007fde0ff */
[----:B--2---:R-:W-:Y:S02]  /*5a640*/  IMAD R71, R93, 0x2, R0 ;  /* 0x000000025d477824 */ /* 0x004fe400078e0200 */
[----:B------:R-:W0:Y:S01]  /*5a650*/  LDC R93, c[0x0][0x248] ;  /* 0x00009200ff5d7b82 */ /* 0x000e220000000800 */
[----:B------:R-:W-:Y:S02]  /*5a660*/  LEA.HI.X.SX32 R59, R59, R5, 0x1, P6 ;  /* 0x000000053b3b7211 */ /* 0x000fe400030f0eff */
[----:B------:R-:W-:Y:S01]  /*5a670*/  ISETP.LT.AND P3, PT, R110, UR7, !P0 ;  /* 0x000000076e007c0c */ /* 0x000fe2000c761270 */
[----:B------:R-:W-:Y:S01]  /*5a680*/  ULDC UR7, c[0x0][0x22c] ;  /* 0x00008b0000077ab9 */ /* 0x000fe20000000800 */
[----:B------:R-:W-:Y:S02]  /*5a690*/  PRMT R89, R84, 0x7772, RZ ;  /* 0x0000777254597816 */ /* 0x000fe400000000ff */
[----:B------:R-:W-:Y:S02]  /*5a6a0*/  IADD3 R68, P6, R0, R2, RZ ;  /* 0x0000000200447210 */ /* 0x000fe40007fde0ff */
[----:B------:R-:W-:-:S02]  /*5a6b0*/  ISETP.LT.AND P5, PT, R115, UR4, !P0 ;  /* 0x0000000473007c0c */ /* 0x000fc4000c7a1270 */
[----:B------:R-:W-:Y:S01]  /*5a6c0*/  PRMT R83, R85, 0x7772, RZ ;  /* 0x0000777255537816 */ /* 0x000fe200000000ff */
[----:B------:R2:W-:Y:S01]  /*5a6d0*/  @P2 STG.E.U8 desc[UR44][R56.64], R89 ;  /* 0x0000005938002986 */ /* 0x0005e2000c10112c */
[-C--:B------:R-:W-:Y:S01]  /*5a6e0*/  LEA.HI.X.SX32 R69, R0, R5.reuse, 0x1, P6 ;  /* 0x0000000500457211 */ /* 0x080fe200030f0eff */
[----:B------:R-:W-:Y:S01]  /*5a6f0*/  IMAD R0, R80, 0x2, R71 ;  /* 0x0000000250007824 */ /* 0x000fe200078e0247 */
[-C--:B------:R-:W-:Y:S01]  /*5a700*/  IADD3 R70, P6, R71, R2.reuse, RZ ;  /* 0x0000000247467210 */ /* 0x080fe20007fde0ff */
[----:B------:R3:W-:Y:S01]  /*5a710*/  @P1 STG.E.U8 desc[UR44][R58.64], R83 ;  /* 0x000000533a001986 */ /* 0x0007e2000c10112c */
[----:B------:R-:W-:Y:S02]  /*5a720*/  ISETP.LT.AND P4, PT, R107, UR6, !P0 ;  /* 0x000000066b007c0c */ /* 0x000fe4000c781270 */
[----:B------:R-:W-:Y:S01]  /*5a730*/  PRMT R81, R86, 0x7772, RZ ;  /* 0x0000777256517816 */ /* 0x000fe200000000ff */
[----:B-1----:R-:W-:Y:S01]  /*5a740*/  IMAD R80, R91, 0x2, R0 ;  /* 0x000000025b507824 */ /* 0x002fe200078e0200 */
[----:B------:R-:W-:Y:S01]  /*5a750*/  LEA.HI.X.SX32 R71, R71, R5, 0x1, P6 ;  /* 0x0000000547477211 */ /* 0x000fe200030f0eff */
[----:B------:R-:W-:Y:S01]  /*5a760*/  ULDC UR4, c[0x0][0x22c] ;  /* 0x00008b0000047ab9 */ /* 0x000fe20000000800 */
[----:B------:R-:W-:Y:S01]  /*5a770*/  ULDC UR6, c[0x0][0x22c] ;  /* 0x00008b0000067ab9 */ /* 0x000fe20000000800 */
[----:B--2---:R-:W1:Y:S01]  /*5a780*/  LDC R89, c[0x0][0x248] ;  /* 0x00009200ff597b82 */ /* 0x004e620000000800 */
[----:B------:R-:W-:-:S02]  /*5a790*/  IADD3 R56, P6, R0, R2, RZ ;  /* 0x0000000200387210 */ /* 0x000fc40007fde0ff */
[----:B---3--:R-:W-:Y:S01]  /*5a7a0*/  PRMT R83, R87, 0x7772, RZ ;  /* 0x0000777257537816 */ /* 0x008fe200000000ff */
[----:B------:R2:W-:Y:S01]  /*5a7b0*/  @P3 STG.E.U8 desc[UR44][R68.64], R81 ;  /* 0x0000005144003986 */ /* 0x0005e2000c10112c */
[----:B------:R-:W-:Y:S01]  /*5a7c0*/  ISETP.LT.AND P2, PT, R113, UR4, !P0 ;  /* 0x0000000471007c0c */ /* 0x000fe2000c741270 */
[----:B------:R-:W-:Y:S01]  /*5a7d0*/  ULDC UR4, c[0x0][0x22c] ;  /* 0x00008b0000047ab9 */ /* 0x000fe20000000800 */
[----:B------:R-:W-:Y:S01]  /*5a7e0*/  LEA.HI.X.SX32 R57, R0, R5, 0x1, P6 ;  /* 0x0000000500397211 */ /* 0x000fe200030f0eff */
[----:B------:R3:W-:Y:S01]  /*5a7f0*/  @P5 STG.E.U8 desc[UR44][R70.64], R83 ;  /* 0x0000005346005986 */ /* 0x0007e2000c10112c */
[----:B------:R-:W-:Y:S01]  /*5a800*/  IADD3 R58, P5, R80, R2, RZ ;  /* 0x00000002503a7210 */ /* 0x000fe20007fbe0ff */
[----:B------:R-:W4:Y:S01]  /*5a810*/  LDC R91, c[0x0][0x248] ;  /* 0x00009200ff5b7b82 */ /* 0x000f220000000800 */
[----:B------:R-:W-:Y:S01]  /*5a820*/  ISETP.LT.AND P1, PT, R108, UR4, !P0 ;  /* 0x000000046c007c0c */ /* 0x000fe2000c721270 */
[----:B------:R-:W-:Y:S01]  /*5a830*/  ULDC UR4, c[0x0][0x22c] ;  /* 0x00008b0000047ab9 */ /* 0x000fe20000000800 */
[----:B--2---:R-:W-:-:S05]  /*5a840*/  PRMT R81, R84, 0x7773, RZ ;  /* 0x0000777354517816 */ /* 0x004fca00000000ff */
[----:B---3--:R-:W2:Y:S01]  /*5a850*/  LDC R83, c[0x0][0x248] ;  /* 0x00009200ff537b82 */ /* 0x008ea20000000800 */
[----:B------:R-:W-:Y:S01]  /*5a860*/  ISETP.LT.AND P3, PT, R112, UR4, !P0 ;  /* 0x0000000470007c0c */ /* 0x000fe2000c761270 */
[----:B------:R-:W-:Y:S01]  /*5a870*/  ULDC UR4, c[0x0][0x22c] ;  /* 0x00008b0000047ab9 */ /* 0x000fe20000000800 */
[----:B------:R-:W-:Y:S01]  /*5a880*/  LEA.HI.X.SX32 R59, R80, R5, 0x1, P5 ;  /* 0x00000005503b7211 */ /* 0x000fe200028f0eff */
[----:B------:R3:W-:Y:S01]  /*5a890*/  @P4 STG.E.U8 desc[UR44][R56.64], R81 ;  /* 0x0000005138004986 */ /* 0x0007e2000c10112c */
[----:B0-----:R-:W-:Y:S01]  /*5a8a0*/  IMAD R80, R93, 0x2, R80 ;  /* 0x000000025d507824 */ /* 0x001fe200078e0250 */
[----:B------:R-:W-:Y:S01]  /*5a8b0*/  ISETP.LT.AND P6, PT, R111, UR4, !P0 ;  /* 0x000000046f007c0c */ /* 0x000fe2000c7c1270 */
[----:B------:R-:W-:Y:S01]  /*5a8c0*/  ULDC UR4, c[0x0][0x248] ;  /* 0x0000920000047ab9 */ /* 0x000fe20000000800 */
[C---:B------:R-:W-:Y:S01]  /*5a8d0*/  ISETP.LT.AND P4, PT, R104.reuse, UR6, !P0 ;  /* 0x0000000668007c0c */ /* 0x040fe2000c781270 */
[----:B------:R-:W-:Y:S01]  /*5a8e0*/  IMAD R104, R104, UR4, RZ ;  /* 0x0000000468687c24 */ /* 0x000fe2000f8e02ff */
[----:B------:R-:W-:Y:S01]  /*5a8f0*/  IADD3 R68, P5, R80, R2, RZ ;  /* 0x0000000250447210 */ /* 0x000fe20007fbe0ff */
[----:B------:R-:W0:Y:S01]  /*5a900*/  LDC R70, c[0x0][0x248] ;  /* 0x00009200ff467b82 */ /* 0x000e220000000800 */
[----:B------:R-:W-:Y:S01]  /*5a910*/  PRMT R85, R85, 0x7773, RZ ;  /* 0x0000777355557816 */ /* 0x000fe200000000ff */
[----:B------:R-:W-:-:S06]  /*5a920*/  ULDC UR4, c[0x0][0x22c] ;  /* 0x00008b0000047ab9 */ /* 0x000fcc0000000800 */
[----:B---3--:R-:W3:Y:S01]  /*5a930*/  LDC R81, c[0x0][0x248] ;  /* 0x00009200ff517b82 */ /* 0x008ee20000000800 */
[-C--:B------:R-:W-:Y:S01]  /*5a940*/  LEA.HI.X.SX32 R69, R80, R5.reuse, 0x1, P5 ;  /* 0x0000000550457211 */ /* 0x080fe200028f0eff */
[----:B-1----:R-:W-:Y:S01]  /*5a950*/  IMAD R80, R89, 0x4, R80 ;  /* 0x0000000459507824 */ /* 0x002fe200078e0250 */
[-C--:B------:R-:W-:Y:S01]  /*5a960*/  IADD3 R56, P5, R104, R2.reuse, RZ ;  /* 0x0000000268387210 */ /* 0x080fe20007fbe0ff */
[----:B------:R1:W-:Y:S01]  /*5a970*/  @P2 STG.E.U8 desc[UR44][R58.64], R85 ;  /* 0x000000553a002986 */ /* 0x0003e2000c10112c */
[----:B------:R-:W-:Y:S01]  /*5a980*/  PRMT R71, R86, 0x7773, RZ ;  /* 0x0000777356477816 */ /* 0x000fe200000000ff */
[----:B------:R-:W-:Y:S01]  /*5a990*/  ULDC UR6, c[0x0][0x22c] ;  /* 0x00008b0000067ab9 */ /* 0x000fe20000000800 */
[----:B------:R-:W-:Y:S01]  /*5a9a0*/  LEA.HI.X.SX32 R57, R104, R5, 0x1, P5 ;  /* 0x0000000568397211 */ /* 0x000fe200028f0eff */
[----:B------:R-:W0:Y:S01]  /*5a9b0*/  LDC R89, c[0x0][0x248] ;  /* 0x00009200ff597b82 */ /* 0x000e220000000800 */
[----:B------:R-:W-:Y:S01]  /*5a9c0*/  PRMT R87, R87, 0x7773, RZ ;  /* 0x0000777357577816 */ /* 0x000fe200000000ff */
[----:B------:R4:W-:Y:S01]  /*5a9d0*/  @P1 STG.E.U8 desc[UR44][R68.64], R71 ;  /* 0x0000004744001986 */ /* 0x0009e2000c10112c */
[----:B-1----:R-:W-:-:S04]  /*5a9e0*/  IADD3 R58, P5, R80, R2, RZ ;  /* 0x00000002503a7210 */ /* 0x002fc80007fbe0ff */
[-C--:B------:R-:W-:Y:S01]  /*5a9f0*/  LEA.HI.X.SX32 R59, R80, R5.reuse, 0x1, P5 ;  /* 0x00000005503b7211 */ /* 0x080fe200028f0eff */
[----:B--2---:R-:W-:Y:S01]  /*5aa00*/  IMAD R80, R83, 0x2, R80 ;  /* 0x0000000253507824 */ /* 0x004fe200078e0250 */
[----:B----4-:R-:W-:Y:S01]  /*5aa10*/  PRMT R71, R76, 0x7770, RZ ;  /* 0x000077704c477816 */ /* 0x010fe200000000ff */
[----:B------:R1:W-:Y:S01]  /*5aa20*/  @P4 STG.E.U8 desc[UR44][R56.64], R87 ;  /* 0x0000005738004986 */ /* 0x0003e2000c10112c */
[----:B------:R-:W-:Y:S01]  /*5aa30*/  ISETP.LT.AND P1, PT, R106, UR4, !P0 ;  /* 0x000000046a007c0c */ /* 0x000fe2000c721270 */
[----:B---3--:R-:W-:Y:S01]  /*5aa40*/  IMAD R0, R81, 0x2, R80 ;  /* 0x0000000251007824 */ /* 0x008fe200078e0250 */
[----:B------:R-:W-:Y:S01]  /*5aa50*/  ULDC UR4, c[0x0][0x22c] ;  /* 0x00008b0000047ab9 */ /* 0x000fe20000000800 */
[----:B------:R2:W-:Y:S01]  /*5aa60*/  @P3 STG.E.U8 desc[UR44][R58.64], R71 ;  /* 0x000000473a003986 */ /* 0x0005e2000c10112c */
[----:B------:R-:W-:Y:S01]  /*5aa70*/  ISETP.LT.AND P4, PT, R49, UR4, !P0 ;  /* 0x0000000431007c0c */ /* 0x000fe2000c781270 */
[----:B------:R-:W-:Y:S01]  /*5aa80*/  IMAD R49, R91, 0x2, R0 ;  /* 0x000000025b317824 */ /* 0x000fe200078e0200 */
[----:B------:R-:W-:Y:S01]  /*5aa90*/  PRMT R85, R77, 0x7770, RZ ;  /* 0x000077704d557816 */ /* 0x000fe200000000ff */
[----:B------:R-:W-:Y:S01]  /*5aaa0*/  ULDC UR4, c[0x0][0x22c] ;  /* 0x00008b0000047ab9 */ /* 0x000fe20000000800 */
[C---:B-1----:R-:W-:Y:S01]  /*5aab0*/  IADD3 R56, P3, R80.reuse, R2, RZ ;  /* 0x0000000250387210 */ /* 0x042fe20007f7e0ff */
[----:B------:R-:W1:Y:S03]  /*5aac0*/  LDC R87, c[0x0][0x248] ;  /* 0x00009200ff577b82 */ /* 0x000e660000000800 */
[----:B------:R-:W-:-:S02]  /*5aad0*/  LEA.HI.X.SX32 R57, R80, R5, 0x1, P3 ;  /* 0x0000000550397211 */ /* 0x000fc400018f0eff */
[CC--:B------:R-:W-:Y:S02]  /*5aae0*/  IADD3 R68, P3, R0.reuse, R2.reuse, RZ ;  /* 0x0000000200447210 */ /* 0x0c0fe40007f7e0ff */
[----:B------:R-:W-:Y:S01]  /*5aaf0*/  ISETP.LT.AND P2, PT, R105, UR7, !P0 ;  /* 0x0000000769007c0c */ /* 0x000fe2000c741270 */
[----:B------:R3:W-:Y:S01]  /*5ab00*/  @P6 STG.E.U8 desc[UR44][R56.64], R85 ;  /* 0x0000005538006986 */ /* 0x0007e2000c10112c */
[----:B------:R-:W-:Y:S01]  /*5ab10*/  LEA.HI.X.SX32 R69, R0, R5, 0x1, P3 ;  /* 0x0000000500457211 */ /* 0x000fe200018f0eff */
[----:B0-----:R-:W-:Y:S01]  /*5ab20*/  IMAD R0, R70, 0x2, R49 ;  /* 0x0000000246007824 */ /* 0x001fe200078e0231 */
[----:B--2---:R-:W-:Y:S01]  /*5ab30*/  IADD3 R58, P6, R49, R2, RZ ;  /* 0x00000002313a7210 */ /* 0x004fe20007fde0ff */
[----:B------:R-:W-:-:S03]  /*5ab40*/  ULDC UR7, c[0x0][0x22c] ;  /* 0x00008b0000077ab9 */ /* 0x000fc60000000800 */
[-C--:B------:R-:W-:Y:S01]  /*5ab50*/  LEA.HI.X.SX32 R59, R49, R5.reuse, 0x1, P6 ;  /* 0x00000005313b7211 */ /* 0x080fe200030f0eff */
[----:B------:R-:W-:Y:S01]  /*5ab60*/  IMAD R49, R89, 0x2, R0 ;  /* 0x0000000259317824 */ /* 0x000fe200078e0200 */
[-C--:B------:R-:W-:Y:S02]  /*5ab70*/  IADD3 R70, P6, R0, R2.reuse, RZ ;  /* 0x0000000200467210 */ /* 0x080fe40007fde0ff */
[----:B------:R-:W-:Y:S01]  /*5ab80*/  PRMT R81, R78, 0x7770, RZ ;  /* 0x000077704e517816 */ /* 0x000fe200000000ff */
[----:B---3--:R-:W0:Y:S01]  /*5ab90*/  LDC R85, c[0x0][0x248] ;  /* 0x00009200ff557b82 */ /* 0x008e220000000800 */
[----:B------:R-:W-:Y:S02]  /*5aba0*/  LEA.HI.X.SX32 R71, R0, R5, 0x1, P6 ;  /* 0x0000000500477211 */ /* 0x000fe400030f0eff */
[----:B------:R-:W-:Y:S01]  /*5abb0*/  IADD3 R56, P6, R49, R2, RZ ;  /* 0x0000000231387210 */ /* 0x000fe20007fde0ff */
[----:B------:R2:W-:Y:S01]  /*5abc0*/  @P2 STG.E.U8 desc[UR44][R68.64], R81 ;  /* 0x0000005144002986 */ /* 0x0005e2000c10112c */
[----:B------:R-:W-:Y:S01]  /*5abd0*/  ISETP.LT.AND P5, PT, R101, UR4, !P0 ;  /* 0x0000000465007c0c */ /* 0x000fe2000c7a1270 */
[----:B------:R-:W-:-:S02]  /*5abe0*/  ULDC UR4, c[0x0][0x22c] ;  /* 0x00008b0000047ab9 */ /* 0x000fc40000000800 */
[----:B------:R-:W3:Y:S01]  /*5abf0*/  LDC R0, c[0x0][0x248] ;  /* 0x00009200ff007b82 */ /* 0x000ee20000000800 */
[----:B------:R-:W-:Y:S02]  /*5ac00*/  PRMT R83, R79, 0x7770, RZ ;  /* 0x000077704f537816 */ /* 0x000fe400000000ff */
[----:B------:R-:W-:Y:S01]  /*5ac10*/  LEA.HI.X.SX32 R57, R49, R5, 0x1, P6 ;  /* 0x0000000531397211 */ /* 0x000fe200030f0eff */
[----:B------:R-:W-:Y:S01]  /*5ac20*/  IMAD R49, R82, 0x2, R49 ;  /* 0x0000000252317824 */ /* 0x000fe200078e0231 */
[----:B------:R-:W-:Y:S01]  /*5ac30*/  ISETP.LT.AND P3, PT, R102, UR4, !P0 ;  /* 0x0000000466007c0c */ /* 0x000fe2000c761270 */
[----:B------:R-:W-:Y:S01]  /*5ac40*/  ULDC UR4, c[0x0][0x22c] ;  /* 0x00008b0000047ab9 */ /* 0x000fe20000000800 */
[----:B--2---:R-:W-:Y:S01]  /*5ac50*/  PRMT R69, R76, 0x7771, RZ ;  /* 0x000077714c457816 */ /* 0x004fe200000000ff */
[----:B------:R-:W2:Y:S01]  /*5ac60*/  LDC R68, c[0x0][0x248] ;  /* 0x00009200ff447b82 */ /* 0x000ea20000000800 */
[----:B------:R4:W-:Y:S01]  /*5ac70*/  @P1 STG.E.U8 desc[UR44][R58.64], R83 ;  /* 0x000000533a001986 */ /* 0x0009e2000c10112c */
[----:B------:R-:W-:Y:S01]  /*5ac80*/  ISETP.LT.AND P2, PT, R103, UR4, !P0 ;  /* 0x0000000467007c0c */ /* 0x000fe2000c741270 */
[----:B------:R-:W-:-:S02]  /*5ac90*/  ULDC UR4, c[0x0][0x22c] ;  /* 0x00008b0000047ab9 */ /* 0x000fc40000000800 */
[----:B------:R1:W-:Y:S01]  /*5aca0*/  @P4 STG.E.U8 desc[UR44][R70.64], R69 ;  /* 0x0000004546004986 */ /* 0x0003e2000c10112c */
[----:B------:R-:W-:Y:S01]  /*5acb0*/  ISETP.LT.AND P1, PT, R100, UR4, !P0 ;  /* 0x0000000464007c0c */ /* 0x000fe2000c721270 */
[----:B------:R-:W-:Y:S01]  /*5acc0*/  ULDC UR4, c[0x0][0x248] ;  /* 0x0000920000047ab9 */ /* 0x000fe20000000800 */
[----:B------:R-:W-:Y:S02]  /*5acd0*/  PRMT R81, R77, 0x7771, RZ ;  /* 0x000077714d517816 */ /* 0x000fe400000000ff */
[C---:B----4-:R-:W-:Y:S02]  /*5ace0*/  IADD3 R58, P4, R49.reuse, R2, RZ ;  /* 0x00000002313a7210 */ /* 0x050fe40007f9e0ff */
[C---:B------:R-:W-:Y:S01]  /*5acf0*/  ISETP.LT.AND P6, PT, R98.reuse, UR6, !P0 ;  /* 0x0000000662007c0c */ /* 0x040fe2000c7c1270 */
[----:B------:R-:W-:Y:S01]  /*5ad00*/  IMAD R98, R98, UR4, RZ ;  /* 0x0000000462627c24 */ /* 0x000fe2000f8e02ff */
[----:B------:R-:W-:Y:S02]  /*5ad10*/  LEA.HI.X.SX32 R59, R49, R5, 0x1, P4 ;  /* 0x00000005313b7211 */ /* 0x000fe400020f0eff */
[----:B-1----:R-:W-:Y:S01]  /*5ad20*/  PRMT R69, R78, 0x7771, RZ ;  /* 0x000077714e457816 */ /* 0x002fe200000000ff */
[----:B------:R1:W-:Y:S01]  /*5ad30*/  @P5 STG.E.U8 desc[UR44][R56.64], R81 ;  /* 0x0000005138005986 */ /* 0x0003e2000c10112c */
[----:B------:R-:W-:Y:S01]  /*5ad40*/  ISETP.LT.AND P4, PT, R50, UR7, !P0 ;  /* 0x0000000732007c0c */ /* 0x000fe2000c781270 */
[----:B---3--:R-:W-:Y:S01]  /*5ad50*/  IMAD R49, R0, 0x4, R49 ;  /* 0x0000000400317824 */ /* 0x008fe200078e0231 */
[----:B------:R-:W3:Y:S01]  /*5ad60*/  LDC R50, c[0x0][0x248] ;  /* 0x00009200ff327b82 */ /* 0x000ee20000000800 */
[----:B------:R4:W-:Y:S01]  /*5ad70*/  @P3 STG.E.U8 desc[UR44][R58.64], R69 ;  /* 0x000000453a003986 */ /* 0x0009e2000c10112c */
[----:B------:R-:W-:Y:S01]  /*5ad80*/  PRMT R71, R79, 0x7771, RZ ;  /* 0x000077714f477816 */ /* 0x000fe200000000ff */
[----:B------:R-:W-:Y:S01]  /*5ad90*/  ULDC UR6, c[0x0][0x22c] ;  /* 0x00008b0000067ab9 */ /* 0x000fe20000000800 */
[----:B------:R-:W-:Y:S01]  /*5ada0*/  PRMT R83, R76, 0x7772, RZ ;  /* 0x000077724c537816 */ /* 0x000fe200000000ff */
[----:B------:R-:W-:Y:S01]  /*5adb0*/  ULDC UR4, c[0x0][0x22c] ;  /* 0x00008b0000047ab9 */ /* 0x000fe20000000800 */
[----:B------:R-:W-:-:S02]  /*5adc0*/  ULDC UR7, c[0x0][0x22c] ;  /* 0x00008b0000077ab9 */ /* 0x000fc40000000800 */
[----:B------:R-:W3:Y:S01]  /*5add0*/  LDC R70, c[0x0][0x248] ;  /* 0x00009200ff467b82 */ /* 0x000ee20000000800 */
[----:B-1----:R-:W-:-:S04]  /*5ade0*/  IADD3 R56, P3, R98, R2, RZ ;  /* 0x0000000262387210 */ /* 0x002fc80007f7e0ff */
[----:B------:R-:W-:Y:S01]  /*5adf0*/  LEA.HI.X.SX32 R57, R98, R5, 0x1, P3 ;  /* 0x0000000562397211 */ /* 0x000fe200018f0eff */
[----:B--2---:R-:W-:-:S04]  /*5ae00*/  IMAD R0, R68, 0x2, R49 ;  /* 0x0000000244007824 */ /* 0x004fc800078e0231 */
[----:B------:R1:W-:Y:S01]  /*5ae10*/  @P6 STG.E.U8 desc[UR44][R56.64], R71 ;  /* 0x0000004738006986 */ /* 0x0003e2000c10112c */
[-C--:B----4-:R-:W-:Y:S02]  /*5ae20*/  IADD3 R58, P6, R49, R2.reuse, RZ ;  /* 0x00000002313a7210 */ /* 0x090fe40007fde0ff */
[----:B------:R-:W-:Y:S01]  /*5ae30*/  ISETP.LT.AND P3, PT, R47, UR6, !P0 ;  /* 0x000000062f007c0c */ /* 0x000fe2000c761270 */
[----:B0-----:R-:W-:Y:S01]  /*5ae40*/  IMAD R47, R85, 0x2, R0 ;  /* 0x00000002552f7824 */ /* 0x001fe200078e0200 */
[-C--:B------:R-:W-:Y:S01]  /*5ae50*/  LEA.HI.X.SX32 R59, R49, R5.reuse, 0x1, P6 ;  /* 0x00000005313b7211 */ /* 0x080fe200030f0eff */
[----:B------:R-:W0:Y:S01]  /*5ae60*/  LDC R85, c[0x0][0x248] ;  /* 0x00009200ff557b82 */ /* 0x000e220000000800 */
[C---:B------:R-:W-:Y:S01]  /*5ae70*/  IADD3 R68, P6, R0.reuse, R2, RZ ;  /* 0x0000000200447210 */ /* 0x040fe20007fde0ff */
[----:B------:R-:W-:Y:S01]  /*5ae80*/  ULDC UR6, c[0x0][0x22c] ;  /* 0x00008b0000067ab9 */ /* 0x000fe20000000800 */
[----:B------:R-:W-:Y:S01]  /*5ae90*/  ISETP.LT.AND P5, PT, R99, UR4, !P0 ;  /* 0x0000000463007c0c */ /* 0x000fe2000c7a1270 */
[----:B------:R-:W-:Y:S01]  /*5aea0*/  ULDC UR4, c[0x0][0x22c] ;  /* 0x00008b0000047ab9 */ /* 0x000fe20000000800 */
[----:B------:R-:W-:-:S02]  /*5aeb0*/  LEA.HI.X.SX32 R69, R0, R5, 0x1, P6 ;  /* 0x0000000500457211 */ /* 0x000fc400030f0eff */
[-C--:B-1----:R-:W-:Y:S02]  /*5aec0*/  IADD3 R56, P6, R47, R2.reuse, RZ ;  /* 0x000000022f387210 */ /* 0x082fe40007fde0ff */
[----:B------:R-:W-:Y:S01]  /*5aed0*/  PRMT R81, R77, 0x7772, RZ ;  /* 0x000077724d517816 */ /* 0x000fe200000000ff */
[----:B------:R1:W-:Y:S01]  /*5aee0*/  @P2 STG.E.U8 desc[UR44][R58.64], R83 ;  /* 0x000000533a002986 */ /* 0x0003e2000c10112c */
[----:B---3--:R-:W-:Y:S01]  /*5aef0*/  IMAD R0, R50, 0x2, R47 ;  /* 0x0000000232007824 */ /* 0x008fe200078e022f */
[----:B------:R-:W-:Y:S01]  /*5af00*/  ISETP.LT.AND P2, PT, R97, UR4, !P0 ;  /* 0x0000000461007c0c */ /* 0x000fe2000c741270 */
[----:B------:R-:W-:Y:S01]  /*5af10*/  ULDC UR4, c[0x0][0x22c] ;  /* 0x00008b0000047ab9 */ /* 0x000fe20000000800 */
[----:B------:R-:W-:Y:S02]  /*5af20*/  LEA.HI.X.SX32 R57, R47, R5, 0x1, P6 ;  /* 0x000000052f397211 */ /* 0x000fe400030f0eff */
[----:B------:R-:W-:Y:S01]  /*5af30*/  PRMT R71, R78, 0x7772, RZ ;  /* 0x000077724e477816 */ /* 0x000fe200000000ff */
[----:B------:R2:W-:Y:S01]  /*5af40*/  @P1 STG.E.U8 desc[UR44][R68.64], R81 ;  /* 0x0000005144001986 */ /* 0x0005e2000c10112c */
[----:B------:R-:W-:Y:S01]  /*5af50*/  ISETP.LT.AND P1, PT, R48, UR4, !P0 ;  /* 0x0000000430007c0c */ /* 0x000fe2000c721270 */
[----:B------:R-:W-:Y:S01]  /*5af60*/  IMAD R47, R87, 0x2, R0 ;  /* 0x00000002572f7824 */ /* 0x000fe200078e0200 */
[----:B------:R-:W-:Y:S01]  /*5af70*/  IADD3 R48, P6, R0, R2, RZ ;  /* 0x0000000200307210 */ /* 0x000fe20007fde0ff */
[----:B------:R3:W-:Y:S01]  /*5af80*/  @P4 STG.E.U8 desc[UR44][R56.64], R71 ;  /* 0x0000004738004986 */ /* 0x0007e2000c10112c */
[----:B------:R-:W-:-:S02]  /*5af90*/  ULDC UR4, c[0x0][0x22c] ;  /* 0x00008b0000047ab9 */ /* 0x000fc40000000800 */
[----:B------:R-:W-:Y:S01]  /*5afa0*/  LEA.HI.X.SX32 R49, R0, R5, 0x1, P6 ;  /* 0x0000000500317211 */ /* 0x000fe200030f0eff */
[----:B------:R-:W-:Y:S01]  /*5afb0*/  IMAD R0, R70, 0x2, R47 ;  /* 0x0000000246007824 */ /* 0x000fe200078e022f */
[-C--:B-1----:R-:W-:Y:S02]  /*5afc0*/  IADD3 R58, P6, R47, R2.reuse, RZ ;  /* 0x000000022f3a7210 */ /* 0x082fe40007fde0ff */
[----:B--2---:R-:W-:Y:S01]  /*5afd0*/  PRMT R69, R79, 0x7772, RZ ;  /* 0x000077724f457816 */ /* 0x004fe200000000ff */
[----:B---3--:R-:W1:Y:S04]  /*5afe0*/  LDC R71, c[0x0][0x248] ;  /* 0x00009200ff477b82 */ /* 0x008e680000000800 */
[----:B------:R2:W-:Y:S01]  /*5aff0*/  @P5 STG.E.U8 desc[UR44][R48.64], R69 ;  /* 0x0000004530005986 */ /* 0x0005e2000c10112c */
[----:B------:R-:W-:Y:S01]  /*5b000*/  ISETP.LT.AND P4, PT, R96, UR4, !P0 ;  /* 0x0000000460007c0c */ /* 0x000fe2000c781270 */
[----:B------:R-:W-:Y:S01]  /*5b010*/  ULDC UR4, c[0x0][0x22c] ;  /* 0x00008b0000047ab9 */ /* 0x000fe20000000800 */
[----:B------:R-:W-:-:S02]  /*5b020*/  IADD3 R50, P5, R0, R2, RZ ;  /* 0x0000000200327210 */ /* 0x000fc40007fbe0ff */
[-C--:B------:R-:W-:Y:S02]  /*5b030*/  LEA.HI.X.SX32 R59, R47, R5.reuse, 0x1, P6 ;  /* 0x000000052f3b7211 */ /* 0x080fe400030f0eff */
[----:B------:R-:W-:Y:S01]  /*5b040*/  PRMT R57, R76, 0x7773, RZ ;  /* 0x000077734c397816 */ /* 0x000fe200000000ff */
[----:B------:R-:W3:Y:S01]  /*5b050*/  LDC R56, c[0x0][0x248] ;  /* 0x00009200ff387b82 */ /* 0x000ee20000000800 */
[----:B------:R-:W-:Y:S01]  /*5b060*/  ISETP.LT.AND P6, PT, R51, UR4, !P0 ;  /* 0x0000000433007c0c */ /* 0x000fe2000c7c1270 */
[----:B------:R-:W-:Y:S01]  /*5b070*/  ULDC UR4, c[0x0][0x248] ;  /* 0x0000920000047ab9 */ /* 0x000fe20000000800 */
[----:B------:R-:W-:Y:S01]  /*5b080*/  LEA.HI.X.SX32 R51, R0, R5, 0x1, P5 ;  /* 0x0000000500337211 */ /* 0x000fe200028f0eff */
[----:B0-----:R-:W-:-:S04]  /*5b090*/  IMAD R0, R85, 0x2, R0 ;  /* 0x0000000255007824 */ /* 0x001fc800078e0200 */
[----:B--2---:R-:W0:Y:S01]  /*5b0a0*/  LDC R69, c[0x0][0x248] ;  /* 0x00009200ff457b82 */ /* 0x004e220000000800 */
[----:B------:R-:W-:Y:S01]  /*5b0b0*/  PRMT R77, R77, 0x7773, RZ ;  /* 0x000077734d4d7816 */ /* 0x000fe200000000ff */
[----:B------:R2:W-:Y:S01]  /*5b0c0*/  @P3 STG.E.U8 desc[UR44][R58.64], R57 ;  /* 0x000000393a003986 */ /* 0x0005e2000c10112c */
[C---:B------:R-:W-:Y:S01]  /*5b0d0*/  ISETP.LT.AND P3, PT, R44.reuse, UR6, !P0 ;  /* 0x000000062c007c0c */ /* 0x040fe2000c761270 */
[----:B------:R-:W-:Y:S01]  /*5b0e0*/  IMAD R47, R44, UR4, RZ ;  /* 0x000000042c2f7c24 */ /* 0x000fe2000f8e02ff */
[C---:B------:R-:W-:Y:S01]  /*5b0f0*/  IADD3 R44, P5, R0.reuse, R2, RZ ;  /* 0x00000002002c7210 */ /* 0x040fe20007fbe0ff */
[----:B------:R4:W-:Y:S01]  /*5b100*/  @P2 STG.E.U8 desc[UR44][R50.64], R77 ;  /* 0x0000004d32002986 */ /* 0x0009e2000c10112c */
[----:B------:R-:W-:Y:S01]  /*5b110*/  ISETP.LT.AND P2, PT, R45, UR7, !P0 ;  /* 0x000000072d007c0c */ /* 0x000fe2000c741270 */
[----:B------:R-:W-:Y:S01]  /*5b120*/  ULDC UR4, c[0x0][0x22c] ;  /* 0x00008b0000047ab9 */ /* 0x000fe20000000800 */
[----:B--2---:R-:W2:Y:S01]  /*5b130*/  LDC R57, c[0x0][0x248] ;  /* 0x00009200ff397b82 */ /* 0x004ea20000000800 */
[----:B------:R-:W-:Y:S01]  /*5b140*/  LEA.HI.X.SX32 R45, R0, R5, 0x1, P5 ;  /* 0x00000005002d7211 */ /* 0x000fe200028f0eff */
[----:B-1----:R-:W-:Y:S01]  /*5b150*/  IMAD R0, R71, 0x4, R0 ;  /* 0x0000000447007824 */ /* 0x002fe200078e0200 */
[----:B------:R-:W-:Y:S01]  /*5b160*/  PRMT R79, R79, 0x7773, RZ ;  /* 0x000077734f4f7816 */ /* 0x000fe200000000ff */
[----:B------:R-:W-:Y:S01]  /*5b170*/  ULDC UR6, c[0x0][0x22c] ;  /* 0x00008b0000067ab9 */ /* 0x000fe20000000800 */
[----:B----4-:R-:W-:Y:S01]  /*5b180*/  PRMT R51, R78, 0x7773, RZ ;  /* 0x000077734e337816 */ /* 0x010fe200000000ff */
[----:B------:R-:W-:-:S02]  /*5b190*/  ULDC UR7, c[0x0][0x22c] ;  /* 0x00008b0000077ab9 */ /* 0x000fc40000000800 */
[----:B------:R-:W1:Y:S01]  /*5b1a0*/  LDC R50, c[0x0][0x248] ;  /* 0x00009200ff327b82 */ /* 0x000e620000000800 */
[C---:B------:R-:W-:Y:S01]  /*5b1b0*/  IADD3 R48, P5, R47.reuse, R2, RZ ;  /* 0x000000022f307210 */ /* 0x040fe20007fbe0ff */
[----:B------:R4:W-:Y:S01]  /*5b1c0*/  @P1 STG.E.U8 desc[UR44][R44.64], R51 ;  /* 0x000000332c001986 */ /* 0x0009e2000c10112c */
[----:B------:R-:W-:Y:S01]  /*5b1d0*/  ISETP.LT.AND P1, PT, R46, UR4, !P0 ;  /* 0x000000042e007c0c */ /* 0x000fe2000c721270 */
[----:B------:R-:W-:Y:S01]  /*5b1e0*/  ULDC UR4, c[0x0][0x22c] ;  /* 0x00008b0000047ab9 */ /* 0x000fe20000000800 */
[----:B------:R-:W-:-:S03]  /*5b1f0*/  LEA.HI.X.SX32 R49, R47, R5, 0x1, P5 ;  /* 0x000000052f317211 */ /* 0x000fc600028f0eff */
[----:B------:R-:W3:Y:S01]  /*5b200*/  LDC R71, c[0x0][0x248] ;  /* 0x00009200ff477b82 */ /* 0x000ee20000000800 */
[-C--:B------:R-:W-:Y:S02]  /*5b210*/  IADD3 R46, P5, R0, R2.reuse, RZ ;  /* 0x00000002002e7210 */ /* 0x080fe40007fbe0ff */
[----:B------:R-:W-:Y:S02]  /*5b220*/  PRMT R59, R72, 0x7770, RZ ;  /* 0x00007770483b7816 */ /* 0x000fe400000000ff */
[----:B------:R-:W-:Y:S01]  /*5b230*/  LEA.HI.X.SX32 R47, R0, R5, 0x1, P5 ;  /* 0x00000005002f7211 */ /* 0x000fe200028f0eff */
[----:B0-----:R-:W-:Y:S01]  /*5b240*/  IMAD R0, R69, 0x2, R0 ;  /* 0x0000000245007824 */ /* 0x001fe200078e0200 */
[----:B------:R0:W-:Y:S01]  /*5b250*/  @P3 STG.E.U8 desc[UR44][R48.64], R79 ;  /* 0x0000004f30003986 */ /* 0x0001e2000c10112c */
[----:B------:R-:W-:Y:S01]  /*5b260*/  ISETP.LT.AND P3, PT, R33, UR4, !P0 ;  /* 0x0000000421007c0c */ /* 0x000fe2000c761270 */
[----:B------:R-:W3:Y:S01]  /*5b270*/  LDC R69, c[0x0][0x248] ;  /* 0x00009200ff457b82 */ /* 0x000ee20000000800 */
[----:B--2---:R-:W-:Y:S01]  /*5b280*/  IMAD R33, R57, 0x2, R0 ;  /* 0x0000000239217824 */ /* 0x004fe200078e0200 */
[----:B------:R2:W-:Y:S01]  /*5b290*/  @P4 STG.E.U8 desc[UR44][R46.64], R59 ;  /* 0x0000003b2e004986 */ /* 0x0005e2000c10112c */
[----:B----4-:R-:W-:Y:S01]  /*5b2a0*/  IADD3 R44, P4, R0, R2, RZ ;  /* 0x00000002002c7210 */ /* 0x010fe20007f9e0ff */
[----:B------:R-:W-:Y:S01]  /*5b2b0*/  ULDC UR4, c[0x0][0x22c] ;  /* 0x00008b0000047ab9 */ /* 0x000fe20000000800 */
[----:B------:R-:W-:-:S02]  /*5b2c0*/  PRMT R57, R73, 0x7770, RZ ;  /* 0x0000777049397816 */ /* 0x000fc400000000ff */
[----:B------:R-:W-:Y:S01]  /*5b2d0*/  LEA.HI.X.SX32 R45, R0, R5, 0x1, P4 ;  /* 0x00000005002d7211 */ /* 0x000fe200020f0eff */
[----:B-1----:R-:W-:Y:S01]  /*5b2e0*/  IMAD R0, R50, 0x2, R33 ;  /* 0x0000000232007824 */ /* 0x002fe200078e0221 */
[----:B0-----:R-:W-:-:S03]  /*5b2f0*/  IADD3 R48, P4, R33, R2, RZ ;  /* 0x0000000221307210 */ /* 0x001fc60007f9e0ff */
[----:B------:R0:W-:Y:S01]  /*5b300*/  @P6 STG.E.U8 desc[UR44][R44.64], R57 ;  /* 0x000000392c006986 */ /* 0x0001e2000c10112c */
[-C--:B------:R-:W-:Y:S01]  /*5b310*/  LEA.HI.X.SX32 R49, R33, R5.reuse, 0x1, P4 ;  /* 0x0000000521317211 */ /* 0x080fe200020f0eff */
[----:B---3--:R-:W-:Y:S01]  /*5b320*/  IMAD R33, R71, 0x2, R0 ;  /* 0x0000000247217824 */ /* 0x008fe200078e0200 */
[-C--:B--2---:R-:W-:Y:S02]  /*5b330*/  IADD3 R46, P6, R0, R2.reuse, RZ ;  /* 0x00000002002e7210 */ /* 0x084fe40007fde0ff */
[----:B------:R-:W-:Y:S01]  /*5b340*/  ISETP.LT.AND P5, PT, R41, UR4, !P0 ;  /* 0x0000000429007c0c */ /* 0x000fe2000c7a1270 */
[----:B------:R-:W-:Y:S01]  /*5b350*/  ULDC UR4, c[0x0][0x22c] ;  /* 0x00008b0000047ab9 */ /* 0x000fe20000000800 */
[----:B------:R-:W-:Y:S02]  /*5b360*/  PRMT R51, R74, 0x7770, RZ ;  /* 0x000077704a337816 */ /* 0x000fe400000000ff */
[----:B------:R-:W-:Y:S01]  /*5b370*/  ISETP.LT.AND P4, PT, R42, UR4, !P0 ;  /* 0x000000042a007c0c */ /* 0x000fe2000c781270 */
[----:B------:R-:W-:Y:S01]  /*5b380*/  ULDC UR4, c[0x0][0x22c] ;  /* 0x00008b0000047ab9 */ /* 0x000fe20000000800 */
[-C--:B------:R-:W-:Y:S01]  /*5b390*/  LEA.HI.X.SX32 R47, R0, R5.reuse, 0x1, P6 ;  /* 0x00000005002f7211 */ /* 0x080fe200030f0eff */
[----:B------:R-:W-:Y:S01]  /*5b3a0*/  IMAD R0, R56, 0x2, R33 ;  /* 0x0000000238007824 */ /* 0x000fe200078e0221 */
[-C--:B------:R-:W-:Y:S01]  /*5b3b0*/  IADD3 R42, P6, R33, R2.reuse, RZ ;  /* 0x00000002212a7210 */ /* 0x080fe20007fde0ff */
[----:B------:R1:W-:Y:S01]  /*5b3c0*/  @P2 STG.E.U8 desc[UR44][R48.64], R51 ;  /* 0x0000003330002986 */ /* 0x0003e2000c10112c */
[----:B------:R-:W-:Y:S01]  /*5b3d0*/  ISETP.LT.AND P2, PT, R43, UR4, !P0 ;  /* 0x000000042b007c0c */ /* 0x000fe2000c741270 */
[----:B0-----:R-:W0:Y:S01]  /*5b3e0*/  LDC R57, c[0x0][0x248] ;  /* 0x00009200ff397b82 */ /* 0x001e220000000800 */
[----:B------:R-:W-:Y:S01]  /*5b3f0*/  LEA.HI.X.SX32 R43, R33, R5, 0x1, P6 ;  /* 0x00000005212b7211 */ /* 0x000fe200030f0eff */
[----:B------:R-:W-:Y:S01]  /*5b400*/  ULDC UR4, c[0x0][0x22c] ;  /* 0x00008b0000047ab9 */ /* 0x000fe20000000800 */
[----:B------:R-:W-:-:S02]  /*5b410*/  IADD3 R44, P6, R0, R2, RZ ;  /* 0x00000002002c7210 */ /* 0x000fc40007fde0ff */
[----:B------:R-:W-:Y:S02]  /*5b420*/  PRMT R41, R75, 0x7770, RZ ;  /* 0x000077704b297816 */ /* 0x000fe400000000ff */
[----:B------:R-:W-:Y:S01]  /*5b430*/  LEA.HI.X.SX32 R45, R0, R5, 0x1, P6 ;  /* 0x00000005002d7211 */ /* 0x000fe200030f0eff */
[----:B-1----:R-:W1:Y:S01]  /*5b440*/  LDC R51, c[0x0][0x248] ;  /* 0x00009200ff337b82 */ /* 0x002e620000000800 */
[----:B------:R-:W-:Y:S01]  /*5b450*/  PRMT R49, R72, 0x7771, RZ ;  /* 0x0000777148317816 */ /* 0x000fe200000000ff */
[----:B------:R-:W-:Y:S01]  /*5b460*/  IMAD R0, R69, 0x2, R0 ;  /* 0x0000000245007824 */ /* 0x000fe200078e0200 */
[----:B------:R2:W-:Y:S01]  /*5b470*/  @P1 STG.E.U8 desc[UR44][R46.64], R41 ;  /* 0x000000292e001986 */ /* 0x0005e2000c10112c */
[----:B------:R-:W-:Y:S01]  /*5b480*/  ISETP.LT.AND P1, PT, R40, UR4, !P0 ;  /* 0x0000000428007c0c */ /* 0x000fe2000c721270 */
[----:B------:R-:W-:Y:S02]  /*5b490*/  ULDC UR4, c[0x0][0x248] ;  /* 0x0000920000047ab9 */ /* 0x000fe40000000800 */
[----:B------:R3:W-:Y:S01]  /*5b4a0*/  @P3 STG.E.U8 desc[UR44][R42.64], R49 ;  /* 0x000000312a003986 */ /* 0x0007e2000c10112c */
[----:B------:R-:W-:-:S02]  /*5b4b0*/  IADD3 R40, P3, R0, R2, RZ ;  /* 0x0000000200287210 */ /* 0x000fc40007f7e0ff */
[----:B------:R-:W-:Y:S02]  /*5b4c0*/  PRMT R33, R73, 0x7771, RZ ;  /* 0x0000777149217816 */ /* 0x000fe400000000ff */
[----:B------:R-:W-:Y:S01]  /*5b4d0*/  ISETP.LT.AND P6, PT, R38, UR6, !P0 ;  /* 0x0000000626007c0c */ /* 0x000fe2000c7c1270 */
[----:B--2---:R-:W2:Y:S01]  /*5b4e0*/  LDC R46, c[0x0][0x248] ;  /* 0x00009200ff2e7b82 */ /* 0x004ea20000000800 */
[----:B------:R-:W-:Y:S01]  /*5b4f0*/  LEA.HI.X.SX32 R41, R0, R5, 0x1, P3 ;  /* 0x0000000500297211 */ /* 0x000fe200018f0eff */
[----:B------:R-:W-:Y:S01]  /*5b500*/  IMAD R38, R38, UR4, RZ ;  /* 0x0000000426267c24 */ /* 0x000fe2000f8e02ff */
[----:B------:R-:W-:Y:S01]  /*5b510*/  PRMT R47, R74, 0x7771, RZ ;  /* 0x000077714a2f7816 */ /* 0x000fe200000000ff */
[----:B------:R4:W-:Y:S01]  /*5b520*/  @P5 STG.E.U8 desc[UR44][R44.64], R33 ;  /* 0x000000212c005986 */ /* 0x0009e2000c10112c */
[----:B------:R-:W-:Y:S01]  /*5b530*/  ISETP.LT.AND P3, PT, R34, UR7, !P0 ;  /* 0x0000000722007c0c */ /* 0x000fe2000c761270 */
[----:B------:R-:W-:Y:S01]  /*5b540*/  ULDC UR6, c[0x0][0x22c] ;  /* 0x00008b0000067ab9 */ /* 0x000fe20000000800 */
[----:B------:R-:W-:Y:S01]  /*5b550*/  ULDC UR4, c[0x0][0x22c] ;  /* 0x00008b0000047ab9 */ /* 0x000fe20000000800 */
[----:B------:R2:W-:Y:S01]  /*5b560*/  @P4 STG.E.U8 desc[UR44][R40.64], R47 ;  /* 0x0000002f28004986 */ /* 0x0005e2000c10112c */
[----:B---3--:R-:W-:Y:S01]  /*5b570*/  IADD3 R42, P4, R38, R2, RZ ;  /* 0x00000002262a7210 */ /* 0x008fe20007f9e0ff */
[----:B------:R-:W3:Y:S01]  /*5b580*/  LDC R34, c[0x0][0x248] ;  /* 0x00009200ff227b82 */ /* 0x000ee20000000800 */
[----:B-1----:R-:W-:Y:S01]  /*5b590*/  IMAD R0, R51, 0x4, R0 ;  /* 0x0000000433007824 */ /* 0x002fe200078e0200 */
[----:B------:R-:W-:Y:S01]  /*5b5a0*/  PRMT R49, R72, 0x7772, RZ ;  /* 0x0000777248317816 */ /* 0x000fe200000000ff */
[----:B------:R-:W-:-:S05]  /*5b5b0*/  ULDC UR7, c[0x0][0x22c] ;  /* 0x00008b0000077ab9 */ /* 0x000fca0000000800 */
[----:B----4-:R-:W1:Y:S01]  /*5b5c0*/  LDC R45, c[0x0][0x248] ;  /* 0x00009200ff2d7b82 */ /* 0x010e620000000800 */
[----:B------:R-:W-:Y:S02]  /*5b5d0*/  LEA.HI.X.SX32 R43, R38, R5, 0x1, P4 ;  /* 0x00000005262b7211 */ /* 0x000fe400020f0eff */
[----:B------:R-:W-:Y:S02]  /*5b5e0*/  PRMT R33, R75, 0x7771, RZ ;  /* 0x000077714b217816 */ /* 0x000fe400000000ff */
[----:B------:R-:W-:-:S03]  /*5b5f0*/  ISETP.LT.AND P4, PT, R31, UR6, !P0 ;  /* 0x000000061f007c0c */ /* 0x000fc6000c781270 */
[----:B------:R-:W4:Y:S01]  /*5b600*/  LDC R51, c[0x0][0x248] ;  /* 0x00009200ff337b82 */ /* 0x000f220000000800 */
[----:B------:R3:W-:Y:S01]  /*5b610*/  @P6 STG.E.U8 desc[UR44][R42.64], R33 ;  /* 0x000000212a006986 */ /* 0x0007e2000c10112c */
[CC--:B------:R-:W-:Y:S01]  /*5b620*/  IADD3 R38, P6, R0.reuse, R2.reuse, RZ ;  /* 0x0000000200267210 */ /* 0x0c0fe20007fde0ff */
[----:B0-----:R-:W-:Y:S01]  /*5b630*/  IMAD R31, R57, 0x2, R0 ;  /* 0x00000002391f7824 */ /* 0x001fe200078e0200 */
[----:B------:R-:W-:Y:S01]  /*5b640*/  ISETP.LT.AND P5, PT, R39, UR4, !P0 ;  /* 0x0000000427007c0c */ /* 0x000fe2000c7a1270 */
[----:B------:R-:W-:Y:S01]  /*5b650*/  ULDC UR4, c[0x0][0x22c] ;  /* 0x00008b0000047ab9 */ /* 0x000fe20000000800 */
[-C--:B------:R-:W-:Y:S01]  /*5b660*/  LEA.HI.X.SX32 R39, R0, R5.reuse, 0x1, P6 ;  /* 0x0000000500277211 */ /* 0x080fe200030f0eff */
[----:B--2---:R-:W-:Y:S01]  /*5b670*/  IMAD R0, R46, 0x2, R31 ;  /* 0x000000022e007824 */ /* 0x004fe200078e021f */
[-C--:B------:R-:W-:Y:S01]  /*5b680*/  IADD3 R40, P6, R31, R2.reuse, RZ ;  /* 0x000000021f287210 */ /* 0x080fe20007fde0ff */
[----:B------:R-:W0:Y:S01]  /*5b690*/  LDC R44, c[0x0][0x248] ;  /* 0x00009200ff2c7b82 */ /* 0x000e220000000800 */
[----:B------:R-:W-:Y:S01]  /*5b6a0*/  PRMT R47, R73, 0x7772, RZ ;  /* 0x00007772492f7816 */ /* 0x000fe200000000ff */
[----:B------:R-:W-:Y:S01]  /*5b6b0*/  ULDC UR6, c[0x0][0x22c] ;  /* 0x00008b0000067ab9 */ /* 0x000fe20000000800 */
[-C--:B------:R-:W-:Y:S01]  /*5b6c0*/  LEA.HI.X.SX32 R41, R31, R5.reuse, 0x1, P6 ;  /* 0x000000051f297211 */ /* 0x080fe200030f0eff */
[----:B------:R2:W-:Y:S01]  /*5b6d0*/  @P2 STG.E.U8 desc[UR44][R38.64], R49 ;  /* 0x0000003126002986 */ /* 0x0005e2000c10112c */
[C---:B---3--:R-:W-:Y:S01]  /*5b6e0*/  IADD3 R42, P6, R0.reuse, R2, RZ ;  /* 0x00000002002a7210 */ /* 0x048fe20007fde0ff */
[----:B-1----:R-:W-:Y:S01]  /*5b6f0*/  IMAD R31, R45, 0x2, R0 ;  /* 0x000000022d1f7824 */ /* 0x002fe200078e0200 */
[----:B------:R-:W-:Y:S01]  /*5b700*/  ISETP.LT.AND P2, PT, R37, UR4, !P0 ;  /* 0x0000000425007c0c */ /* 0x000fe2000c741270 */
[----:B------:R-:W-:Y:S01]  /*5b710*/  ULDC UR4, c[0x0][0x22c] ;  /* 0x00008b0000047ab9 */ /* 0x000fe20000000800 */
[----:B------:R1:W-:Y:S01]  /*5b720*/  @P1 STG.E.U8 desc[UR44][R40.64], R47 ;  /* 0x0000002f28001986 */ /* 0x0003e2000c10112c */
[----:B------:R-:W-:-:S02]  /*5b730*/  LEA.HI.X.SX32 R43, R0, R5, 0x1, P6 ;  /* 0x00000005002b7211 */ /* 0x000fc400030f0eff */
[----:B------:R-:W-:Y:S01]  /*5b740*/  ISETP.LT.AND P1, PT, R32, UR4, !P0 ;  /* 0x0000000420007c0c */ /* 0x000fe2000c721270 */
[----:B------:R-:W-:Y:S01]  /*5b750*/  IMAD R0, R34, 0x2, R31 ;  /* 0x0000000222007824 */ /* 0x000fe200078e021f */
[CC--:B------:R-:W-:Y:S01]  /*5b760*/  IADD3 R32, P6, R31.reuse, R2.reuse, RZ ;  /* 0x000000021f207210 */ /* 0x0c0fe20007fde0ff */
[----:B------:R-:W-:Y:S01]  /*5b770*/  ULDC UR4, c[0x0][0x22c] ;  /* 0x00008b0000047ab9 */ /* 0x000fe20000000800 */
[----:B------:R-:W-:Y:S01]  /*5b780*/  PRMT R45, R74, 0x7772, RZ ;  /* 0x000077724a2d7816 */ /* 0x000fe200000000ff */
[----:B--2---:R-:W2:Y:S01]  /*5b790*/  LDC R38, c[0x0][0x248] ;  /* 0x00009200ff267b82 */ /* 0x004ea20000000800 */
[----:B------:R-:W-:Y:S01]  /*5b7a0*/  LEA.HI.X.SX32 R33, R31, R5, 0x1, P6 ;  /* 0x000000051f217211 */ /* 0x000fe200030f0eff */
[----:B----4-:R-:W-:Y:S01]  /*5b7b0*/  IMAD R31, R51, 0x2, R0 ;  /* 0x00000002331f7824 */ /* 0x010fe200078e0200 */
[----:B-1----:R-:W-:Y:S01]  /*5b7c0*/  PRMT R41, R75, 0x7772, RZ ;  /* 0x000077724b297816 */ /* 0x002fe200000000ff */
[----:B------:R1:W-:Y:S01]  /*5b7d0*/  @P3 STG.E.U8 desc[UR44][R42.64], R45 ;  /* 0x0000002d2a003986 */ /* 0x0003e2000c10112c */
[----:B------:R-:W-:Y:S01]  /*5b7e0*/  ISETP.LT.AND P3, PT, R36, UR4, !P0 ;  /* 0x0000000424007c0c */ /* 0x000fe2000c761270 */
[----:B------:R-:W-:Y:S01]  /*5b7f0*/  ULDC UR4, c[0x0][0x22c] ;  /* 0x00008b0000047ab9 */ /* 0x000fe20000000800 */
[-C--:B------:R-:W-:Y:S01]  /*5b800*/  IADD3 R36, P6, R0, R2.reuse, RZ ;  /* 0x0000000200247210 */ /* 0x080fe20007fde0ff */
[----:B------:R3:W-:Y:S01]  /*5b810*/  @P5 STG.E.U8 desc[UR44][R32.64], R41 ;  /* 0x0000002920005986 */ /* 0x0007e2000c10112c */
[----:B------:R-:W-:-:S02]  /*5b820*/  IADD3 R34, P5, R31, R2, RZ ;  /* 0x000000021f227210 */ /* 0x000fc40007fbe0ff */
[-C--:B------:R-:W-:Y:S02]  /*5b830*/  LEA.HI.X.SX32 R37, R0, R5.reuse, 0x1, P6 ;  /* 0x0000000500257211 */ /* 0x080fe400030f0eff */
[----:B------:R-:W-:Y:S01]  /*5b840*/  ISETP.LT.AND P6, PT, R35, UR4, !P0 ;  /* 0x0000000423007c0c */ /* 0x000fe2000c7c1270 */
[----:B------:R-:W-:Y:S01]  /*5b850*/  ULDC UR4, c[0x0][0x248] ;  /* 0x0000920000047ab9 */ /* 0x000fe20000000800 */
[----:B------:R-:W-:Y:S01]  /*5b860*/  PRMT R39, R72, 0x7773, RZ ;  /* 0x0000777348277816 */ /* 0x000fe200000000ff */
[----:B-1----:R-:W1:Y:S01]  /*5b870*/  LDC R43, c[0x0][0x248] ;  /* 0x00009200ff2b7b82 */ /* 0x002e620000000800 */
[----:B------:R-:W-:Y:S01]  /*5b880*/  LEA.HI.X.SX32 R35, R31, R5, 0x1, P5 ;  /* 0x000000051f237211 */ /* 0x000fe200028f0eff */
[----:B0-----:R-:W-:Y:S01]  /*5b890*/  IMAD R31, R44, 0x2, R31 ;  /* 0x000000022c1f7824 */ /* 0x001fe200078e021f */
[----:B------:R-:W-:Y:S01]  /*5b8a0*/  PRMT R73, R73, 0x7773, RZ ;  /* 0x0000777349497816 */ /* 0x000fe200000000ff */
[----:B------:R0:W-:Y:S01]  /*5b8b0*/  @P4 STG.E.U8 desc[UR44][R36.64], R39 ;  /* 0x0000002724004986 */ /* 0x0001e2000c10112c */
[----:B------:R-:W-:-:S03]  /*5b8c0*/  ISETP.LT.AND P4, PT, R28, UR6, !P0 ;  /* 0x000000061c007c0c */ /* 0x000fc6000c781270 */
[----:B---3--:R-:W3:Y:S01]  /*5b8d0*/  LDC R41, c[0x0][0x248] ;  /* 0x00009200ff297b82 */ /* 0x008ee20000000800 */
[----:B------:R-:W-:Y:S01]  /*5b8e0*/  IMAD R0, R28, UR4, RZ ;  /* 0x000000041c007c24 */ /* 0x000fe2000f8e02ff */
[----:B------:R-:W-:Y:S01]  /*5b8f0*/  IADD3 R28, P5, R31, R2, RZ ;  /* 0x000000021f1c7210 */ /* 0x000fe20007fbe0ff */
[----:B------:R4:W-:Y:S01]  /*5b900*/  @P2 STG.E.U8 desc[UR44][R34.64], R73 ;  /* 0x0000004922002986 */ /* 0x0009e2000c10112c */
[----:B------:R-:W-:Y:S01]  /*5b910*/  ISETP.LT.AND P2, PT, R29, UR7, !P0 ;  /* 0x000000071d007c0c */ /* 0x000fe2000c741270 */
[----:B------:R-:W-:-:S03]  /*5b920*/  ULDC UR4, c[0x0][0x22c] ;  /* 0x00008b0000047ab9 */ /* 0x000fc60000000800 */
[----:B0-----:R-:W0:Y:S01]  /*5b930*/  LDC R37, c[0x0][0x248] ;  /* 0x00009200ff257b82 */ /* 0x001e220000000800 */
[----:B------:R-:W-:Y:S01]  /*5b940*/  LEA.HI.X.SX32 R29, R31, R5, 0x1, P5 ;  /* 0x000000051f1d7211 */ /* 0x000fe200028f0eff */
[----:B------:R-:W-:Y:S01]  /*5b950*/  ULDC UR6, c[0x0][0x22c] ;  /* 0x00008b0000067ab9 */ /* 0x000fe20000000800 */
[----:B------:R-:W-:Y:S01]  /*5b960*/  IADD3 R32, P5, R0, R2, RZ ;  /* 0x0000000200207210 */ /* 0x000fe20007fbe0ff */
[----:B------:R-:W-:-:S04]  /*5b970*/  ULDC UR7, c[0x0][0x22c] ;  /* 0x00008b0000077ab9 */ /* 0x000fc80000000800 */
[----:B----4-:R-:W4:Y:S01]  /*5b980*/  LDC R34, c[0x0][0x248] ;  /* 0x00009200ff227b82 */ /* 0x010f220000000800 */
[----:B------:R-:W-:Y:S02]  /*5b990*/  PRMT R35, R74, 0x7773, RZ ;  /* 0x000077734a237816 */ /* 0x000fe400000000ff */
[----:B------:R-:W-:Y:S01]  /*5b9a0*/  LEA.HI.X.SX32 R33, R0, R5, 0x1, P5 ;  /* 0x0000000500217211 */ /* 0x000fe200028f0eff */
[----:B--2---:R-:W-:Y:S02]  /*5b9b0*/  IMAD R0, R38, 0x4, R31 ;  /* 0x0000000426007824 */ /* 0x004fe400078e021f */
[----:B------:R2:W-:Y:S01]  /*5b9c0*/  @P1 STG.E.U8 desc[UR44][R28.64], R35 ;  /* 0x000000231c001986 */ /* 0x0005e2000c10112c */
[----:B------:R-:W-:Y:S01]  /*5b9d0*/  ISETP.LT.AND P1, PT, R30, UR4, !P0 ;  /* 0x000000041e007c0c */ /* 0x000fe2000c721270 */
[----:B------:R-:W1:Y:S01]  /*5b9e0*/  LDC R36, c[0x0][0x248] ;  /* 0x00009200ff247b82 */ /* 0x000e620000000800 */
[----:B------:R-:W-:Y:S01]  /*5b9f0*/  IADD3 R30, P5, R0, R2, RZ ;  /* 0x00000002001e7210 */ /* 0x000fe20007fbe0ff */
[----:B------:R-:W-:Y:S01]  /*5ba00*/  ULDC UR4, c[0x0][0x22c] ;  /* 0x00008b0000047ab9 */ /* 0x000fe20000000800 */
[----:B------:R-:W-:-:S02]  /*5ba10*/  PRMT R75, R75, 0x7773, RZ ;  /* 0x000077734b4b7816 */ /* 0x000fc400000000ff */
[----:B------:R-:W-:Y:S01]  /*5ba20*/  LEA.HI.X.SX32 R31, R0, R5, 0x1, P5 ;  /* 0x00000005001f7211 */ /* 0x000fe200028f0eff */
[----:B---3--:R-:W-:Y:S01]  /*5ba30*/  IMAD R0, R41, 0x2, R0 ;  /* 0x0000000229007824 */ /* 0x008fe200078e0200 */
[----:B------:R-:W-:Y:S01]  /*5ba40*/  PRMT R39, R64, 0x7770, RZ ;  /* 0x0000777040277816 */ /* 0x000fe200000000ff */
[----:B------:R3:W-:Y:S01]  /*5ba50*/  @P4 STG.E.U8 desc[UR44][R32.64], R75 ;  /* 0x0000004b20004986 */ /* 0x0007e2000c10112c */
[----:B------:R-:W-:Y:S01]  /*5ba60*/  ISETP.LT.AND P4, PT, R17, UR4, !P0 ;  /* 0x0000000411007c0c */ /* 0x000fe2000c781270 */
[----:B0-----:R-:W-:Y:S01]  /*5ba70*/  IMAD R17, R37, 0x2, R0 ;  /* 0x0000000225117824 */ /* 0x001fe200078e0200 */
[----:B------:R-:W0:Y:S01]  /*5ba80*/  LDC R41, c[0x0][0x248] ;  /* 0x00009200ff297b82 */ /* 0x000e220000000800 */
[----:B------:R1:W-:Y:S01]  /*5ba90*/  @P3 STG.E.U8 desc[UR44][R30.64], R39 ;  /* 0x000000271e003986 */ /* 0x0003e2000c10112c */
[----:B--2---:R-:W-:Y:S01]  /*5baa0*/  IADD3 R28, P3, R0, R2, RZ ;  /* 0x00000002001c7210 */ /* 0x004fe20007f7e0ff */
[----:B------:R-:W-:Y:S01]  /*5bab0*/  ULDC UR4, c[0x0][0x22c] ;  /* 0x00008b0000047ab9 */ /* 0x000fe20000000800 */
[----:B------:R-:W-:-:S02]  /*5bac0*/  PRMT R37, R65, 0x7770, RZ ;  /* 0x0000777041257816 */ /* 0x000fc400000000ff */
[----:B------:R-:W-:Y:S01]  /*5bad0*/  LEA.HI.X.SX32 R29, R0, R5, 0x1, P3 ;  /* 0x00000005001d7211 */ /* 0x000fe200018f0eff */
[----:B----4-:R-:W-:Y:S01]  /*5bae0*/  IMAD R0, R34, 0x2, R17 ;  /* 0x0000000222007824 */ /* 0x010fe200078e0211 */
[----:B---3--:R-:W-:-:S03]  /*5baf0*/  IADD3 R32, P3, R17, R2, RZ ;  /* 0x0000000211207210 */ /* 0x008fc60007f7e0ff */
[----:B------:R2:W-:Y:S01]  /*5bb00*/  @P6 STG.E.U8 desc[UR44][R28.64], R37 ;  /* 0x000000251c006986 */ /* 0x0005e2000c10112c */
[-C--:B------:R-:W-:Y:S01]  /*5bb10*/  LEA.HI.X.SX32 R33, R17, R5.reuse, 0x1, P3 ;  /* 0x0000000511217211 */ /* 0x080fe200018f0eff */
[----:B-1----:R-:W-:Y:S01]  /*5bb20*/  IMAD R17, R43, 0x2, R0 ;  /* 0x000000022b117824 */ /* 0x002fe200078e0200 */
[-C--:B------:R-:W-:Y:S02]  /*5bb30*/  IADD3 R30, P6, R0, R2.reuse, RZ ;  /* 0x00000002001e7210 */ /* 0x080fe40007fde0ff */
        /* <DEDUP_REMOVED lines=10> */
[----:B--2---:R-:W2:Y:S01]  /*5bbe0*/  LDC R37, c[0x0][0x248] ;  /* 0x00009200ff257b82 */ /* 0x004ea20000000800 */
[----:B------:R-:W-:Y:S01]  /*5bbf0*/  LEA.HI.X.SX32 R27, R17, R5, 0x1, P6 ;  /* 0x00000005111b7211 */ /* 0x000fe200030f0eff */
[----:B------:R-:W-:Y:S01]  /*5bc00*/  ULDC UR4, c[0x0][0x22c] ;  /* 0x00008b0000047ab9 */ /* 0x000fe20000000800 */
[----:B------:R-:W-:-:S02]  /*5bc10*/  IADD3 R28, P6, R0, R2, RZ ;  /* 0x00000002001c7210 */ /* 0x000fc40007fde0ff */
[----:B------:R-:W-:Y:S02]  /*5bc20*/  PRMT R25, R67, 0x7770, RZ ;  /* 0x0000777043197816 */ /* 0x000fe400000000ff */
[----:B------:R-:W-:Y:S01]  /*5bc30*/  LEA.HI.X.SX32 R29, R0, R5, 0x1, P6 ;  /* 0x00000005001d7211 */ /* 0x000fe200030f0eff */
[----:B-1----:R-:W1:Y:S01]  /*5bc40*/  LDC R35, c[0x0][0x248] ;  /* 0x00009200ff237b82 */ /* 0x002e620000000800 */
[----:B------:R-:W-:Y:S01]  /*5bc50*/  PRMT R33, R64, 0x7771, RZ ;  /* 0x0000777140217816 */ /* 0x000fe200000000ff */
[----:B0-----:R-:W-:Y:S01]  /*5bc60*/  IMAD R0, R41, 0x2, R0 ;  /* 0x0000000229007824 */ /* 0x001fe200078e0200 */
[----:B------:R0:W-:Y:S01]  /*5bc70*/  @P1 STG.E.U8 desc[UR44][R30.64], R25 ;  /* 0x000000191e001986 */ /* 0x0001e2000c10112c */
[----:B------:R-:W-:Y:S01]  /*5bc80*/  ISETP.LT.AND P1, PT, R24, UR4, !P0 ;  /* 0x0000000418007c0c */ /* 0x000fe2000c721270 */
[----:B------:R-:W-:Y:S02]  /*5bc90*/  ULDC UR4, c[0x0][0x248] ;  /* 0x0000920000047ab9 */ /* 0x000fe40000000800 */
[----:B------:R3:W-:Y:S01]  /*5bca0*/  @P4 STG.E.U8 desc[UR44][R26.64], R33 ;  /* 0x000000211a004986 */ /* 0x0007e2000c10112c */
[----:B------:R-:W-:-:S02]  /*5bcb0*/  IADD3 R24, P4, R0, R2, RZ ;  /* 0x0000000200187210 */ /* 0x000fc40007f9e0ff */
[----:B------:R-:W-:Y:S02]  /*5bcc0*/  PRMT R17, R65, 0x7771, RZ ;  /* 0x0000777141117816 */ /* 0x000fe400000000ff */
[----:B------:R-:W-:Y:S01]  /*5bcd0*/  ISETP.LT.AND P6, PT, R22, UR6, !P0 ;  /* 0x0000000616007c0c */ /* 0x000fe2000c7c1270 */
[----:B0-----:R-:W0:Y:S01]  /*5bce0*/  LDC R30, c[0x0][0x248] ;  /* 0x00009200ff1e7b82 */ /* 0x001e220000000800 */
        /* <DEDUP_REMOVED lines=20> */
[----:B--2---:R-:W-:Y:S01]  /*5be30*/  IMAD R15, R37, 0x2, R0 ;  /* 0x00000002250f7824 */ /* 0x004fe200078e0200 */
[----:B------:R-:W-:Y:S01]  /*5be40*/  ISETP.LT.AND P5, PT, R23, UR4, !P0 ;  /* 0x0000000417007c0c */ /* 0x000fe2000c7a1270 */
[----:B------:R-:W-:Y:S01]  /*5be50*/  ULDC UR4, c[0x0][0x22c] ;  /* 0x00008b0000047ab9 */ /* 0x000fe20000000800 */
[-C--:B------:R-:W-:Y:S01]  /*5be60*/  LEA.HI.X.SX32 R23, R0, R5.reuse, 0x1, P6 ;  /* 0x0000000500177211 */ /* 0x080fe200030f0eff */
[----:B0-----:R-:W-:Y:S01]  /*5be70*/  IMAD R0, R30, 0x2, R15 ;  /* 0x000000021e007824 */ /* 0x001fe200078e020f */
        /* <DEDUP_REMOVED lines=18> */
[-C--:B------:R-:W-:Y:S01]  /*5bfa0*/  LEA.HI.X.SX32 R17, R15, R5.reuse, 0x1, P6 ;  /* 0x000000050f117211 */ /* 0x080fe200030f0eff */
[----:B----4-:R-:W-:Y:S01]  /*5bfb0*/  IMAD R15, R35, 0x2, R0 ;  /* 0x00000002230f7824 */ /* 0x010fe200078e0200 */
[----:B-1----:R-:W-:Y:S01]  /*5bfc0*/  PRMT R25, R67, 0x7772, RZ ;  /* 0x0000777243197816 */ /* 0x002fe200000000ff */
[----:B------:R-:W-:Y:S01]  /*5bfd0*/  @P4 STG.E.U8 desc[UR44][R26.64], R29 ;  /* 0x0000001d1a004986 */ /* 0x000fe2000c10112c */
[----:B------:R-:W-:Y:S01]  /*5bfe0*/  ISETP.LT.AND P4, PT, R20, UR4, !P0 ;  /* 0x0000000414007c0c */ /* 0x000fe2000c781270 */
[----:B------:R-:W-:Y:S01]  /*5bff0*/  ULDC UR4, c[0x0][0x22c] ;  /* 0x00008b0000047ab9 */ /* 0x000fe20000000800 */
[CC--:B------:R-:W-:Y:S01]  /*5c000*/  IADD3 R20, P6, R0.reuse, R2.reuse, RZ ;  /* 0x0000000200147210 */ /* 0x0c0fe20007fde0ff */
[----:B------:R1:W-:Y:S01]  /*5c010*/  @P5 STG.E.U8 desc[UR44][R16.64], R25 ;  /* 0x0000001910005986 */ /* 0x0003e2000c10112c */
[----:B------:R-:W-:Y:S01]  /*5c020*/  IADD3 R18, P5, R15, R2, RZ ;  /* 0x000000020f127210 */ /* 0x000fe20007fbe0ff */
[----:B------:R-:W3:Y:S01]  /*5c030*/  LDC R31, c[0x0][0x248] ;  /* 0x00009200ff1f7b82 */ /* 0x000ee20000000800 */
[----:B------:R-:W-:-:S02]  /*5c040*/  LEA.HI.X.SX32 R21, R0, R5, 0x1, P6 ;  /* 0x0000000500157211 */ /* 0x000fc400030f0eff */
[----:B------:R-:W-:Y:S01]  /*5c050*/  ISETP.LT.AND P6, PT, R19, UR4, !P0 ;  /* 0x0000000413007c0c */ /* 0x000fe2000c7c1270 */
[----:B------:R-:W-:Y:S01]  /*5c060*/  ULDC UR4, c[0x0][0x248] ;  /* 0x0000920000047ab9 */ /* 0x000fe20000000800 */
[----:B------:R-:W-:Y:S02]  /*5c070*/  PRMT R23, R64, 0x7773, RZ ;  /* 0x0000777340177816 */ /* 0x000fe400000000ff */
[-C--:B------:R-:W-:Y:S01]  /*5c080*/  LEA.HI.X.SX32 R19, R15, R5.reuse, 0x1, P5 ;  /* 0x000000050f137211 */ /* 0x080fe200028f0eff */
[----:B0-----:R-:W-:Y:S01]  /*5c090*/  IMAD R15, R28, 0x2, R15 ;  /* 0x000000021c0f7824 */ /* 0x001fe200078e020f */
[----:B------:R-:W-:Y:S01]  /*5c0a0*/  PRMT R65, R65, 0x7773, RZ ;  /* 0x0000777341417816 */ /* 0x000fe200000000ff */
[----:B-1----:R-:W0:Y:S01]  /*5c0b0*/  LDC R25, c[0x0][0x248] ;  /* 0x00009200ff197b82 */ /* 0x002e220000000800 */
[----:B------:R1:W-:Y:S01]  /*5c0c0*/  @P3 STG.E.U8 desc[UR44][R20.64], R23 ;  /* 0x0000001714003986 */ /* 0x0003e2000c10112c */
[C---:B------:R-:W-:Y:S01]  /*5c0d0*/  ISETP.LT.AND P5, PT, R12.reuse, UR6, !P0 ;  /* 0x000000060c007c0c */ /* 0x040fe2000c7a1270 */
[----:B------:R-:W-:Y:S01]  /*5c0e0*/  IMAD R0, R12, UR4, RZ ;  /* 0x000000040c007c24 */ /* 0x000fe2000f8e02ff */
[----:B------:R-:W-:Y:S01]  /*5c0f0*/  ISETP.LT.AND P3, PT, R13, UR7, !P0 ;  /* 0x000000070d007c0c */ /* 0x000fe2000c761270 */
[----:B------:R4:W-:Y:S01]  /*5c100*/  @P2 STG.E.U8 desc[UR44][R18.64], R65 ;  /* 0x0000004112002986 */ /* 0x0009e2000c10112c */
[-C--:B------:R-:W-:Y:S01]  /*5c110*/  IADD3 R12, P2, R15, R2.reuse, RZ ;  /* 0x000000020f0c7210 */ /* 0x080fe20007f5e0ff */
[----:B------:R-:W-:Y:S01]  /*5c120*/  ULDC UR4, c[0x0][0x22c] ;  /* 0x00008b0000047ab9 */ /* 0x000fe20000000800 */
[----:B------:R-:W-:Y:S01]  /*5c130*/  PRMT R67, R67, 0x7773, RZ ;  /* 0x0000777343437816 */ /* 0x000fe200000000ff */
[----:B------:R-:W3:Y:S01]  /*5c140*/  LDC R27, c[0x0][0x248] ;  /* 0x00009200ff1b7b82 */ /* 0x000ee20000000800 */
[----:B------:R-:W-:Y:S01]  /*5c150*/  LEA.HI.X.SX32 R13, R15, R5, 0x1, P2 ;  /* 0x000000050f0d7211 */ /* 0x000fe200010f0eff */
[----:B------:R-:W-:Y:S01]  /*5c160*/  ULDC UR6, c[0x0][0x22c] ;  /* 0x00008b0000067ab9 */ /* 0x000fe20000000800 */
[----:B------:R-:W-:Y:S01]  /*5c170*/  IADD3 R16, P2, R0, R2, RZ ;  /* 0x0000000200107210 */ /* 0x000fe20007f5e0ff */
[----:B------:R-:W-:-:S04]  /*5c180*/  ULDC UR7, c[0x0][0x22c] ;  /* 0x00008b0000077ab9 */ /* 0x000fc80000000800 */
[----:B-1----:R-:W1:Y:S01]  /*5c190*/  LDC R21, c[0x0][0x248] ;  /* 0x00009200ff157b82 */ /* 0x002e620000000800 */
[----:B----4-:R-:W-:Y:S02]  /*5c1a0*/  PRMT R19, R66, 0x7773, RZ ;  /* 0x0000777342137816 */ /* 0x010fe400000000ff */
[----:B------:R-:W-:Y:S01]  /*5c1b0*/  LEA.HI.X.SX32 R17, R0, R5, 0x1, P2 ;  /* 0x0000000500117211 */ /* 0x000fe200010f0eff */
[----:B--2---:R-:W-:-:S04]  /*5c1c0*/  IMAD R0, R22, 0x4, R15 ;  /* 0x0000000416007824 */ /* 0x004fc800078e020f */
[----:B------:R-:W2:Y:S01]  /*5c1d0*/  LDC R23, c[0x0][0x248] ;  /* 0x00009200ff177b82 */ /* 0x000ea20000000800 */
[----:B------:R4:W-:Y:S01]  /*5c1e0*/  @P1 STG.E.U8 desc[UR44][R12.64], R19 ;  /* 0x000000130c001986 */ /* 0x0009e2000c10112c */
[----:B------:R-:W-:Y:S01]  /*5c1f0*/  ISETP.LT.AND P2, PT, R14, UR4, !P0 ;  /* 0x000000040e007c0c */ /* 0x000fe2000c741270 */
[----:B------:R-:W-:Y:S02]  /*5c200*/  ULDC UR4, c[0x0][0x22c] ;  /* 0x00008b0000047ab9 */ /* 0x000fe40000000800 */
[----:B------:R2:W-:Y:S01]  /*5c210*/  @P5 STG.E.U8 desc[UR44][R16.64], R67 ;  /* 0x0000004310005986 */ /* 0x0005e2000c10112c */
[C---:B------:R-:W-:Y:S02]  /*5c220*/  IADD3 R14, P5, R0.reuse, R2, RZ ;  /* 0x00000002000e7210 */ /* 0x040fe40007fbe0ff */
[----:B------:R-:W3:Y:S02]  /*5c230*/  LDC R29, c[0x0][0x248] ;  /* 0x00009200ff1d7b82 */ /* 0x000ee40000000800 */
[----:B------:R-:W-:Y:S01]  /*5c240*/  LEA.HI.X.SX32 R15, R0, R5, 0x1, P5 ;  /* 0x00000005000f7211 */ /* 0x000fe200028f0eff */
[----:B0-----:R-:W-:Y:S01]  /*5c250*/  IMAD R0, R25, 0x2, R0 ;  /* 0x0000000219007824 */ /* 0x001fe200078e0200 */
[----:B----4-:R-:W-:-:S02]  /*5c260*/  PRMT R19, R60, 0x7770, RZ ;  /* 0x000077703c137816 */ /* 0x010fc400000000ff */
[----:B------:R-:W-:Y:S01]  /*5c270*/  ISETP.LT.AND P1, PT, R10, UR4, !P0 ;  /* 0x000000040a007c0c */ /* 0x000fe2000c721270 */
[----:B-1----:R-:W-:Y:S01]  /*5c280*/  IMAD R10, R21, 0x2, R0 ;  /* 0x00000002150a7824 */ /* 0x002fe200078e0200 */
[----:B------:R-:W0:Y:S01]  /*5c290*/  LDC R20, c[0x0][0x248] ;  /* 0x00009200ff147b82 */ /* 0x000e220000000800 */
[----:B------:R1:W-:Y:S01]  /*5c2a0*/  @P4 STG.E.U8 desc[UR44][R14.64], R19 ;  /* 0x000000130e004986 */ /* 0x0003e2000c10112c */
[CC--:B------:R-:W-:Y:S01]  /*5c2b0*/  IADD3 R12, P4, R0.reuse, R2.reuse, RZ ;  /* 0x00000002000c7210 */ /* 0x0c0fe20007f9e0ff */
[----:B------:R-:W-:Y:S01]  /*5c2c0*/  ULDC UR4, c[0x0][0x22c] ;  /* 0x00008b0000047ab9 */ /* 0x000fe20000000800 */
[----:B------:R-:W-:Y:S02]  /*5c2d0*/  PRMT R25, R61, 0x7770, RZ ;  /* 0x000077703d197816 */ /* 0x000fe400000000ff */
[----:B------:R-:W-:Y:S01]  /*5c2e0*/  LEA.HI.X.SX32 R13, R0, R5, 0x1, P4 ;  /* 0x00000005000d7211 */ /* 0x000fe200020f0eff */
[----:B--2---:R-:W-:Y:S01]  /*5c2f0*/  IMAD R0, R23, 0x2, R10 ;  /* 0x0000000217007824 */ /* 0x004fe200078e020a */
[----:B------:R-:W-:-:S03]  /*5c300*/  IADD3 R16, P4, R10, R2, RZ ;  /* 0x000000020a107210 */ /* 0x000fc60007f9e0ff */
[----:B------:R2:W-:Y:S01]  /*5c310*/  @P6 STG.E.U8 desc[UR44][R12.64], R25 ;  /* 0x000000190c006986 */ /* 0x0005e2000c10112c */
[-C--:B------:R-:W-:Y:S01]  /*5c320*/  LEA.HI.X.SX32 R17, R10, R5.reuse, 0x1, P4 ;  /* 0x000000050a117211 */ /* 0x080fe200020f0eff */
[----:B---3--:R-:W-:Y:S01]  /*5c330*/  IMAD R10, R27, 0x2, R0 ;  /* 0x000000021b0a7824 */ /* 0x008fe200078e0200 */
[CC--:B-1----:R-:W-:Y:S01]  /*5c340*/  IADD3 R14, P6, R0.reuse, R2.reuse, RZ ;  /* 0x00000002000e7210 */ /* 0x0c2fe20007fde0ff */
[----:B------:R-:W1:Y:S03]  /*5c350*/  LDC R27, c[0x0][0x248] ;  /* 0x00009200ff1b7b82 */ /* 0x000e660000000800 */
[-C--:B------:R-:W-:Y:S01]  /*5c360*/  LEA.HI.X.SX32 R15, R0, R5.reuse, 0x1, P6 ;  /* 0x00000005000f7211 */ /* 0x080fe200030f0eff */
[----:B------:R-:W-:Y:S01]  /*5c370*/  IMAD R0, R29, 0x2, R10 ;  /* 0x000000021d007824 */ /* 0x000fe200078e020a */
[----:B------:R-:W-:Y:S02]  /*5c380*/  IADD3 R18, P6, R10, R2, RZ ;  /* 0x000000020a127210 */ /* 0x000fe40007fde0ff */
[----:B------:R-:W-:Y:S01]  /*5c390*/  PRMT R21, R62, 0x7770, RZ ;  /* 0x000077703e157816 */ /* 0x000fe200000000ff */
[----:B--2---:R-:W2:Y:S01]  /*5c3a0*/  LDC R25, c[0x0][0x248] ;  /* 0x00009200ff197b82 */ /* 0x004ea20000000800 */
[----:B------:R-:W-:-:S02]  /*5c3b0*/  LEA.HI.X.SX32 R19, R10, R5, 0x1, P6 ;  /* 0x000000050a137211 */ /* 0x000fc400030f0eff */
[C---:B------:R-:W-:Y:S02]  /*5c3c0*/  IADD3 R12, P6, R0.reuse, R2, RZ ;  /* 0x00000002000c7210 */ /* 0x040fe40007fde0ff */
[----:B------:R-:W-:Y:S01]  /*5c3d0*/  PRMT R23, R63, 0x7770, RZ ;  /* 0x000077703f177816 */ /* 0x000fe200000000ff */
[----:B------:R3:W-:Y:S01]  /*5c3e0*/  @P3 STG.E.U8 desc[UR44][R16.64], R21 ;  /* 0x0000001510003986 */ /* 0x0007e2000c10112c */
[----:B------:R-:W-:Y:S01]  /*5c3f0*/  ISETP.LT.AND P5, PT, R157, UR4, !P0 ;  /* 0x000000049d007c0c */ /* 0x000fe2000c7a1270 */
[----:B------:R-:W-:Y:S01]  /*5c400*/  ULDC UR4, c[0x0][0x22c] ;  /* 0x00008b0000047ab9 */ /* 0x000fe20000000800 */
[----:B------:R-:W-:Y:S01]  /*5c410*/  LEA.HI.X.SX32 R13, R0, R5, 0x1, P6 ;  /* 0x00000005000d7211 */ /* 0x000fe200030f0eff */
[----:B------:R-:W-:Y:S01]  /*5c420*/  IMAD R0, R31, 0x2, R0 ;  /* 0x000000021f007824 */ /* 0x000fe200078e0200 */
[----:B------:R-:W-:Y:S01]  /*5c430*/  ISETP.LT.AND P4, PT, R161, UR4, !P0 ;  /* 0x00000004a1007c0c */ /* 0x000fe2000c781270 */
[----:B------:R4:W-:Y:S01]  /*5c440*/  @P2 STG.E.U8 desc[UR44][R14.64], R23 ;  /* 0x000000170e002986 */ /* 0x0009e2000c10112c */
[----:B------:R-:W-:Y:S01]  /*5c450*/  ULDC UR4, c[0x0][0x22c] ;  /* 0x00008b0000047ab9 */ /* 0x000fe20000000800 */
[----:B------:R-:W0:Y:S01]  /*5c460*/  LDC R29, c[0x0][0x248] ;  /* 0x00009200ff1d7b82 */ /* 0x000e220000000800 */
[----:B---3--:R-:W-:-:S02]  /*5c470*/  PRMT R21, R60, 0x7771, RZ ;  /* 0x000077713c157816 */ /* 0x008fc400000000ff */
[----:B------:R-:W-:Y:S01]  /*5c480*/  ISETP.LT.AND P3, PT, R162, UR4, !P0 ;  /* 0x00000004a2007c0c */ /* 0x000fe2000c761270 */
[----:B------:R-:W-:-:S04]  /*5c490*/  ULDC UR4, c[0x0][0x22c] ;  /* 0x00008b0000047ab9 */ /* 0x000fc80000000800 */
[----:B------:R-:W3:Y:S01]  /*5c4a0*/  LDC R16, c[0x0][0x248] ;  /* 0x00009200ff107b82 */ /* 0x000ee20000000800 */
[----:B------:R1:W-:Y:S01]  /*5c4b0*/  @P1 STG.E.U8 desc[UR44][R18.64], R21 ;  /* 0x0000001512001986 */ /* 0x0003e2000c10112c */
[----:B----4-:R-:W-:-:S06]  /*5c4c0*/  IADD3 R14, P1, R0, R2, RZ ;  /* 0x00000002000e7210 */ /* 0x010fcc0007f3e0ff */
[----:B------:R-:W4:Y:S01]  /*5c4d0*/  LDC R23, c[0x0][0x248] ;  /* 0x00009200ff177b82 */ /* 0x000f220000000800 */
[----:B------:R-:W-:Y:S01]  /*5c4e0*/  ISETP.LT.AND P2, PT, R163, UR4, !P0 ;  /* 0x00000004a3007c0c */ /* 0x000fe2000c741270 */
[----:B------:R-:W-:Y:S01]  /*5c4f0*/  ULDC UR4, c[0x0][0x248] ;  /* 0x0000920000047ab9 */ /* 0x000fe20000000800 */
[----:B------:R-:W-:Y:S02]  /*5c500*/  PRMT R17, R61, 0x7771, RZ ;  /* 0x000077713d117816 */ /* 0x000fe400000000ff */
[C---:B------:R-:W-:Y:S01]  /*5c510*/  ISETP.LT.AND P6, PT, R11.reuse, UR6, !P0 ;  /* 0x000000060b007c0c */ /* 0x040fe2000c7c1270 */
[----:B------:R-:W-:Y:S01]  /*5c520*/  IMAD R11, R11, UR4, RZ ;  /* 0x000000040b0b7c24 */ /* 0x000fe2000f8e02ff */
[-C--:B------:R-:W-:Y:S01]  /*5c530*/  LEA.HI.X.SX32 R15, R0, R5.reuse, 0x1, P1 ;  /* 0x00000005000f7211 */ /* 0x080fe200008f0eff */
[----:B------:R-:W0:Y:S01]  /*5c540*/  LDC R31, c[0x0][0x248] ;  /* 0x00009200ff1f7b82 */ /* 0x000e220000000800 */
[----:B-1----:R-:W-:Y:S01]  /*5c550*/  PRMT R19, R62, 0x7771, RZ ;  /* 0x000077713e137816 */ /* 0x002fe200000000ff */
[----:B------:R1:W-:Y:S01]  /*5c560*/  @P5 STG.E.U8 desc[UR44][R12.64], R17 ;  /* 0x000000110c005986 */ /* 0x0003e2000c10112c */
[----:B------:R-:W-:Y:S01]  /*5c570*/  ULDC UR4, c[0x0][0x22c] ;  /* 0x00008b0000047ab9 */ /* 0x000fe20000000800 */
[----:B------:R-:W-:Y:S01]  /*5c580*/  PRMT R21, R61, 0x7772, RZ ;  /* 0x000077723d157816 */ /* 0x000fe200000000ff */
[----:B------:R-:W-:Y:S01]  /*5c590*/  ULDC UR6, c[0x0][0x22c] ;  /* 0x00008b0000067ab9 */ /* 0x000fe20000000800 */
[----:B------:R4:W-:Y:S01]  /*5c5a0*/  @P4 STG.E.U8 desc[UR44][R14.64], R19 ;  /* 0x000000130e004986 */ /* 0x0009e2000c10112c */
[----:B------:R-:W-:Y:S01]  /*5c5b0*/  IADD3 R10, P4, R11, R2, RZ ;  /* 0x000000020b0a7210 */ /* 0x000fe20007f9e0ff */
[----:B--2---:R-:W-:Y:S01]  /*5c5c0*/  IMAD R0, R25, 0x4, R0 ;  /* 0x0000000419007824 */ /* 0x004fe200078e0200 */
[----:B------:R-:W2:Y:S02]  /*5c5d0*/  LDC R18, c[0x0][0x248] ;  /* 0x00009200ff127b82 */ /* 0x000ea40000000800 */
[----:B------:R-:W-:-:S02]  /*5c5e0*/  LEA.HI.X.SX32 R11, R11, R5, 0x1, P4 ;  /* 0x000000050b0b7211 */ /* 0x000fc400020f0eff */
[----:B-1----:R-:W-:-:S04]  /*5c5f0*/  PRMT R17, R63, 0x7771, RZ ;  /* 0x000077713f117816 */ /* 0x002fc800000000ff */
[----:B------:R-:W1:Y:S01]  /*5c600*/  LDC R25, c[0x0][0x248] ;  /* 0x00009200ff197b82 */ /* 0x000e620000000800 */
[----:B------:R3:W-:Y:S01]  /*5c610*/  @P6 STG.E.U8 desc[UR44][R10.64], R17 ;  /* 0x000000110a006986 */ /* 0x0007e2000c10112c */
[----:B------:R-:W-:Y:S01]  /*5c620*/  IADD3 R12, P6, R0, R2, RZ ;  /* 0x00000002000c7210 */ /* 0x000fe20007fde0ff */
[----:B----4-:R-:W-:-:S03]  /*5c630*/  IMAD R15, R23, 0x2, R0 ;  /* 0x00000002170f7824 */ /* 0x010fc600078e0200 */
[----:B------:R-:W-:Y:S01]  /*5c640*/  LEA.HI.X.SX32 R13, R0, R5, 0x1, P6 ;  /* 0x00000005000d7211 */ /* 0x000fe200030f0eff */
[----:B---3--:R-:W-:Y:S01]  /*5c650*/  IMAD R0, R16, 0x2, R15 ;  /* 0x0000000210007824 */ /* 0x008fe200078e020f */
[----:B------:R-:W-:-:S03]  /*5c660*/  IADD3 R14, P6, R15, R2, RZ ;  /* 0x000000020f0e7210 */ /* 0x000fc60007fde0ff */
[----:B------:R-:W-:Y:S02]  /*5c670*/  IMAD R17, R27, 0x2, R0 ;  /* 0x000000021b117824 */ /* 0x000fe400078e0200 */
[----:B------:R-:W3:Y:S01]  /*5c680*/  LDC R27, c[0x0][0x248] ;  /* 0x00009200ff1b7b82 */ /* 0x000ee20000000800 */
[----:B------:R-:W-:Y:S02]  /*5c690*/  LEA.HI.X.SX32 R15, R15, R5, 0x1, P6 ;  /* 0x000000050f0f7211 */ /* 0x000fe400030f0eff */
[----:B------:R-:W-:Y:S01]  /*5c6a0*/  ISETP.LT.AND P1, PT, R165, UR7, !P0 ;  /* 0x00000007a5007c0c */ /* 0x000fe2000c721270 */
[----:B------:R-:W-:Y:S01]  /*5c6b0*/  ULDC UR7, c[0x0][0x22c] ;  /* 0x00008b0000077ab9 */ /* 0x000fe20000000800 */
[----:B------:R-:W-:Y:S02]  /*5c6c0*/  IADD3 R10, P6, R0, R2, RZ ;  /* 0x00000002000a7210 */ /* 0x000fe40007fde0ff */
[----:B------:R-:W-:Y:S01]  /*5c6d0*/  ISETP.LT.AND P5, PT, R167, UR4, !P0 ;  /* 0x00000004a7007c0c */ /* 0x000fe2000c7a1270 */
[----:B------:R-:W-:Y:S01]  /*5c6e0*/  ULDC UR4, c[0x0][0x22c] ;  /* 0x00008b0000047ab9 */ /* 0x000fe20000000800 */
[----:B------:R-:W-:-:S02]  /*5c6f0*/  PRMT R23, R60, 0x7772, RZ ;  /* 0x000077723c177816 */ /* 0x000fc400000000ff */
[-C--:B------:R-:W-:Y:S01]  /*5c700*/  LEA.HI.X.SX32 R11, R0, R5.reuse, 0x1, P6 ;  /* 0x00000005000b7211 */ /* 0x080fe200030f0eff */
[----:B--2---:R-:W-:Y:S01]  /*5c710*/  IMAD R0, R18, 0x2, R17 ;  /* 0x0000000212007824 */ /* 0x004fe200078e0211 */
[----:B------:R-:W-:Y:S01]  /*5c720*/  IADD3 R16, P6, R17, R2, RZ ;  /* 0x0000000211107210 */ /* 0x000fe20007fde0ff */
[----:B------:R-:W-:Y:S01]  /*5c730*/  @P3 STG.E.U8 desc[UR44][R12.64], R23 ;  /* 0x000000170c003986 */ /* 0x000fe2000c10112c */
[----:B------:R-:W-:Y:S01]  /*5c740*/  PRMT R19, R62, 0x7772, RZ ;  /* 0x000077723e137816 */ /* 0x000fe200000000ff */
[----:B-1----:R-:W-:Y:S01]  /*5c750*/  IMAD R18, R25, 0x2, R0 ;  /* 0x0000000219127824 */ /* 0x002fe200078e0200 */
[----:B------:R-:W-:Y:S01]  /*5c760*/  LEA.HI.X.SX32 R17, R17, R5, 0x1, P6 ;  /* 0x0000000511117211 */ /* 0x000fe200030f0eff */
[----:B------:R1:W-:Y:S01]  /*5c770*/  @P2 STG.E.U8 desc[UR44][R14.64], R21 ;  /* 0x000000150e002986 */ /* 0x0003e2000c10112c */
[----:B------:R-:W-:Y:S01]  /*5c780*/  ISETP.LT.AND P4, PT, R169, UR6, !P0 ;  /* 0x00000006a9007c0c */ /* 0x000fe2000c781270 */
[----:B------:R-:W-:Y:S01]  /*5c790*/  ULDC UR6, c[0x0][0x22c] ;  /* 0x00008b0000067ab9 */ /* 0x000fe20000000800 */
[----:B------:R-:W-:Y:S01]  /*5c7a0*/  ISETP.LT.AND P3, PT, R170, UR4, !P0 ;  /* 0x00000004aa007c0c */ /* 0x000fe2000c761270 */
[----:B------:R2:W-:Y:S01]  /*5c7b0*/  @P1 STG.E.U8 desc[UR44][R10.64], R19 ;  /* 0x000000130a001986 */ /* 0x0005e2000c10112c */
[----:B------:R-:W-:Y:S01]  /*5c7c0*/  ULDC UR4, c[0x0][0x22c] ;  /* 0x00008b0000047ab9 */ /* 0x000fe20000000800 */
[----:B------:R-:W-:Y:S01]  /*5c7d0*/  PRMT R61, R61, 0x7773, RZ ;  /* 0x000077733d3d7816 */ /* 0x000fe200000000ff */
[----:B------:R-:W4:Y:S01]  /*5c7e0*/  LDC R25, c[0x0][0x248] ;  /* 0x00009200ff197b82 */ /* 0x000f220000000800 */
[----:B-1----:R-:W-:-:S02]  /*5c7f0*/  PRMT R21, R63, 0x7772, RZ ;  /* 0x000077723f157816 */ /* 0x002fc400000000ff */
[----:B------:R-:W-:-:S05]  /*5c800*/  IADD3 R12, P6, R0, R2, RZ ;  /* 0x00000002000c7210 */ /* 0x000fca0007fde0ff */
[----:B------:R-:W1:Y:S01]  /*5c810*/  LDC R23, c[0x0][0x248] ;  /* 0x00009200ff177b82 */ /* 0x000e620000000800 */
[----:B------:R0:W-:Y:S01]  /*5c820*/  @P5 STG.E.U8 desc[UR44][R16.64], R21 ;  /* 0x0000001510005986 */ /* 0x0001e2000c10112c */
[-C--:B------:R-:W-:Y:S02]  /*5c830*/  IADD3 R14, P5, R18, R2.reuse, RZ ;  /* 0x00000002120e7210 */ /* 0x080fe40007fbe0ff */
[----:B------:R-:W-:Y:S01]  /*5c840*/  ISETP.LT.AND P2, PT, R175, UR4, !P0 ;  /* 0x00000004af007c0c */ /* 0x000fe2000c741270 */
[----:B------:R-:W-:Y:S01]  /*5c850*/  ULDC UR4, c[0x0][0x22c] ;  /* 0x00008b0000047ab9 */ /* 0x000fe20000000800 */
[-C--:B------:R-:W-:Y:S02]  /*5c860*/  LEA.HI.X.SX32 R13, R0, R5.reuse, 0x1, P6 ;  /* 0x00000005000d7211 */ /* 0x080fe400030f0eff */
[----:B--2---:R-:W-:Y:S02]  /*5c870*/  PRMT R19, R60, 0x7773, RZ ;  /* 0x000077733c137816 */ /* 0x004fe400000000ff */
[----:B------:R-:W-:Y:S01]  /*5c880*/  ISETP.LT.AND P1, PT, R177, UR4, !P0 ;  /* 0x00000004b1007c0c */ /* 0x000fe2000c721270 */
[----:B------:R-:W-:Y:S01]  /*5c890*/  ULDC UR4, c[0x0][0x22c] ;  /* 0x00008b0000047ab9 */ /* 0x000fe20000000800 */
[-C--:B------:R-:W-:Y:S01]  /*5c8a0*/  LEA.HI.X.SX32 R15, R18, R5.reuse, 0x1, P5 ;  /* 0x00000005120f7211 */ /* 0x080fe200028f0eff */
[----:B---3--:R-:W-:Y:S01]  /*5c8b0*/  IMAD R18, R27, 0x2, R18 ;  /* 0x000000021b127824 */ /* 0x008fe200078e0212 */
[----:B------:R-:W-:Y:S01]  /*5c8c0*/  ISETP.LT.AND P6, PT, R178, UR4, !P0 ;  /* 0x00000004b2007c0c */ /* 0x000fe2000c7c1270 */
[----:B------:R2:W-:Y:S01]  /*5c8d0*/  @P4 STG.E.U8 desc[UR44][R12.64], R19 ;  /* 0x000000130c004986 */ /* 0x0005e2000c10112c */
[----:B------:R-:W-:Y:S01]  /*5c8e0*/  ULDC UR4, c[0x0][0x248] ;  /* 0x0000920000047ab9 */ /* 0x000fe20000000800 */
[C---:B------:R-:W-:Y:S01]  /*5c8f0*/  ISETP.LT.AND P4, PT, R9.reuse, UR6, !P0 ;  /* 0x0000000609007c0c */ /* 0x040fe2000c781270 */
[----:B------:R-:W-:Y:S01]  /*5c900*/  IMAD R9, R9, UR4, RZ ;  /* 0x0000000409097c24 */ /* 0x000fe2000f8e02ff */
[----:B------:R3:W-:Y:S01]  /*5c910*/  @P3 STG.E.U8 desc[UR44][R14.64], R61 ;  /* 0x0000003d0e003986 */ /* 0x0007e2000c10112c */
[-C--:B------:R-:W-:Y:S01]  /*5c920*/  IADD3 R10, P3, R18, R2.reuse, RZ ;  /* 0x00000002120a7210 */ /* 0x080fe20007f7e0ff */
[----:B0-----:R-:W0:Y:S01]  /*5c930*/  LDC R21, c[0x0][0x248] ;  /* 0x00009200ff157b82 */ /* 0x001e220000000800 */
[----:B------:R-:W-:Y:S01]  /*5c940*/  PRMT R17, R62, 0x7773, RZ ;  /* 0x000077733e117816 */ /* 0x000fe200000000ff */
[----:B------:R-:W-:Y:S01]  /*5c950*/  ULDC UR4, c[0x0][0x22c] ;  /* 0x00008b0000047ab9 */ /* 0x000fe20000000800 */
[----:B------:R-:W-:Y:S01]  /*5c960*/  LEA.HI.X.SX32 R11, R18, R5, 0x1, P3 ;  /* 0x00000005120b7211 */ /* 0x000fe200018f0eff */
[----:B------:R-:W-:Y:S01]  /*5c970*/  ULDC UR6, c[0x0][0x22c] ;  /* 0x00008b0000067ab9 */ /* 0x000fe20000000800 */
[----:B--2---:R-:W-:-:S03]  /*5c980*/  IADD3 R12, P3, R9, R2, RZ ;  /* 0x00000002090c7210 */ /* 0x004fc60007f7e0ff */
[----:B------:R-:W2:Y:S01]  /*5c990*/  LDC R19, c[0x0][0x248] ;  /* 0x00009200ff137b82 */ /* 0x000ea20000000800 */
[----:B------:R-:W-:Y:S01]  /*5c9a0*/  LEA.HI.X.SX32 R13, R9, R5, 0x1, P3 ;  /* 0x00000005090d7211 */ /* 0x000fe200018f0eff */
[----:B-1----:R-:W-:Y:S01]  /*5c9b0*/  IMAD R18, R23, 0x4, R18 ;  /* 0x0000000417127824 */ /* 0x002fe200078e0212 */
[----:B------:R-:W-:-:S05]  /*5c9c0*/  PRMT R63, R63, 0x7773, RZ ;  /* 0x000077733f3f7816 */ /* 0x000fca00000000ff */
[----:B------:R-:W1:Y:S01]  /*5c9d0*/  LDC R9, c[0x0][0x248] ;  /* 0x00009200ff097b82 */ /* 0x000e620000000800 */
[----:B------:R4:W-:Y:S04]  /*5c9e0*/  @P2 STG.E.U8 desc[UR44][R10.64], R17 ;  /* 0x000000110a002986 */ /* 0x0009e8000c10112c */
[----:B------:R1:W-:Y:S03]  /*5c9f0*/  @P4 STG.E.U8 desc[UR44][R12.64], R63 ;  /* 0x0000003f0c004986 */ /* 0x0003e6000c10112c */
[----:B------:R-:W1:Y:S01]  /*5ca00*/  LDC R16, c[0x0][0x248] ;  /* 0x00009200ff107b82 */ /* 0x000e620000000800 */
[----:B---3--:R-:W-:-:S04]  /*5ca10*/  IADD3 R14, P4, R18, R2, RZ ;  /* 0x00000002120e7210 */ /* 0x008fc80007f9e0ff */
[-C--:B------:R-:W-:Y:S01]  /*5ca20*/  LEA.HI.X.SX32 R15, R18, R5.reuse, 0x1, P4 ;  /* 0x00000005120f7211 */ /* 0x080fe200020f0eff */
[----:B0-----:R-:W-:Y:S01]  /*5ca30*/  IMAD R18, R21, 0x2, R18 ;  /* 0x0000000215127824 */ /* 0x001fe200078e0212 */
[----:B----4-:R-:W-:Y:S01]  /*5ca40*/  PRMT R17, R52, 0x7770, RZ ;  /* 0x0000777034117816 */ /* 0x010fe200000000ff */
[----:B------:R-:W0:Y:S02]  /*5ca50*/  LDC R27, c[0x0][0x248] ;  /* 0x00009200ff1b7b82 */ /* 0x000e240000000800 */
[----:B--2---:R-:W-:Y:S02]  /*5ca60*/  IMAD R0, R19, 0x2, R18 ;  /* 0x0000000213007824 */ /* 0x004fe400078e0212 */
[----:B------:R2:W-:Y:S01]  /*5ca70*/  @P1 STG.E.U8 desc[UR44][R14.64], R17 ;  /* 0x000000110e001986 */ /* 0x0005e2000c10112c */
[C---:B------:R-:W-:Y:S02]  /*5ca80*/  IADD3 R10, P1, R18.reuse, R2, RZ ;  /* 0x00000002120a7210 */ /* 0x040fe40007f3e0ff */
[----:B------:R-:W-:Y:S01]  /*5ca90*/  PRMT R21, R53, 0x7770, RZ ;  /* 0x0000777035157816 */ /* 0x000fe200000000ff */
[----:B-1----:R-:W-:Y:S01]  /*5caa0*/  IMAD R9, R9, 0x2, R0 ;  /* 0x0000000209097824 */ /* 0x002fe200078e0200 */
[----:B------:R-:W-:-:S02]  /*5cab0*/  LEA.HI.X.SX32 R11, R18, R5, 0x1, P1 ;  /* 0x00000005120b7211 */ /* 0x000fc400008f0eff */
[----:B------:R-:W-:Y:S01]  /*5cac0*/  ISETP.LT.AND P5, PT, R179, UR7, !P0 ;  /* 0x00000007b3007c0c */ /* 0x000fe2000c7a1270 */
[----:B------:R-:W-:Y:S01]  /*5cad0*/  ULDC UR7, c[0x0][0x22c] ;  /* 0x00008b0000077ab9 */ /* 0x000fe20000000800 */
[----:B------:R-:W-:Y:S02]  /*5cae0*/  ISETP.LT.AND P3, PT, R181, UR4, !P0 ;  /* 0x00000004b5007c0c */ /* 0x000fe4000c761270 */
[CC--:B------:R-:W-:Y:S01]  /*5caf0*/  IADD3 R12, P1, R0.reuse, R2.reuse, RZ ;  /* 0x00000002000c7210 */ /* 0x0c0fe20007f3e0ff */
[----:B------:R1:W-:Y:S01]  /*5cb00*/  @P6 STG.E.U8 desc[UR44][R10.64], R21 ;  /* 0x000000150a006986 */ /* 0x0003e2000c10112c */
[----:B--2---:R-:W-:Y:S01]  /*5cb10*/  IADD3 R14, P6, R9, R2, RZ ;  /* 0x00000002090e7210 */ /* 0x004fe20007fde0ff */
[----:B------:R-:W-:Y:S01]  /*5cb20*/  ULDC UR4, c[0x0][0x22c] ;  /* 0x00008b0000047ab9 */ /* 0x000fe20000000800 */
[----:B------:R-:W-:Y:S01]  /*5cb30*/  LEA.HI.X.SX32 R13, R0, R5, 0x1, P1 ;  /* 0x00000005000d7211 */ /* 0x000fe200008f0eff */
[----:B------:R-:W-:Y:S01]  /*5cb40*/  IMAD R0, R16, 0x2, R9 ;  /* 0x0000000210007824 */ /* 0x000fe200078e0209 */
[----:B------:R-:W-:-:S02]  /*5cb50*/  PRMT R19, R54, 0x7770, RZ ;  /* 0x0000777036137816 */ /* 0x000fc400000000ff */
[-C--:B------:R-:W-:Y:S01]  /*5cb60*/  LEA.HI.X.SX32 R15, R9, R5.reuse, 0x1, P6 ;  /* 0x00000005090f7211 */ /* 0x080fe200030f0eff */
[----:B------:R-:W-:Y:S01]  /*5cb70*/  IMAD R9, R25, 0x2, R0 ;  /* 0x0000000219097824 */ /* 0x000fe200078e0200 */
[----:B------:R-:W-:Y:S01]  /*5cb80*/  PRMT R23, R55, 0x7770, RZ ;  /* 0x0000777037177816 */ /* 0x000fe200000000ff */
[----:B------:R-:W2:Y:S01]  /*5cb90*/  LDC R25, c[0x0][0x248] ;  /* 0x00009200ff197b82 */ /* 0x000ea20000000800 */
[----:B------:R-:W-:Y:S01]  /*5cba0*/  ISETP.LT.AND P2, PT, R183, UR4, !P0 ;  /* 0x00000004b7007c0c */ /* 0x000fe2000c741270 */
[----:B------:R-:W-:Y:S01]  /*5cbb0*/  @P5 STG.E.U8 desc[UR44][R12.64], R19 ;  /* 0x000000130c005986 */ /* 0x000fe2000c10112c */
[----:B------:R-:W-:Y:S01]  /*5cbc0*/  IADD3 R16, P6, R0, R2, RZ ;  /* 0x0000000200107210 */ /* 0x000fe20007fde0ff */
[----:B------:R-:W-:Y:S02]  /*5cbd0*/  ULDC UR4, c[0x0][0x22c] ;  /* 0x00008b0000047ab9 */ /* 0x000fe40000000800 */
[----:B------:R3:W-:Y:S01]  /*5cbe0*/  @P3 STG.E.U8 desc[UR44][R14.64], R23 ;  /* 0x000000170e003986 */ /* 0x0007e2000c10112c */
[----:B------:R-:W-:Y:S01]  /*5cbf0*/  ISETP.LT.AND P4, PT, R184, UR4, !P0 ;  /* 0x00000004b8007c0c */ /* 0x000fe2000c781270 */
[----:B------:R-:W-:Y:S01]  /*5cc00*/  ULDC UR4, c[0x0][0x22c] ;  /* 0x00008b0000047ab9 */ /* 0x000fe20000000800 */
[----:B------:R-:W-:Y:S01]  /*5cc10*/  LEA.HI.X.SX32 R17, R0, R5, 0x1, P6 ;  /* 0x0000000500117211 */ /* 0x000fe200030f0eff */
[----:B------:R-:W-:Y:S01]  /*5cc20*/  IMAD R0, R20, 0x2, R9 ;  /* 0x0000000214007824 */ /* 0x000fe200078e0209 */
[----:B-1----:R-:W-:-:S02]  /*5cc30*/  PRMT R21, R52, 0x7771, RZ ;  /* 0x0000777134157816 */ /* 0x002fc400000000ff */
[----:B------:R-:W-:Y:S01]  /*5cc40*/  ISETP.LT.AND P1, PT, R187, UR4, !P0 ;  /* 0x00000004bb007c0c */ /* 0x000fe2000c721270 */
[----:B------:R-:W-:Y:S01]  /*5cc50*/  ULDC UR4, c[0x0][0x22c] ;  /* 0x00008b0000047ab9 */ /* 0x000fe20000000800 */
[----:B---3--:R-:W1:Y:S01]  /*5cc60*/  LDC R23, c[0x0][0x248] ;  /* 0x00009200ff177b82 */ /* 0x008e620000000800 */
[----:B------:R-:W-:Y:S01]  /*5cc70*/  ISETP.LT.AND P5, PT, R189, UR4, !P0 ;  /* 0x00000004bd007c0c */ /* 0x000fe2000c7a1270 */
[----:B------:R3:W-:Y:S01]  /*5cc80*/  @P2 STG.E.U8 desc[UR44][R16.64], R21 ;  /* 0x0000001510002986 */ /* 0x0007e2000c10112c */
[-C--:B------:R-:W-:Y:S01]  /*5cc90*/  IADD3 R10, P6, R9, R2.reuse, RZ ;  /* 0x00000002090a7210 */ /* 0x080fe20007fde0ff */
[----:B------:R-:W-:Y:S01]  /*5cca0*/  ULDC UR4, c[0x0][0x22c] ;  /* 0x00008b0000047ab9 */ /* 0x000fe20000000800 */
[----:B------:R-:W-:Y:S02]  /*5ccb0*/  IADD3 R12, P2, R0, R2, RZ ;  /* 0x00000002000c7210 */ /* 0x000fe40007f5e0ff */
[----:B------:R-:W-:Y:S01]  /*5ccc0*/  ISETP.LT.AND P3, PT, R193, UR4, !P0 ;  /* 0x00000004c1007c0c */ /* 0x000fe2000c761270 */
[----:B------:R-:W4:Y:S01]  /*5ccd0*/  LDC R14, c[0x0][0x248] ;  /* 0x00009200ff0e7b82 */ /* 0x000f220000000800 */
[----:B------:R-:W-:Y:S01]  /*5cce0*/  PRMT R19, R53, 0x7771, RZ ;  /* 0x0000777135137816 */ /* 0x000fe200000000ff */
[----:B------:R-:W-:Y:S01]  /*5ccf0*/  ULDC UR4, c[0x0][0x248] ;  /* 0x0000920000047ab9 */ /* 0x000fe20000000800 */
[-C--:B------:R-:W-:Y:S01]  /*5cd00*/  LEA.HI.X.SX32 R11, R9, R5.reuse, 0x1, P6 ;  /* 0x00000005090b7211 */ /* 0x080fe200030f0eff */
[----:B------:R-:W-:Y:S01]  /*5cd10*/  IMAD R9, R8, UR4, RZ ;  /* 0x0000000408097c24 */ /* 0x000fe2000f8e02ff */
[----:B------:R-:W-:-:S02]  /*5cd20*/  LEA.HI.X.SX32 R13, R0, R5, 0x1, P2 ;  /* 0x00000005000d7211 */ /* 0x000fc400010f0eff */
[----:B---3--:R-:W-:Y:S01]  /*5cd30*/  PRMT R17, R54, 0x7771, RZ ;  /* 0x0000777136117816 */ /* 0x008fe200000000ff */
[----:B------:R-:W3:Y:S01]  /*5cd40*/  LDC R16, c[0x0][0x248] ;  /* 0x00009200ff107b82 */ /* 0x000ee20000000800 */
[----:B------:R-:W-:Y:S01]  /*5cd50*/  ISETP.LT.AND P6, PT, R8, UR6, !P0 ;  /* 0x0000000608007c0c */ /* 0x000fe2000c7c1270 */
[----:B------:R-:W-:Y:S01]  /*5cd60*/  @P4 STG.E.U8 desc[UR44][R10.64], R19 ;  /* 0x000000130a004986 */ /* 0x000fe2000c10112c */
[----:B--2---:R-:W-:Y:S01]  /*5cd70*/  IMAD R0, R25, 0x4, R0 ;  /* 0x0000000419007824 */ /* 0x004fe200078e0200 */
[----:B------:R-:W-:Y:S01]  /*5cd80*/  PRMT R15, R55, 0x7771, RZ ;  /* 0x00007771370f7816 */ /* 0x000fe200000000ff */
[----:B------:R-:W-:Y:S01]  /*5cd90*/  ULDC UR4, c[0x0][0x22c] ;  /* 0x00008b0000047ab9 */ /* 0x000fe20000000800 */
[----:B------:R1:W-:Y:S01]  /*5cda0*/  @P1 STG.E.U8 desc[UR44][R12.64], R17 ;  /* 0x000000110c001986 */ /* 0x0003e2000c10112c */
[C---:B------:R-:W-:Y:S01]  /*5cdb0*/  IADD3 R8, P1, R9.reuse, R2, RZ ;  /* 0x0000000209087210 */ /* 0x040fe20007f3e0ff */
[----:B------:R-:W2:Y:S01]  /*5cdc0*/  LDC R25, c[0x0][0x248] ;  /* 0x00009200ff197b82 */ /* 0x000ea20000000800 */
[----:B------:R-:W-:Y:S01]  /*5cdd0*/  PRMT R21, R52, 0x7772, RZ ;  /* 0x0000777234157816 */ /* 0x000fe200000000ff */
[----:B------:R-:W-:Y:S01]  /*5cde0*/  ULDC UR6, c[0x0][0x22c] ;  /* 0x00008b0000067ab9 */ /* 0x000fe20000000800 */
[----:B------:R-:W-:Y:S01]  /*5cdf0*/  LEA.HI.X.SX32 R9, R9, R5, 0x1, P1 ;  /* 0x0000000509097211 */ /* 0x000fe200008f0eff */
[----:B-1----:R-:W-:-:S04]  /*5ce00*/  IMAD R13, R23, 0x2, R0 ;  /* 0x00000002170d7824 */ /* 0x002fc800078e0200 */
[----:B------:R-:W1:Y:S01]  /*5ce10*/  LDC R23, c[0x0][0x248] ;  /* 0x00009200ff177b82 */ /* 0x000e620000000800 */
[----:B------:R0:W-:Y:S01]  /*5ce20*/  @P6 STG.E.U8 desc[UR44][R8.64], R15 ;  /* 0x0000000f08006986 */ /* 0x0001e2000c10112c */
[----:B------:R-:W-:-:S04]  /*5ce30*/  IADD3 R10, P6, R0, R2, RZ ;  /* 0x00000002000a7210 */ /* 0x000fc80007fde0ff */
[-C--:B------:R-:W-:Y:S01]  /*5ce40*/  LEA.HI.X.SX32 R11, R0, R5.reuse, 0x1, P6 ;  /* 0x00000005000b7211 */ /* 0x080fe200030f0eff */
[----:B----4-:R-:W-:Y:S01]  /*5ce50*/  IMAD R0, R14, 0x2, R13 ;  /* 0x000000020e007824 */ /* 0x010fe200078e020d */
[-C--:B------:R-:W-:Y:S02]  /*5ce60*/  IADD3 R12, P6, R13, R2.reuse, RZ ;  /* 0x000000020d0c7210 */ /* 0x080fe40007fde0ff */
[----:B------:R-:W-:Y:S02]  /*5ce70*/  ISETP.LT.AND P4, PT, R194, UR7, !P0 ;  /* 0x00000007c2007c0c */ /* 0x000fe4000c781270 */
[----:B------:R-:W-:Y:S01]  /*5ce80*/  ISETP.LT.AND P2, PT, R195, UR4, !P0 ;  /* 0x00000004c3007c0c */ /* 0x000fe2000c741270 */
[----:B0-----:R-:W-:Y:S01]  /*5ce90*/  IMAD R15, R27, 0x2, R0 ;  /* 0x000000021b0f7824 */ /* 0x001fe200078e0200 */
[----:B------:R-:W-:Y:S01]  /*5cea0*/  LEA.HI.X.SX32 R13, R13, R5, 0x1, P6 ;  /* 0x000000050d0d7211 */ /* 0x000fe200030f0eff */
[----:B------:R-:W-:Y:S01]  /*5ceb0*/  ULDC UR4, c[0x0][0x22c] ;  /* 0x00008b0000047ab9 */ /* 0x000fe20000000800 */
[----:B------:R-:W-:-:S02]  /*5cec0*/  IADD3 R8, P6, R0, R2, RZ ;  /* 0x0000000200087210 */ /* 0x000fc40007fde0ff */
[----:B------:R-:W-:Y:S01]  /*5ced0*/  PRMT R19, R53, 0x7772, RZ ;  /* 0x0000777235137816 */ /* 0x000fe200000000ff */
[----:B------:R0:W-:Y:S01]  /*5cee0*/  @P5 STG.E.U8 desc[UR44][R10.64], R21 ;  /* 0x000000150a005986 */ /* 0x0001e2000c10112c */
[-C--:B------:R-:W-:Y:S01]  /*5cef0*/  LEA.HI.X.SX32 R9, R0, R5.reuse, 0x1, P6 ;  /* 0x0000000500097211 */ /* 0x080fe200030f0eff */
[----:B---3--:R-:W-:Y:S01]  /*5cf00*/  IMAD R0, R16, 0x2, R15 ;  /* 0x0000000210007824 */ /* 0x008fe200078e020f */
[-C--:B------:R-:W-:Y:S01]  /*5cf10*/  IADD3 R14, P6, R15, R2.reuse, RZ ;  /* 0x000000020f0e7210 */ /* 0x080fe20007fde0ff */
[----:B------:R3:W-:Y:S01]  /*5cf20*/  @P3 STG.E.U8 desc[UR44][R12.64], R19 ;  /* 0x000000130c003986 */ /* 0x0007e2000c10112c */
[----:B------:R-:W-:Y:S01]  /*5cf30*/  ISETP.LT.AND P5, PT, R199, UR4, !P0 ;  /* 0x00000004c7007c0c */ /* 0x000fe2000c7a1270 */
[----:B------:R-:W-:Y:S01]  /*5cf40*/  ULDC UR4, c[0x0][0x22c] ;  /* 0x00008b0000047ab9 */ /* 0x000fe20000000800 */
[----:B------:R-:W-:Y:S01]  /*5cf50*/  PRMT R17, R54, 0x7772, RZ ;  /* 0x0000777236117816 */ /* 0x000fe200000000ff */
[----:B-1----:R-:W-:Y:S01]  /*5cf60*/  IMAD R18, R23, 0x2, R0 ;  /* 0x0000000217127824 */ /* 0x002fe200078e0200 */
[-C--:B------:R-:W-:Y:S01]  /*5cf70*/  LEA.HI.X.SX32 R15, R15, R5.reuse, 0x1, P6 ;  /* 0x000000050f0f7211 */ /* 0x080fe200030f0eff */
[----:B------:R-:W1:Y:S01]  /*5cf80*/  LDC R23, c[0x0][0x248] ;  /* 0x00009200ff177b82 */ /* 0x000e620000000800 */
[----:B------:R-:W-:Y:S01]  /*5cf90*/  ISETP.LT.AND P1, PT, R197, UR6, !P0 ;  /* 0x00000006c5007c0c */ /* 0x000fe2000c721270 */
[----:B------:R-:W-:Y:S01]  /*5cfa0*/  ULDC UR7, c[0x0][0x22c] ;  /* 0x00008b0000077ab9 */ /* 0x000fe20000000800 */
[----:B------:R-:W-:Y:S01]  /*5cfb0*/  ISETP.LT.AND P3, PT, R201, UR4, !P0 ;  /* 0x00000004c9007c0c */ /* 0x000fe2000c761270 */
[----:B------:R-:W-:Y:S01]  /*5cfc0*/  ULDC UR4, c[0x0][0x22c] ;  /* 0x00008b0000047ab9 */ /* 0x000fe20000000800 */
[----:B0-----:R-:W-:Y:S01]  /*5cfd0*/  PRMT R21, R55, 0x7772, RZ ;  /* 0x0000777237157816 */ /* 0x001fe200000000ff */
[----:B------:R0:W-:Y:S01]  /*5cfe0*/  @P4 STG.E.U8 desc[UR44][R8.64], R17 ;  /* 0x0000001108004986 */ /* 0x0001e2000c10112c */
[-C--:B---3--:R-:W-:Y:S01]  /*5cff0*/  IADD3 R12, P6, R0, R2.reuse, RZ ;  /* 0x00000002000c7210 */ /* 0x088fe20007fde0ff */
[----:B------:R-:W-:Y:S01]  /*5d000*/  ULDC UR6, c[0x0][0x22c] ;  /* 0x00008b0000067ab9 */ /* 0x000fe20000000800 */
[----:B------:R-:W-:Y:S01]  /*5d010*/  ISETP.LT.AND P4, PT, R202, UR4, !P0 ;  /* 0x00000004ca007c0c */ /* 0x000fe2000c781270 */
[----:B------:R-:W-:Y:S01]  /*5d020*/  ULDC UR4, c[0x0][0x22c] ;  /* 0x00008b0000047ab9 */ /* 0x000fe20000000800 */
[----:B------:R-:W-:Y:S01]  /*5d030*/  LEA.HI.X.SX32 R13, R0, R5, 0x1, P6 ;  /* 0x00000005000d7211 */ /* 0x000fe200030f0eff */
[----:B------:R-:W3:Y:S01]  /*5d040*/  LDS.128 R8, [R4] ;  /* 0x0000000004087984 */ /* 0x000ee20000000c00 */
[----:B------:R-:W-:Y:S01]  /*5d050*/  IADD3 R16, P6, R18, R2, RZ ;  /* 0x0000000212107210 */ /* 0x000fe20007fde0ff */
[----:B------:R-:W4:Y:S02]  /*5d060*/  LDC R27, c[0x0][0x248] ;  /* 0x00009200ff1b7b82 */ /* 0x000f240000000800 */
[----:B------:R2:W-:Y:S01]  /*5d070*/  @P2 STG.E.U8 desc[UR44][R14.64], R21 ;  /* 0x000000150e002986 */ /* 0x0005e2000c10112c */
[----:B------:R-:W-:Y:S01]  /*5d080*/  ISETP.LT.AND P2, PT, R207, UR4, !P0 ;  /* 0x00000004cf007c0c */ /* 0x000fe2000c741270 */
[----:B------:R-:W-:Y:S01]  /*5d090*/  ULDC UR4, c[0x0][0x248] ;  /* 0x0000920000047ab9 */ /* 0x000fe20000000800 */
[----:B------:R-:W-:-:S02]  /*5d0a0*/  PRMT R19, R52, 0x7773, RZ ;  /* 0x0000777334137816 */ /* 0x000fc400000000ff */
[----:B0-----:R-:W-:Y:S02]  /*5d0b0*/  LEA.HI.X.SX32 R17, R18, R5, 0x1, P6 ;  /* 0x0000000512117211 */ /* 0x001fe400030f0eff */
[----:B------:R-:W-:Y:S02]  /*5d0c0*/  PRMT R53, R53, 0x7773, RZ ;  /* 0x0000777335357816 */ /* 0x000fe400000000ff */
[C---:B------:R-:W-:Y:S01]  /*5d0d0*/  ISETP.LT.AND P6, PT, R7.reuse, UR6, !P0 ;  /* 0x0000000607007c0c */ /* 0x040fe2000c7c1270 */
[----:B------:R-:W-:Y:S01]  /*5d0e0*/  IMAD R7, R7, UR4, RZ ;  /* 0x0000000407077c24 */ /* 0x000fe2000f8e02ff */
[----:B--2---:R-:W0:Y:S01]  /*5d0f0*/  LDC R21, c[0x0][0x248] ;  /* 0x00009200ff157b82 */ /* 0x004e220000000800 */
[----:B------:R2:W-:Y:S01]  /*5d100*/  @P1 STG.E.U8 desc[UR44][R12.64], R19 ;  /* 0x000000130c001986 */ /* 0x0005e2000c10112c */
[----:B------:R-:W-:Y:S01]  /*5d110*/  IMAD R18, R25, 0x2, R18 ;  /* 0x0000000219127824 */ /* 0x000fe200078e0212 */
[----:B------:R-:W-:Y:S01]  /*5d120*/  PRMT R55, R55, 0x7773, RZ ;  /* 0x0000777337377816 */ /* 0x000fe200000000ff */
[----:B------:R-:W-:Y:S01]  /*5d130*/  ULDC UR4, c[0x0][0x22c] ;  /* 0x00008b0000047ab9 */ /* 0x000fe20000000800 */
[----:B------:R0:W-:Y:S01]  /*5d140*/  @P5 STG.E.U8 desc[UR44][R16.64], R53 ;  /* 0x0000003510005986 */ /* 0x0001e2000c10112c */
[----:B------:R-:W-:-:S02]  /*5d150*/  ULDC UR6, c[0x0][0x22c] ;  /* 0x00008b0000067ab9 */ /* 0x000fc40000000800 */
[----:B------:R-:W3:Y:S01]  /*5d160*/  LDC R25, c[0x0][0x248] ;  /* 0x00009200ff197b82 */ /* 0x000ee20000000800 */
[----:B--2---:R-:W-:-:S04]  /*5d170*/  IADD3 R12, P5, R7, R2, RZ ;  /* 0x00000002070c7210 */ /* 0x004fc80007fbe0ff */
[----:B------:R-:W-:-:S03]  /*5d180*/  LEA.HI.X.SX32 R13, R7, R5, 0x1, P5 ;  /* 0x00000005070d7211 */ /* 0x000fc600028f0eff */
[----:B------:R-:W2:Y:S01]  /*5d190*/  LDC R7, c[0x0][0x248] ;  /* 0x00009200ff077b82 */ /* 0x000ea20000000800 */
[----:B------:R-:W-:Y:S02]  /*5d1a0*/  IADD3 R14, P1, R18, R2, RZ ;  /* 0x00000002120e7210 */ /* 0x000fe40007f3e0ff */
[----:B------:R-:W-:Y:S02]  /*5d1b0*/  PRMT R19, R54, 0x7773, RZ ;  /* 0x0000777336137816 */ /* 0x000fe400000000ff */
[----:B------:R-:W-:Y:S01]  /*5d1c0*/  LEA.HI.X.SX32 R15, R18, R5, 0x1, P1 ;  /* 0x00000005120f7211 */ /* 0x000fe200008f0eff */
[----:B-1----:R-:W-:-:S04]  /*5d1d0*/  IMAD R18, R23, 0x4, R18 ;  /* 0x0000000417127824 */ /* 0x002fc800078e0212 */
[----:B------:R1:W-:Y:S01]  /*5d1e0*/  @P3 STG.E.U8 desc[UR44][R14.64], R19 ;  /* 0x000000130e003986 */ /* 0x0003e2000c10112c */
[----:B0-----:R-:W-:-:S03]  /*5d1f0*/  IMAD R0, R21, 0x2, R18 ;  /* 0x0000000215007824 */ /* 0x001fc600078e0212 */
[----:B------:R0:W-:Y:S01]  /*5d200*/  @P6 STG.E.U8 desc[UR44][R12.64], R55 ;  /* 0x000000370c006986 */ /* 0x0001e2000c10112c */
[CC--:B------:R-:W-:Y:S01]  /*5d210*/  IADD3 R16, P6, R18.reuse, R2.reuse, RZ ;  /* 0x0000000212107210 */ /* 0x0c0fe20007fde0ff */
[----:B---3--:R-:W-:Y:S02]  /*5d220*/  IMAD R4, R25, 0x2, R0 ;  /* 0x0000000219047824 */ /* 0x008fe400078e0200 */
[----:B------:R-:W3:Y:S01]  /*5d230*/  LDC R25, c[0x0][0x248] ;  /* 0x00009200ff197b82 */ /* 0x000ee20000000800 */
[----:B------:R-:W-:Y:S02]  /*5d240*/  LEA.HI.X.SX32 R17, R18, R5, 0x1, P6 ;  /* 0x0000000512117211 */ /* 0x000fe400030f0eff */
[----:B-1----:R-:W-:-:S04]  /*5d250*/  IADD3 R14, P6, R0, R2, RZ ;  /* 0x00000002000e7210 */ /* 0x002fc80007fde0ff */
[-C--:B------:R-:W-:Y:S01]  /*5d260*/  LEA.HI.X.SX32 R15, R0, R5.reuse, 0x1, P6 ;  /* 0x00000005000f7211 */ /* 0x080fe200030f0eff */
[----:B--2---:R-:W-:Y:S01]  /*5d270*/  IMAD R0, R7, 0x2, R4 ;  /* 0x0000000207007824 */ /* 0x004fe200078e0204 */
[-C--:B0-----:R-:W-:Y:S02]  /*5d280*/  IADD3 R12, P6, R4, R2.reuse, RZ ;  /* 0x00000002040c7210 */ /* 0x081fe40007fde0ff */
[----:B------:R-:W-:Y:S01]  /*5d290*/  ISETP.LT.AND P1, PT, R209, UR7, !P0 ;  /* 0x00000007d1007c0c */ /* 0x000fe2000c721270 */
[----:B------:R-:W-:Y:S01]  /*5d2a0*/  ULDC UR7, c[0x0][0x22c] ;  /* 0x00008b0000077ab9 */ /* 0x000fe20000000800 */
[----:B------:R-:W-:Y:S02]  /*5d2b0*/  PRMT R23, R8, 0x7770, RZ ;  /* 0x0000777008177816 */ /* 0x000fe400000000ff */
[----:B------:R-:W-:Y:S02]  /*5d2c0*/  LEA.HI.X.SX32 R13, R4, R5, 0x1, P6 ;  /* 0x00000005040d7211 */ /* 0x000fe400030f0eff */
[----:B------:R-:W-:Y:S01]  /*5d2d0*/  ISETP.LT.AND P5, PT, R210, UR4, !P0 ;  /* 0x00000004d2007c0c */ /* 0x000fe2000c7a1270 */
[----:B------:R0:W-:Y:S01]  /*5d2e0*/  @P4 STG.E.U8 desc[UR44][R16.64], R23 ;  /* 0x0000001710004986 */ /* 0x0001e2000c10112c */
[----:B------:R-:W-:Y:S01]  /*5d2f0*/  IADD3 R18, P6, R0, R2, RZ ;  /* 0x0000000200127210 */ /* 0x000fe20007fde0ff */
[----:B------:R-:W-:Y:S01]  /*5d300*/  ULDC UR4, c[0x0][0x22c] ;  /* 0x00008b0000047ab9 */ /* 0x000fe20000000800 */
[----:B------:R-:W-:-:S02]  /*5d310*/  PRMT R21, R9, 0x7770, RZ ;  /* 0x0000777009157816 */ /* 0x000fc400000000ff */
[----:B------:R-:W-:Y:S01]  /*5d320*/  LEA.HI.X.SX32 R19, R0, R5, 0x1, P6 ;  /* 0x0000000500137211 */ /* 0x000fe200030f0eff */
[----:B----4-:R-:W-:Y:S01]  /*5d330*/  IMAD R0, R27, 0x2, R0 ;  /* 0x000000021b007824 */ /* 0x010fe200078e0200 */
[----:B------:R-:W-:Y:S01]  /*5d340*/  PRMT R7, R10, 0x7770, RZ ;  /* 0x000077700a077816 */ /* 0x000fe200000000ff */
[----:B0-----:R-:W0:Y:S01]  /*5d350*/  LDC R23, c[0x0][0x248] ;  /* 0x00009200ff177b82 */ /* 0x001e220000000800 */
[----:B------:R-:W-:Y:S01]  /*5d360*/  PRMT R17, R11, 0x7770, RZ ;  /* 0x000077700b117816 */ /* 0x000fe200000000ff */
[----:B------:R-:W-:Y:S01]  /*5d370*/  IMAD R4, R29, 0x2, R0 ;  /* 0x000000021d047824 */ /* 0x000fe200078e0200 */
[----:B------:R-:W-:Y:S01]  /*5d380*/  ISETP.LT.AND P3, PT, R211, UR6, !P0 ;  /* 0x00000006d3007c0c */ /* 0x000fe2000c761270 */
[----:B------:R1:W-:Y:S01]  /*5d390*/  @P2 STG.E.U8 desc[UR44][R14.64], R21 ;  /* 0x000000150e002986 */ /* 0x0003e2000c10112c */
[----:B------:R-:W-:Y:S01]  /*5d3a0*/  ISETP.LT.AND P4, PT, R213, UR4, !P0 ;  /* 0x00000004d5007c0c */ /* 0x000fe2000c781270 */
[----:B------:R-:W-:Y:S01]  /*5d3b0*/  ULDC UR4, c[0x0][0x22c] ;  /* 0x00008b0000047ab9 */ /* 0x000fe20000000800 */
[----:B------:R-:W-:Y:S01]  /*5d3c0*/  ULDC UR6, c[0x0][0x22c] ;  /* 0x00008b0000067ab9 */ /* 0x000fe20000000800 */
[----:B------:R2:W-:Y:S01]  /*5d3d0*/  @P1 STG.E.U8 desc[UR44][R12.64], R7 ;  /* 0x000000070c001986 */ /* 0x0005e2000c10112c */
[----:B------:R-:W4:Y:S03]  /*5d3e0*/  LDC R27, c[0x0][0x248] ;  /* 0x00009200ff1b7b82 */ /* 0x000f260000000800 */
[----:B------:R3:W-:Y:S01]  /*5d3f0*/  @P5 STG.E.U8 desc[UR44][R18.64], R17 ;  /* 0x0000001112005986 */ /* 0x0007e2000c10112c */
[----:B-1----:R-:W-:-:S04]  /*5d400*/  IADD3 R14, P6, R0, R2, RZ ;  /* 0x00000002000e7210 */ /* 0x002fc80007fde0ff */
[----:B------:R-:W1:Y:S01]  /*5d410*/  LDC R29, c[0x0][0x248] ;  /* 0x00009200ff1d7b82 */ /* 0x000e620000000800 */
[----:B--2---:R-:W-:Y:S02]  /*5d420*/  IADD3 R12, P5, R4, R2, RZ ;  /* 0x00000002040c7210 */ /* 0x004fe40007fbe0ff */
[----:B------:R-:W-:Y:S02]  /*5d430*/  LEA.HI.X.SX32 R15, R0, R5, 0x1, P6 ;  /* 0x00000005000f7211 */ /* 0x000fe400030f0eff */
[----:B------:R-:W-:-:S03]  /*5d440*/  PRMT R21, R8, 0x7771, RZ ;  /* 0x0000777108157816 */ /* 0x000fc600000000ff */
[----:B---3--:R-:W2:Y:S01]  /*5d450*/  LDC R18, c[0x0][0x248] ;  /* 0x00009200ff127b82 */ /* 0x008ea20000000800 */
[----:B------:R-:W-:Y:S01]  /*5d460*/  LEA.HI.X.SX32 R13, R4, R5, 0x1, P5 ;  /* 0x00000005040d7211 */ /* 0x000fe200028f0eff */
[----:B------:R-:W-:Y:S01]  /*5d470*/  IMAD R4, R25, 0x2, R4 ;  /* 0x0000000219047824 */ /* 0x000fe200078e0204 */
[----:B------:R-:W-:Y:S01]  /*5d480*/  ISETP.LT.AND P2, PT, R215, UR4, !P0 ;  /* 0x00000004d7007c0c */ /* 0x000fe2000c741270 */
[----:B------:R-:W-:Y:S01]  /*5d490*/  ULDC UR4, c[0x0][0x22c] ;  /* 0x00008b0000047ab9 */ /* 0x000fe20000000800 */
[----:B------:R3:W-:Y:S03]  /*5d4a0*/  @P3 STG.E.U8 desc[UR44][R14.64], R21 ;  /* 0x000000150e003986 */ /* 0x0007e6000c10112c */
[----:B------:R-:W4:Y:S01]  /*5d4b0*/  LDC R25, c[0x0][0x248] ;  /* 0x00009200ff197b82 */ /* 0x000f220000000800 */
[----:B------:R-:W-:Y:S01]  /*5d4c0*/  ISETP.LT.AND P1, PT, R217, UR4, !P0 ;  /* 0x00000004d9007c0c */ /* 0x000fe2000c721270 */
[----:B------:R-:W-:Y:S01]  /*5d4d0*/  ULDC UR4, c[0x0][0x22c] ;  /* 0x00008b0000047ab9 */ /* 0x000fe20000000800 */
[----:B------:R-:W-:-:S02]  /*5d4e0*/  IADD3 R16, P3, R4, R2, RZ ;  /* 0x0000000204107210 */ /* 0x000fc40007f7e0ff */
[----:B------:R-:W-:Y:S01]  /*5d4f0*/  ISETP.LT.AND P6, PT, R218, UR4, !P0 ;  /* 0x00000004da007c0c */ /* 0x000fe2000c7c1270 */
[----:B------:R-:W-:Y:S01]  /*5d500*/  ULDC UR4, c[0x0][0x248] ;  /* 0x0000920000047ab9 */ /* 0x000fe20000000800 */
[----:B------:R-:W-:Y:S01]  /*5d510*/  PRMT R7, R9, 0x7771, RZ ;  /* 0x0000777109077816 */ /* 0x000fe200000000ff */
[----:B------:R-:W-:Y:S01]  /*5d520*/  IMAD R0, R6, UR4, RZ ;  /* 0x0000000406007c24 */ /* 0x000fe2000f8e02ff */
[----:B------:R-:W-:Y:S01]  /*5d530*/  LEA.HI.X.SX32 R17, R4, R5, 0x1, P3 ;  /* 0x0000000504117211 */ /* 0x000fe200018f0eff */
[----:B0-----:R-:W-:Y:S01]  /*5d540*/  IMAD R4, R23, 0x4, R4 ;  /* 0x0000000417047824 */ /* 0x001fe200078e0204 */
[----:B------:R-:W-:Y:S01]  /*5d550*/  PRMT R19, R10, 0x7771, RZ ;  /* 0x000077710a137816 */ /* 0x000fe200000000ff */
[----:B------:R-:W0:Y:S01]  /*5d560*/  LDC R23, c[0x0][0x248] ;  /* 0x00009200ff177b82 */ /* 0x000e220000000800 */
[----:B------:R1:W-:Y:S01]  /*5d570*/  @P4 STG.E.U8 desc[UR44][R12.64], R7 ;  /* 0x000000070c004986 */ /* 0x0003e2000c10112c */
[----:B------:R-:W-:Y:S01]  /*5d580*/  ISETP.LT.AND P3, PT, R6, UR6, !P0 ;  /* 0x0000000606007c0c */ /* 0x000fe2000c761270 */
[----:B------:R-:W-:Y:S01]  /*5d590*/  ULDC UR4, c[0x0][0x22c] ;  /* 0x00008b0000047ab9 */ /* 0x000fe20000000800 */
[----:B---3--:R-:W-:Y:S01]  /*5d5a0*/  PRMT R21, R11, 0x7771, RZ ;  /* 0x000077710b157816 */ /* 0x008fe200000000ff */
[----:B------:R3:W-:Y:S01]  /*5d5b0*/  @P2 STG.E.U8 desc[UR44][R16.64], R19 ;  /* 0x0000001310002986 */ /* 0x0007e2000c10112c */
[----:B------:R-:W-:Y:S01]  /*5d5c0*/  IADD3 R6, P2, R0, R2, RZ ;  /* 0x0000000200067210 */ /* 0x000fe20007f5e0ff */
[----:B------:R-:W-:-:S03]  /*5d5d0*/  ULDC UR6, c[0x0][0x22c] ;  /* 0x00008b0000067ab9 */ /* 0x000fc60000000800 */
[-C--:B-1----:R-:W-:Y:S02]  /*5d5e0*/  LEA.HI.X.SX32 R7, R0, R5.reuse, 0x1, P2 ;  /* 0x0000000500077211 */ /* 0x082fe400010f0eff */
[-C--:B------:R-:W-:Y:S02]  /*5d5f0*/  IADD3 R12, P2, R4, R2.reuse, RZ ;  /* 0x00000002040c7210 */ /* 0x080fe40007f5e0ff */
[----:B---3--:R-:W-:Y:S02]  /*5d600*/  PRMT R19, R8, 0x7772, RZ ;  /* 0x0000777208137816 */ /* 0x008fe400000000ff */
[----:B------:R-:W-:Y:S01]  /*5d610*/  LEA.HI.X.SX32 R13, R4, R5, 0x1, P2 ;  /* 0x00000005040d7211 */ /* 0x000fe200010f0eff */
[----:B----4-:R-:W-:Y:S01]  /*5d620*/  IMAD R4, R25, 0x2, R4 ;  /* 0x0000000219047824 */ /* 0x010fe200078e0204 */
[----:B------:R1:W-:Y:S04]  /*5d630*/  @P3 STG.E.U8 desc[UR44][R6.64], R21 ;  /* 0x0000001506003986 */ /* 0x0003e8000c10112c */
[----:B------:R3:W-:Y:S01]  /*5d640*/  @P1 STG.E.U8 desc[UR44][R12.64], R19 ;  /* 0x000000130c001986 */ /* 0x0007e2000c10112c */
[----:B------:R-:W-:-:S02]  /*5d650*/  IADD3 R14, P1, R4, R2, RZ ;  /* 0x00000002040e7210 */ /* 0x000fc40007f3e0ff */
[----:B------:R-:W-:Y:S02]  /*5d660*/  PRMT R17, R9, 0x7772, RZ ;  /* 0x0000777209117816 */ /* 0x000fe400000000ff */
[-C--:B------:R-:W-:Y:S01]  /*5d670*/  LEA.HI.X.SX32 R15, R4, R5.reuse, 0x1, P1 ;  /* 0x00000005040f7211 */ /* 0x080fe200008f0eff */
[----:B0-----:R-:W-:Y:S01]  /*5d680*/  IMAD R4, R23, 0x2, R4 ;  /* 0x0000000217047824 */ /* 0x001fe200078e0204 */
[----:B------:R-:W-:Y:S01]  /*5d690*/  ISETP.LT.AND P4, PT, R225, UR4, !P0 ;  /* 0x00000004e1007c0c */ /* 0x000fe2000c781270 */
[----:B------:R-:W-:Y:S02]  /*5d6a0*/  ULDC UR4, c[0x0][0x22c] ;  /* 0x00008b0000047ab9 */ /* 0x000fe40000000800 */
[----:B------:R0:W-:Y:S01]  /*5d6b0*/  @P6 STG.E.U8 desc[UR44][R14.64], R17 ;  /* 0x000000110e006986 */ /* 0x0001e2000c10112c */
[----:B-1----:R-:W-:Y:S01]  /*5d6c0*/  IADD3 R6, P6, R4, R2, RZ ;  /* 0x0000000204067210 */ /* 0x002fe20007fde0ff */
[----:B------:R-:W-:Y:S01]  /*5d6d0*/  IMAD R0, R27, 0x2, R4 ;  /* 0x000000021b007824 */ /* 0x000fe200078e0204 */
[----:B------:R-:W-:Y:S01]  /*5d6e0*/  ISETP.LT.AND P3, PT, R226, UR4, !P0 ;  /* 0x00000004e2007c0c */ /* 0x000fe2000c761270 */
[----:B------:R-:W-:Y:S01]  /*5d6f0*/  ULDC UR4, c[0x0][0x22c] ;  /* 0x00008b0000047ab9 */ /* 0x000fe20000000800 */
[----:B------:R-:W-:-:S02]  /*5d700*/  LEA.HI.X.SX32 R7, R4, R5, 0x1, P6 ;  /* 0x0000000504077211 */ /* 0x000fc400030f0eff */
[C---:B---3--:R-:W-:Y:S02]  /*5d710*/  IADD3 R12, P6, R0.reuse, R2, RZ ;  /* 0x00000002000c7210 */ /* 0x048fe40007fde0ff */
[----:B------:R-:W-:Y:S02]  /*5d720*/  ISETP.LT.AND P5, PT, R223, UR7, !P0 ;  /* 0x00000007df007c0c */ /* 0x000fe4000c7a1270 */
[----:B------:R-:W-:Y:S01]  /*5d730*/  ISETP.LT.AND P2, PT, R227, UR4, !P0 ;  /* 0x00000004e3007c0c */ /* 0x000fe2000c741270 */
[----:B------:R-:W-:Y:S01]  /*5d740*/  ULDC UR4, c[0x0][0x22c] ;  /* 0x00008b0000047ab9 */ /* 0x000fe20000000800 */
[----:B------:R-:W-:Y:S01]  /*5d750*/  LEA.HI.X.SX32 R13, R0, R5, 0x1, P6 ;  /* 0x00000005000d7211 */ /* 0x000fe200030f0eff */
[----:B------:R-:W-:Y:S01]  /*5d760*/  IMAD R0, R29, 0x2, R0 ;  /* 0x000000021d007824 */ /* 0x000fe200078e0200 */
[----:B------:R-:W-:Y:S01]  /*5d770*/  ISETP.LT.AND P1, PT, R229, UR4, !P0 ;  /* 0x00000004e5007c0c */ /* 0x000fe2000c721270 */
[----:B------:R-:W-:Y:S01]  /*5d780*/  ULDC UR4, c[0x0][0x248] ;  /* 0x0000920000047ab9 */ /* 0x000fe20000000800 */
[C---:B------:R-:W-:Y:S01]  /*5d790*/  ISETP.LT.AND P0, PT, R3.reuse, UR6, !P0 ;  /* 0x0000000603007c0c */ /* 0x040fe2000c701270 */
[----:B------:R-:W-:Y:S01]  /*5d7a0*/  IMAD R16, R3, UR4, RZ ;  /* 0x0000000403107c24 */ /* 0x000fe2000f8e02ff */
[----:B------:R-:W-:Y:S01]  /*5d7b0*/  PRMT R25, R10, 0x7772, RZ ;  /* 0x000077720a197816 */ /* 0x000fe200000000ff */
[----:B------:R-:W-:Y:S01]  /*5d7c0*/  IMAD R3, R31, 0x2, R0 ;  /* 0x000000021f037824 */ /* 0x000fe200078e0200 */
[----:B------:R-:W-:-:S02]  /*5d7d0*/  PRMT R23, R11, 0x7772, RZ ;  /* 0x000077720b177816 */ /* 0x000fc400000000ff */
[----:B------:R-:W-:Y:S01]  /*5d7e0*/  PRMT R21, R8, 0x7773, RZ ;  /* 0x0000777308157816 */ /* 0x000fe200000000ff */
[----:B--2---:R-:W-:Y:S01]  /*5d7f0*/  IMAD R4, R18, 0x2, R3 ;  /* 0x0000000212047824 */ /* 0x004fe200078e0203 */
[-C--:B------:R-:W-:Y:S01]  /*5d800*/  IADD3 R8, P6, R0, R2.reuse, RZ ;  /* 0x0000000200087210 */ /* 0x080fe20007fde0ff */
[----:B------:R1:W-:Y:S01]  /*5d810*/  @P5 STG.E.U8 desc[UR44][R6.64], R25 ;  /* 0x0000001906005986 */ /* 0x0003e2000c10112c */
[----:B------:R-:W-:Y:S02]  /*5d820*/  PRMT R19, R9, 0x7773, RZ ;  /* 0x0000777309137816 */ /* 0x000fe400000000ff */
[----:B0-----:R-:W-:Y:S01]  /*5d830*/  PRMT R17, R10, 0x7773, RZ ;  /* 0x000077730a117816 */ /* 0x001fe200000000ff */
[----:B------:R0:W-:Y:S01]  /*5d840*/  @P4 STG.E.U8 desc[UR44][R12.64], R23 ;  /* 0x000000170c004986 */ /* 0x0001e2000c10112c */
[-C--:B------:R-:W-:Y:S02]  /*5d850*/  IADD3 R14, P4, R16, R2.reuse, RZ ;  /* 0x00000002100e7210 */ /* 0x080fe40007f9e0ff */
[----:B------:R-:W-:-:S02]  /*5d860*/  IADD3 R10, P5, R3, R2, RZ ;  /* 0x00000002030a7210 */ /* 0x000fc40007fbe0ff */
[-C--:B------:R-:W-:Y:S02]  /*5d870*/  LEA.HI.X.SX32 R9, R0, R5.reuse, 0x1, P6 ;  /* 0x0000000500097211 */ /* 0x080fe400030f0eff */
[C---:B------:R-:W-:Y:S02]  /*5d880*/  IADD3 R2, P6, R4.reuse, R2, RZ ;  /* 0x0000000204027210 */ /* 0x040fe40007fde0ff */
[----:B-1----:R-:W-:Y:S02]  /*5d890*/  PRMT R7, R11, 0x7773, RZ ;  /* 0x000077730b077816 */ /* 0x002fe400000000ff */
[-C--:B------:R-:W-:Y:S02]  /*5d8a0*/  LEA.HI.X.SX32 R11, R3, R5.reuse, 0x1, P5 ;  /* 0x00000005030b7211 */ /* 0x080fe400028f0eff */
[-C--:B------:R-:W-:Y:S01]  /*5d8b0*/  LEA.HI.X.SX32 R3, R4, R5.reuse, 0x1, P6 ;  /* 0x0000000504037211 */ /* 0x080fe200030f0eff */
[----:B------:R0:W-:Y:S04]  /*5d8c0*/  @P3 STG.E.U8 desc[UR44][R8.64], R21 ;  /* 0x0000001508003986 */ /* 0x0001e8000c10112c */
[----:B------:R0:W-:Y:S01]  /*5d8d0*/  @P2 STG.E.U8 desc[UR44][R10.64], R19 ;  /* 0x000000130a002986 */ /* 0x0001e2000c10112c */
[----:B------:R-:W-:-:S03]  /*5d8e0*/  LEA.HI.X.SX32 R15, R16, R5, 0x1, P4 ;  /* 0x00000005100f7211 */ /* 0x000fc600020f0eff */
[----:B------:R0:W-:Y:S01]  /*5d8f0*/  @P1 STG.E.U8 desc[UR44][R2.64], R17 ;  /* 0x0000001102001986 */ /* 0x0001e2000c10112c */
[----:B------:R-:W-:Y:S05]  /*5d900*/  @!P0 EXIT ;  /* 0x000000000000894d */ /* 0x000fea0003800000 */
[----:B------:R-:W-:Y:S01]  /*5d910*/  STG.E.U8 desc[UR44][R14.64], R7 ;  /* 0x000000070e007986 */ /* 0x000fe2000c10112c */
[----:B------:R-:W-:Y:S05]  /*5d920*/  EXIT ;  /* 0x000000000000794d */ /* 0x000fea0003800000 */
.L_x_3:
[----:B------:R-:W-:-:S00]  /*5d930*/  BRA `(.L_x_3) ;  /* 0xfffffffc00fc7947 */ /* 0x000fc0000383ffff */
[----:B------:R-:W-:-:S00]  /*5d940*/  NOP ;  /* 0x0000000000007918 */ /* 0x000fc00000000000 */
        /* <DEDUP_REMOVED lines=11> */
.L_x_4:


//--------------------- .nv.shared.matmul_kernel  --------------------------
	.section	.nv.shared.matmul_kernel,"aw",@nobits
	.sectionflags	@""
	.align	16
	.zero		1024


//--------------------- .nv.shared.reserved.0     --------------------------
	.section	.nv.shared.reserved.0,"aw",@nobits
	.weak		__nv_reservedSMEM_offset_0_alias
	.size		__nv_reservedSMEM_offset_0_alias, 0, 0
	.other		__nv_reservedSMEM_offset_0_alias,@"STO_CUDA_RESERVED_SHARED STV_DEFAULT"
__nv_reservedSMEM_offset_0_alias:
	.zero		0


//--------------------- .nv.constant0.matmul_kernel --------------------------
	.section	.nv.constant0.matmul_kernel,"a",@progbits
	.sectionflags	@""
	.align	4
.nv.constant0.matmul_kernel:
	.zero		608


//--------------------- SYMBOLS --------------------------

	.type		.nv.reservedSmem.offset0,@object
	.size		.nv.reservedSmem.offset0,0x4
